	.target	sm_90a

	.elftype	@"ET_EXEC"


//--------------------- .note.nv.tkinfo           --------------------------
	.section	.note.nv.tkinfo,"",@"SHT_NOTE"
	.sectionflags	@"SHF_NOTE_NV_TKINFO"
	.tkinfo
        /*0018*/ 	.word	0x00000002
        /*0030*/ 	.string	""
        /*0030*/ 	.string	"ptxas"
        /*0030*/ 	.string	"Cuda compilation tools, release 13.0, V13.0.88"
        /*0030*/ 	.string	"Build cuda_13.0.r13.0/compiler.36424714_0"
        /*0030*/ 	.string	"-v  -suppress-debug-info  -lineinfo  -arch sm_90a "



//--------------------- .note.nv.cuinfo           --------------------------
	.section	.note.nv.cuinfo,"",@"SHT_NOTE"
	.sectionflags	@"SHF_NOTE_NV_CUINFO"
        /*0018*/ 	.short	0x0002
        /*001a*/ 	.short	0x005a
        /*001c*/ 	.short	0x0082
	.zero		2


//--------------------- .nv.info                  --------------------------
	.section	.nv.info,"",@"SHT_CUDA_INFO"
	.align	4


	//----- nvinfo : EIATTR_REGCOUNT
	.align		4
        /*0000*/ 	.byte	0x04, 0x2f
        /*0002*/ 	.short	(.L_1 - .L_0)
	.align		4
.L_0:
        /*0004*/ 	.word	index@(matmul_kernel)
        /*0008*/ 	.word	0x00000020


	//----- nvinfo : EIATTR_FRAME_SIZE
	.align		4
.L_1:
        /*000c*/ 	.byte	0x04, 0x11
        /*000e*/ 	.short	(.L_3 - .L_2)
	.align		4
.L_2:
        /*0010*/ 	.word	index@(matmul_kernel)
        /*0014*/ 	.word	0x00001440


	//----- nvinfo : EIATTR_MIN_STACK_SIZE
	.align		4
.L_3:
        /*0018*/ 	.byte	0x04, 0x12
        /*001a*/ 	.short	(.L_5 - .L_4)
	.align		4
.L_4:
        /*001c*/ 	.word	index@(matmul_kernel)
        /*0020*/ 	.word	0x00001440
.L_5:


//--------------------- .nv.compat                --------------------------
	.section	.nv.compat,"",@"SHT_CUDA_COMPAT_INFO"
	.align	4
        /*0000*/ 	.byte	0x02, 0x09, 0x01, 0x00, 0x02, 0x02, 0x01, 0x00, 0x02, 0x05, 0x05, 0x00, 0x03, 0x07, 0x01, 0x01
        /*0010*/ 	.byte	0x02, 0x03, 0x00, 0x00, 0x02, 0x06, 0x01, 0x00, 0x04, 0x0b, 0x08, 0x00, 0x00, 0x00, 0x00, 0x00
        /*0020*/ 	.byte	0x00, 0x00, 0x00, 0x00


//--------------------- .nv.info.matmul_kernel    --------------------------
	.section	.nv.info.matmul_kernel,"",@"SHT_CUDA_INFO"
	.sectionflags	@""
	.align	4


	//----- nvinfo : EIATTR_CUDA_API_VERSION
	.align		4
        /*0000*/ 	.byte	0x04, 0x37
        /*0002*/ 	.short	(.L_7 - .L_6)
.L_6:
        /*0004*/ 	.word	0x00000082


	//----- nvinfo : EIATTR_KPARAM_INFO
	.align		4
.L_7:
        /*0008*/ 	.byte	0x04, 0x17
        /*000a*/ 	.short	(.L_9 - .L_8)
.L_8:
        /*000c*/ 	.word	0x00000000
        /*0010*/ 	.short	0x000d
        /*0012*/ 	.short	0x0048
        /*0014*/ 	.byte	0x00, 0xf4, 0x21, 0x00


	//----- nvinfo : EIATTR_KPARAM_INFO
	.align		4
.L_9:
        /*0018*/ 	.byte	0x04, 0x17
        /*001a*/ 	.short	(.L_11 - .L_10)
.L_10:
        /*001c*/ 	.word	0x00000000
        /*0020*/ 	.short	0x000c
        /*0022*/ 	.short	0x0040
        /*0024*/ 	.byte	0x00, 0xf4, 0x21, 0x00


	//----- nvinfo : EIATTR_KPARAM_INFO
	.align		4
.L_11:
        /*0028*/ 	.byte	0x04, 0x17
        /*002a*/ 	.short	(.L_13 - .L_12)
.L_12:
        /*002c*/ 	.word	0x00000000
        /*0030*/ 	.short	0x000b
        /*0032*/ 	.short	0x0038
        /*0034*/ 	.byte	0x00, 0xf0, 0x11, 0x00


	//----- nvinfo : EIATTR_KPARAM_INFO
	.align		4
.L_13:
        /*0038*/ 	.byte	0x04, 0x17
        /*003a*/ 	.short	(.L_15 - .L_14)
.L_14:
        /*003c*/ 	.word	0x00000000
        /*0040*/ 	.short	0x000a
        /*0042*/ 	.short	0x0034
        /*0044*/ 	.byte	0x00, 0xf0, 0x11, 0x00


	//----- nvinfo : EIATTR_KPARAM_INFO
	.align		4
.L_15:
        /*0048*/ 	.byte	0x04, 0x17
        /*004a*/ 	.short	(.L_17 - .L_16)
.L_16:
        /*004c*/ 	.word	0x00000000
        /*0050*/ 	.short	0x0009
        /*0052*/ 	.short	0x0030
        /*0054*/ 	.byte	0x00, 0xf0, 0x11, 0x00


	//----- nvinfo : EIATTR_KPARAM_INFO
	.align		4
.L_17:
        /*0058*/ 	.byte	0x04, 0x17
        /*005a*/ 	.short	(.L_19 - .L_18)
.L_18:
        /*005c*/ 	.word	0x00000000
        /*0060*/ 	.short	0x0008
        /*0062*/ 	.short	0x002c
        /*0064*/ 	.byte	0x00, 0xf0, 0x11, 0x00


	//----- nvinfo : EIATTR_KPARAM_INFO
	.align		4
.L_19:
        /*0068*/ 	.byte	0x04, 0x17
        /*006a*/ 	.short	(.L_21 - .L_20)
.L_20:
        /*006c*/ 	.word	0x00000000
        /*0070*/ 	.short	0x0007
        /*0072*/ 	.short	0x0028
        /*0074*/ 	.byte	0x00, 0xf0, 0x11, 0x00


	//----- nvinfo : EIATTR_KPARAM_INFO
	.align		4
.L_21:
        /*0078*/ 	.byte	0x04, 0x17
        /*007a*/ 	.short	(.L_23 - .L_22)
.L_22:
        /*007c*/ 	.word	0x00000000
        /*0080*/ 	.short	0x0006
        /*0082*/ 	.short	0x0024
        /*0084*/ 	.byte	0x00, 0xf0, 0x11, 0x00


	//----- nvinfo : EIATTR_KPARAM_INFO
	.align		4
.L_23:
        /*0088*/ 	.byte	0x04, 0x17
        /*008a*/ 	.short	(.L_25 - .L_24)
.L_24:
        /*008c*/ 	.word	0x00000000
        /*0090*/ 	.short	0x0005
        /*0092*/ 	.short	0x0020
        /*0094*/ 	.byte	0x00, 0xf0, 0x11, 0x00


	//----- nvinfo : EIATTR_KPARAM_INFO
	.align		4
.L_25:
        /*0098*/ 	.byte	0x04, 0x17
        /*009a*/ 	.short	(.L_27 - .L_26)
.L_26:
        /*009c*/ 	.word	0x00000000
        /*00a0*/ 	.short	0x0004
        /*00a2*/ 	.short	0x001c
        /*00a4*/ 	.byte	0x00, 0xf0, 0x11, 0x00


	//----- nvinfo : EIATTR_KPARAM_INFO
	.align		4
.L_27:
        /*00a8*/ 	.byte	0x04, 0x17
        /*00aa*/ 	.short	(.L_29 - .L_28)
.L_28:
        /*00ac*/ 	.word	0x00000000
        /*00b0*/ 	.short	0x0003
        /*00b2*/ 	.short	0x0018
        /*00b4*/ 	.byte	0x00, 0xf0, 0x11, 0x00


	//----- nvinfo : EIATTR_KPARAM_INFO
	.align		4
.L_29:
        /*00b8*/ 	.byte	0x04, 0x17
        /*00ba*/ 	.short	(.L_31 - .L_30)
.L_30:
        /*00bc*/ 	.word	0x00000000
        /*00c0*/ 	.short	0x0002
        /*00c2*/ 	.short	0x0010
        /*00c4*/ 	.byte	0x00, 0xf4, 0x21, 0x00


	//----- nvinfo : EIATTR_KPARAM_INFO
	.align		4
.L_31:
        /*00c8*/ 	.byte	0x04, 0x17
        /*00ca*/ 	.short	(.L_33 - .L_32)
.L_32:
        /*00cc*/ 	.word	0x00000000
        /*00d0*/ 	.short	0x0001
        /*00d2*/ 	.short	0x0008
        /*00d4*/ 	.byte	0x00, 0xf4, 0x21, 0x00


	//----- nvinfo : EIATTR_KPARAM_INFO
	.align		4
.L_33:
        /*00d8*/ 	.byte	0x04, 0x17
        /*00da*/ 	.short	(.L_35 - .L_34)
.L_34:
        /*00dc*/ 	.word	0x00000000
        /*00e0*/ 	.short	0x0000
        /*00e2*/ 	.short	0x0000
        /*00e4*/ 	.byte	0x00, 0xf4, 0x21, 0x00


	//----- nvinfo : EIATTR_SPARSE_MMA_MASK
	.align		4
.L_35:
        /*00e8*/ 	.byte	0x03, 0x50
        /*00ea*/ 	.short	0x0000


	//----- nvinfo : EIATTR_MAXREG_COUNT
	.align		4
        /*00ec*/ 	.byte	0x03, 0x1b
        /*00ee*/ 	.short	0x00ff


	//----- nvinfo : EIATTR_NUM_BARRIERS
	.align		4
        /*00f0*/ 	.byte	0x02, 0x4c
        /*00f2*/ 	.byte	0x01
	.zero		1


	//----- nvinfo : EIATTR_ANNOTATIONS
	.align		4
        /*00f4*/ 	.byte	0x04, 0x55
        /*00f6*/ 	.short	(.L_37 - .L_36)


	//   ....[0]....
.L_36:
        /*00f8*/ 	.word	0x00000001
        /*00fc*/ 	.byte	0x10, 0x05, 0x00, 0x00, 0x01, 0x00, 0x00, 0x00, 0x40, 0x05, 0x00, 0x00, 0x01, 0x00, 0x00, 0x00
        /* <DEDUP_REMOVED lines=2509> */
        /*9ddc*/ 	.byte	0x40, 0x87, 0x02, 0x00, 0x01, 0x00, 0x00, 0x00, 0x60, 0x87, 0x02, 0x00


	//----- nvinfo : EIATTR_MERCURY_ISA_VERSION
	.align		4
.L_37:
        /*9de8*/ 	.byte	0x03, 0x5f
        /*9dea*/ 	.short	0x0101


	//----- nvinfo : EIATTR_EXIT_INSTR_OFFSETS
	.align		4
        /*9dec*/ 	.byte	0x04, 0x1c
        /*9dee*/ 	.short	(.L_39 - .L_38)


	//   ....[0]....
.L_38:
        /*9df0*/ 	.word	0x00029d10


	//   ....[1]....
        /*9df4*/ 	.word	0x00029d40


	//----- nvinfo : EIATTR_REQNTID
	.align		4
.L_39:
        /*9df8*/ 	.byte	0x04, 0x10
        /*9dfa*/ 	.short	(.L_41 - .L_40)
.L_40:
        /*9dfc*/ 	.word	0x00000040
        /*9e00*/ 	.word	0x00000001
        /*9e04*/ 	.word	0x00000001


	//----- nvinfo : EIATTR_CBANK_PARAM_SIZE
	.align		4
.L_41:
        /*9e08*/ 	.byte	0x03, 0x19
        /*9e0a*/ 	.short	0x0050


	//----- nvinfo : EIATTR_PARAM_CBANK
	.align		4
        /*9e0c*/ 	.byte	0x04, 0x0a
        /*9e0e*/ 	.short	(.L_43 - .L_42)
	.align		4
.L_42:
        /*9e10*/ 	.word	index@(.nv.constant0.matmul_kernel)
        /*9e14*/ 	.short	0x0210
        /*9e16*/ 	.short	0x0050


	//----- nvinfo : EIATTR_SW_WAR
	.align		4
.L_43:
        /*9e18*/ 	.byte	0x04, 0x36
        /*9e1a*/ 	.short	(.L_45 - .L_44)
.L_44:
        /*9e1c*/ 	.word	0x00000008
.L_45:


//--------------------- .nv.callgraph             --------------------------
	.section	.nv.callgraph,"",@"SHT_CUDA_CALLGRAPH"
	.align	4
	.sectionentsize	8
	.align		4
        /*0000*/ 	.word	0x00000000
	.align		4
        /*0004*/ 	.word	0xffffffff
	.align		4
        /*0008*/ 	.word	0x00000000
	.align		4
        /*000c*/ 	.word	0xfffffffe
	.align		4
        /*0010*/ 	.word	0x00000000
	.align		4
        /*0014*/ 	.word	0xfffffffd
	.align		4
        /*0018*/ 	.word	0x00000000
	.align		4
        /*001c*/ 	.word	0xfffffffc


//--------------------- .text.matmul_kernel       --------------------------
	.section	.text.matmul_kernel,"ax",@progbits
	.align	128
        .global         matmul_kernel
        .type           matmul_kernel,@function
        .size           matmul_kernel,(.L_x_4 - matmul_kernel)
        .other          matmul_kernel,@"STO_CUDA_ENTRY STV_DEFAULT"
matmul_kernel:
.text.matmul_kernel:
[----:B------:R-:W0:Y:S08]  /*0000*/  LDC R1, c[0x0][0x28] ;  /* 0x00000a00ff017b82 */ /* 0x000e300000000800 */
[----:B------:R-:W1:Y:S01]  /*0010*/  LDC.64 R2, c[0x0][0x228] ;  /* 0x00008a00ff027b82 */ /* 0x000e620000000a00 */
[----:B0-----:R-:W-:Y:S01]  /*0020*/  VIADD R1, R1, 0xffffebc0 ;  /* 0xffffebc001017836 */ /* 0x001fe20000000000 */
[----:B------:R-:W0:Y:S01]  /*0030*/  S2R R14, SR_TID.X ;  /* 0x00000000000e7919 */ /* 0x000e220000002100 */
[----:B------:R-:W-:Y:S01]  /*0040*/  UMOV UR4, 0x400 ;  /* 0x0000040000047882 */ /* 0x000fe20000000000 */
[----:B------:R-:W-:-:S04]  /*0050*/  ULDC.64 UR8, c[0x0][0x208] ;  /* 0x0000820000087ab9 */ /* 0x000fc80000000a00 */
[----:B------:R-:W2:Y:S01]  /*0060*/  S2UR UR5, SR_CgaCtaId ;  /* 0x00000000000579c3 */ /* 0x000ea20000008800 */
[----:B-1----:R-:W-:-:S05]  /*0070*/  VIADD R0, R3, 0x7f ;  /* 0x0000007f03007836 */ /* 0x002fca0000000000 */
[----:B------:R-:W-:Y:S01]  /*0080*/  SHF.R.S32.HI R5, RZ, 0x1f, R0 ;  /* 0x0000001fff057819 */ /* 0x000fe20000011400 */
[----:B--2---:R-:W-:-:S03]  /*0090*/  ULEA UR4, UR5, UR4, 0x18 ;  /* 0x0000000405047291 */ /* 0x004fc6000f8ec03f */
[----:B------:R-:W-:Y:S02]  /*00a0*/  LEA.HI R5, R5, R0, RZ, 0x7 ;  /* 0x0000000005057211 */ /* 0x000fe400078f38ff */
[----:B0-----:R-:W-:Y:S02]  /*00b0*/  LOP3.LUT R18, R14, 0x3f, RZ, 0xc0, !PT ;  /* 0x0000003f0e127812 */ /* 0x001fe400078ec0ff */
[----:B------:R-:W-:Y:S02]  /*00c0*/  SHF.R.S32.HI R0, RZ, 0x7, R5 ;  /* 0x00000007ff007819 */ /* 0x000fe40000011405 */
[----:B------:R-:W0:Y:S03]  /*00d0*/  S2R R5, SR_CTAID.X ;  /* 0x0000000000057919 */ /* 0x000e260000002500 */
[----:B------:R-:W-:-:S05]  /*00e0*/  IMAD.SHL.U32 R0, R0, 0x8, RZ ;  /* 0x0000000800007824 */ /* 0x000fca00078e00ff */
[-C--:B------:R-:W-:Y:S02]  /*00f0*/  IABS R9, R0.reuse ;  /* 0x0000000000097213 */ /* 0x080fe40000000000 */
[----:B------:R-:W-:Y:S02]  /*0100*/  IABS R12, R0 ;  /* 0x00000000000c7213 */ /* 0x000fe40000000000 */
[----:B------:R-:W1:Y:S08]  /*0110*/  I2F.RP R4, R9 ;  /* 0x0000000900047306 */ /* 0x000e700000209400 */
[----:B-1----:R-:W1:Y:S01]  /*0120*/  MUFU.RCP R4, R4 ;  /* 0x0000000400047308 */ /* 0x002e620000001000 */
[----:B0-----:R-:W-:Y:S01]  /*0130*/  IABS R10, R5 ;  /* 0x00000005000a7213 */ /* 0x001fe20000000000 */
[----:B-1----:R-:W-:-:S02]  /*0140*/  VIADD R6, R4, 0xffffffe ;  /* 0x0ffffffe04067836 */ /* 0x002fc40000000000 */
[----:B------:R-:W-:-:S04]  /*0150*/  IMAD.MOV R4, RZ, RZ, -R12 ;  /* 0x000000ffff047224 */ /* 0x000fc800078e0a0c */
[----:B------:R0:W1:Y:S02]  /*0160*/  F2I.FTZ.U32.TRUNC.NTZ R7, R6 ;  /* 0x0000000600077305 */ /* 0x000064000021f000 */
[----:B0-----:R-:W-:Y:S02]  /*0170*/  IMAD.MOV.U32 R6, RZ, RZ, RZ ;  /* 0x000000ffff067224 */ /* 0x001fe400078e00ff */
[----:B-1----:R-:W-:-:S04]  /*0180*/  IMAD.MOV R8, RZ, RZ, -R7 ;  /* 0x000000ffff087224 */ /* 0x002fc800078e0a07 */
[----:B------:R-:W-:Y:S02]  /*0190*/  IMAD R11, R8, R9, RZ ;  /* 0x00000009080b7224 */ /* 0x000fe400078e02ff */
[----:B------:R-:W-:Y:S02]  /*01a0*/  IMAD.MOV.U32 R8, RZ, RZ, R10 ;  /* 0x000000ffff087224 */ /* 0x000fe400078e000a */
[----:B------:R-:W-:-:S06]  /*01b0*/  IMAD.HI.U32 R7, R7, R11, R6 ;  /* 0x0000000b07077227 */ /* 0x000fcc00078e0006 */
[----:B------:R-:W-:-:S04]  /*01c0*/  IMAD.HI.U32 R7, R7, R8, RZ ;  /* 0x0000000807077227 */ /* 0x000fc800078e00ff */
[----:B------:R-:W-:-:S05]  /*01d0*/  IMAD R4, R7, R4, R8 ;  /* 0x0000000407047224 */ /* 0x000fca00078e0208 */
[----:B------:R-:W-:-:S13]  /*01e0*/  ISETP.GT.U32.AND P1, PT, R9, R4, PT ;  /* 0x000000040900720c */ /* 0x000fda0003f24070 */
[----:B------:R-:W-:Y:S02]  /*01f0*/  @!P1 IMAD.IADD R4, R4, 0x1, -R9 ;  /* 0x0000000104049824 */ /* 0x000fe400078e0a09 */
[----:B------:R-:W-:Y:S01]  /*0200*/  @!P1 VIADD R7, R7, 0x1 ;  /* 0x0000000107079836 */ /* 0x000fe20000000000 */
[----:B------:R-:W-:Y:S02]  /*0210*/  ISETP.NE.AND P1, PT, R0, RZ, PT ;  /* 0x000000ff0000720c */ /* 0x000fe40003f25270 */
[----:B------:R-:W-:Y:S02]  /*0220*/  ISETP.GE.U32.AND P0, PT, R4, R9, PT ;  /* 0x000000090400720c */ /* 0x000fe40003f06070 */
[----:B------:R-:W-:-:S04]  /*0230*/  LOP3.LUT R4, R5, R0, RZ, 0x3c, !PT ;  /* 0x0000000005047212 */ /* 0x000fc800078e3cff */
[----:B------:R-:W-:Y:S01]  /*0240*/  ISETP.GE.AND P2, PT, R4, RZ, PT ;  /* 0x000000ff0400720c */ /* 0x000fe20003f46270 */
[----:B------:R-:W-:-:S06]  /*0250*/  VIADD R4, R2, 0x3f ;  /* 0x0000003f02047836 */ /* 0x000fcc0000000000 */
[----:B------:R-:W-:-:S04]  /*0260*/  @P0 VIADD R7, R7, 0x1 ;  /* 0x0000000107070836 */ /* 0x000fc80000000000 */
[----:B------:R-:W-:Y:S01]  /*0270*/  IMAD.MOV.U32 R6, RZ, RZ, R7 ;  /* 0x000000ffff067224 */ /* 0x000fe200078e0007 */
[----:B------:R-:W-:-:S03]  /*0280*/  SHF.R.S32.HI R7, RZ, 0x1f, R4 ;  /* 0x0000001fff077819 */ /* 0x000fc60000011404 */
[----:B------:R-:W-:Y:S01]  /*0290*/  @!P2 IMAD.MOV R6, RZ, RZ, -R6 ;  /* 0x000000ffff06a224 */ /* 0x000fe200078e0a06 */
[----:B------:R-:W-:Y:S02]  /*02a0*/  @!P1 LOP3.LUT R6, RZ, R0, RZ, 0x33, !PT ;  /* 0x00000000ff069212 */ /* 0x000fe400078e33ff */
[----:B------:R-:W-:-:S03]  /*02b0*/  LEA.HI R7, R7, R4, RZ, 0x6 ;  /* 0x0000000407077211 */ /* 0x000fc600078f30ff */
[----:B------:R-:W-:Y:S02]  /*02c0*/  IMAD.SHL.U32 R4, R6, 0x8, RZ ;  /* 0x0000000806047824 */ /* 0x000fe400078e00ff */
[----:B------:R-:W-:-:S03]  /*02d0*/  IMAD.MOV R6, RZ, RZ, -R6 ;  /* 0x000000ffff067224 */ /* 0x000fc600078e0a06 */
[----:B------:R-:W-:Y:S01]  /*02e0*/  LEA.HI.SX32 R7, R7, -R4, 0x1a ;  /* 0x8000000407077211 */ /* 0x000fe200078fd2ff */
[----:B------:R-:W-:Y:S02]  /*02f0*/  IMAD R15, R0, R6, R5 ;  /* 0x00000006000f7224 */ /* 0x000fe400078e0205 */
[----:B------:R-:W-:Y:S01]  /*0300*/  IMAD.MOV.U32 R6, RZ, RZ, RZ ;  /* 0x000000ffff067224 */ /* 0x000fe200078e00ff */
[----:B------:R-:W-:Y:S02]  /*0310*/  VIMNMX R8, R7, 0x8, PT ;  /* 0x0000000807087848 */ /* 0x000fe40003fe0100 */
[----:B------:R-:W-:Y:S02]  /*0320*/  IABS R13, R15 ;  /* 0x0000000f000d7213 */ /* 0x000fe40000000000 */
[----:B------:R-:W-:-:S04]  /*0330*/  IABS R11, R8 ;  /* 0x00000008000b7213 */ /* 0x000fc80000000000 */
[----:B------:R-:W0:Y:S08]  /*0340*/  I2F.RP R9, R11 ;  /* 0x0000000b00097306 */ /* 0x000e300000209400 */
[----:B0-----:R-:W0:Y:S02]  /*0350*/  MUFU.RCP R9, R9 ;  /* 0x0000000900097308 */ /* 0x001e240000001000 */
[----:B0-----:R-:W-:-:S06]  /*0360*/  VIADD R7, R9, 0xffffffe ;  /* 0x0ffffffe09077836 */ /* 0x001fcc0000000000 */
[----:B------:R-:W0:Y:S02]  /*0370*/  F2I.FTZ.U32.TRUNC.NTZ R7, R7 ;  /* 0x0000000700077305 */ /* 0x000e24000021f000 */
[----:B0-----:R-:W-:-:S04]  /*0380*/  IMAD.MOV R10, RZ, RZ, -R7 ;  /* 0x000000ffff0a7224 */ /* 0x001fc800078e0a07 */
[----:B------:R-:W-:-:S04]  /*0390*/  IMAD.MOV.U32 R0, RZ, RZ, R10 ;  /* 0x000000ffff007224 */ /* 0x000fc800078e000a */
[----:B------:R-:W-:Y:S01]  /*03a0*/  IMAD R5, R0, R11, RZ ;  /* 0x0000000b00057224 */ /* 0x000fe200078e02ff */
[----:B------:R-:W-:-:S03]  /*03b0*/  IABS R0, R8 ;  /* 0x0000000800007213 */ /* 0x000fc60000000000 */
[----:B------:R-:W-:Y:S02]  /*03c0*/  IMAD.HI.U32 R6, R7, R5, R6 ;  /* 0x0000000507067227 */ /* 0x000fe400078e0006 */
[----:B------:R-:W0:Y:S02]  /*03d0*/  LDC R7, c[0x0][0x230] ;  /* 0x00008c00ff077b82 */ /* 0x000e240000000800 */
[----:B------:R-:W-:Y:S02]  /*03e0*/  IMAD.MOV R0, RZ, RZ, -R0 ;  /* 0x000000ffff007224 */ /* 0x000fe400078e0a00 */
[----:B------:R-:W-:-:S04]  /*03f0*/  IMAD.HI.U32 R6, R6, R13, RZ ;  /* 0x0000000d06067227 */ /* 0x000fc800078e00ff */
[----:B------:R-:W-:-:S05]  /*0400*/  IMAD R0, R6, R0, R13 ;  /* 0x0000000006007224 */ /* 0x000fca00078e020d */
[----:B------:R-:W-:Y:S01]  /*0410*/  ISETP.GT.U32.AND P1, PT, R11, R0, PT ;  /* 0x000000000b00720c */ /* 0x000fe20003f24070 */
[----:B0-----:R-:W-:-:S12]  /*0420*/  VIADD R16, R7, 0x3f ;  /* 0x0000003f07107836 */ /* 0x001fd80000000000 */
[----:B------:R-:W-:Y:S02]  /*0430*/  @!P1 IMAD.IADD R0, R0, 0x1, -R11 ;  /* 0x0000000100009824 */ /* 0x000fe400078e0a0b */
[----:B------:R-:W-:Y:S01]  /*0440*/  @!P1 VIADD R6, R6, 0x1 ;  /* 0x0000000106069836 */ /* 0x000fe20000000000 */
[----:B------:R-:W-:Y:S02]  /*0450*/  ISETP.NE.AND P1, PT, R8, RZ, PT ;  /* 0x000000ff0800720c */ /* 0x000fe40003f25270 */
[----:B------:R-:W-:Y:S02]  /*0460*/  ISETP.GE.U32.AND P0, PT, R0, R11, PT ;  /* 0x0000000b0000720c */ /* 0x000fe40003f06070 */
[----:B------:R-:W-:-:S04]  /*0470*/  LOP3.LUT R0, R15, R8, RZ, 0x3c, !PT ;  /* 0x000000080f007212 */ /* 0x000fc800078e3cff */
[----:B------:R-:W-:-:S07]  /*0480*/  ISETP.GE.AND P2, PT, R0, RZ, PT ;  /* 0x000000ff0000720c */ /* 0x000fce0003f46270 */
[----:B------:R-:W-:Y:S01]  /*0490*/  @P0 VIADD R6, R6, 0x1 ;  /* 0x0000000106060836 */ /* 0x000fe20000000000 */
[----:B------:R-:W-:-:S05]  /*04a0*/  ISETP.GT.AND P0, PT, R16, 0x3f, PT ;  /* 0x0000003f1000780c */ /* 0x000fca0003f04270 */
[----:B------:R-:W-:Y:S01]  /*04b0*/  @!P2 IMAD.MOV R6, RZ, RZ, -R6 ;  /* 0x000000ffff06a224 */ /* 0x000fe200078e0a06 */
[----:B------:R-:W-:-:S05]  /*04c0*/  @!P1 LOP3.LUT R6, RZ, R8, RZ, 0x33, !PT ;  /* 0x00000008ff069212 */ /* 0x000fca00078e33ff */
[----:B------:R-:W-:Y:S02]  /*04d0*/  IMAD.MOV R5, RZ, RZ, -R6 ;  /* 0x000000ffff057224 */ /* 0x000fe400078e0a06 */
[----:B------:R-:W-:Y:S02]  /*04e0*/  IMAD.SHL.U32 R19, R6, 0x80, RZ ;  /* 0x0000008006137824 */ /* 0x000fe400078e00ff */
[----:B------:R-:W-:Y:S02]  /*04f0*/  IMAD R5, R8, R5, R15 ;  /* 0x0000000508057224 */ /* 0x000fe400078e020f */
[C---:B------:R-:W-:Y:S01]  /*0500*/  VIADD R6, R19.reuse, 0x1 ;  /* 0x0000000113067836 */ /* 0x040fe20000000000 */
[----:B------:R-:W-:Y:S01]  /*0510*/  STL [R1+0x274], R19 ;  /* 0x0002741301007387 */ /* 0x000fe20000100800 */
[----:B------:R-:W-:Y:S02]  /*0520*/  IMAD.IADD R0, R4, 0x1, R5 ;  /* 0x0000000104007824 */ /* 0x000fe400078e0205 */
[C---:B------:R-:W-:Y:S01]  /*0530*/  VIADD R5, R19.reuse, 0x2 ;  /* 0x0000000213057836 */ /* 0x040fe20000000000 */
[----:B------:R0:W-:Y:S01]  /*0540*/  STL [R1+0x294], R6 ;  /* 0x0002940601007387 */ /* 0x0001e20000100800 */
[----:B------:R-:W-:-:S02]  /*0550*/  VIADD R4, R19, 0x3 ;  /* 0x0000000313047836 */ /* 0x000fc40000000000 */
[----:B------:R-:W-:Y:S01]  /*0560*/  IMAD R0, R0, 0x40, R18 ;  /* 0x0000004000007824 */ /* 0x000fe200078e0212 */
[----:B------:R1:W-:Y:S01]  /*0570*/  STL [R1+0x290], R5 ;  /* 0x0002900501007387 */ /* 0x0003e20000100800 */
[C---:B------:R-:W-:Y:S02]  /*0580*/  VIADD R29, R19.reuse, 0x40 ;  /* 0x00000040131d7836 */ /* 0x040fe40000000000 */
[C---:B------:R-:W-:Y:S01]  /*0590*/  VIADD R28, R19.reuse, 0x64 ;  /* 0x00000064131c7836 */ /* 0x040fe20000000000 */
[----:B------:R2:W-:Y:S01]  /*05a0*/  STL [R1+0x28c], R4 ;  /* 0x00028c0401007387 */ /* 0x0005e20000100800 */
[C---:B------:R-:W-:Y:S02]  /*05b0*/  VIADD R11, R19.reuse, 0x6f ;  /* 0x0000006f130b7836 */ /* 0x040fe40000000000 */
[C---:B0-----:R-:W-:Y:S02]  /*05c0*/  VIADD R6, R19.reuse, 0x4 ;  /* 0x0000000413067836 */ /* 0x041fe40000000000 */
[----:B------:R-:W-:-:S02]  /*05d0*/  VIADD R22, R19, 0x70 ;  /* 0x0000007013167836 */ /* 0x000fc40000000000 */
[C---:B-1----:R-:W-:Y:S01]  /*05e0*/  VIADD R5, R19.reuse, 0x5 ;  /* 0x0000000513057836 */ /* 0x042fe20000000000 */
[----:B------:R0:W-:Y:S01]  /*05f0*/  STL [R1+0x288], R6 ;  /* 0x0002880601007387 */ /* 0x0001e20000100800 */
[C---:B------:R-:W-:Y:S02]  /*0600*/  VIADD R12, R19.reuse, 0x71 ;  /* 0x00000071130c7836 */ /* 0x040fe40000000000 */
[C---:B--2---:R-:W-:Y:S01]  /*0610*/  VIADD R4, R19.reuse, 0x6 ;  /* 0x0000000613047836 */ /* 0x044fe20000000000 */
[----:B------:R1:W-:Y:S01]  /*0620*/  STL [R1+0x284], R5 ;  /* 0x0002840501007387 */ /* 0x0003e20000100800 */
[C---:B------:R-:W-:Y:S02]  /*0630*/  VIADD R16, R19.reuse, 0x72 ;  /* 0x0000007213107836 */ /* 0x040fe40000000000 */
[C---:B------:R-:W-:Y:S01]  /*0640*/  VIADD R17, R19.reuse, 0x73 ;  /* 0x0000007313117836 */ /* 0x040fe20000000000 */
[----:B------:R2:W-:Y:S01]  /*0650*/  STL [R1+0x280], R4 ;  /* 0x0002800401007387 */ /* 0x0005e20000100800 */
[----:B------:R-:W-:-:S02]  /*0660*/  VIADD R21, R19, 0x74 ;  /* 0x0000007413157836 */ /* 0x000fc40000000000 */
[C---:B0-----:R-:W-:Y:S02]  /*0670*/  VIADD R6, R19.reuse, 0x7 ;  /* 0x0000000713067836 */ /* 0x041fe40000000000 */
[C---:B------:R-:W-:Y:S02]  /*0680*/  VIADD R20, R19.reuse, 0x76 ;  /* 0x0000007613147836 */ /* 0x040fe40000000000 */
[C---:B-1----:R-:W-:Y:S01]  /*0690*/  VIADD R5, R19.reuse, 0x8 ;  /* 0x0000000813057836 */ /* 0x042fe20000000000 */
[----:B------:R0:W-:Y:S01]  /*06a0*/  STL [R1+0x27c], R6 ;  /* 0x00027c0601007387 */ /* 0x0001e20000100800 */
[C---:B------:R-:W-:Y:S02]  /*06b0*/  VIADD R10, R19.reuse, 0x77 ;  /* 0x00000077130a7836 */ /* 0x040fe40000000000 */
[C---:B--2---:R-:W-:Y:S01]  /*06c0*/  VIADD R4, R19.reuse, 0x9 ;  /* 0x0000000913047836 */ /* 0x044fe20000000000 */
[----:B------:R1:W-:Y:S01]  /*06d0*/  STL [R1+0x278], R5 ;  /* 0x0002780501007387 */ /* 0x0003e20000100800 */
[----:B------:R-:W-:-:S02]  /*06e0*/  VIADD R13, R19, 0x78 ;  /* 0x00000078130d7836 */ /* 0x000fc40000000000 */
[C---:B------:R-:W-:Y:S01]  /*06f0*/  VIADD R8, R19.reuse, 0x7a ;  /* 0x0000007a13087836 */ /* 0x040fe20000000000 */
[----:B------:R2:W-:Y:S01]  /*0700*/  STL [R1+0x270], R4 ;  /* 0x0002700401007387 */ /* 0x0005e20000100800 */
[C---:B------:R-:W-:Y:S02]  /*0710*/  VIADD R23, R19.reuse, 0x7c ;  /* 0x0000007c13177836 */ /* 0x040fe40000000000 */
[C---:B0-----:R-:W-:Y:S02]  /*0720*/  VIADD R6, R19.reuse, 0xa ;  /* 0x0000000a13067836 */ /* 0x041fe40000000000 */
[C---:B------:R-:W-:Y:S02]  /*0730*/  VIADD R9, R19.reuse, 0x7d ;  /* 0x0000007d13097836 */ /* 0x040fe40000000000 */
[C---:B-1----:R-:W-:Y:S01]  /*0740*/  VIADD R5, R19.reuse, 0xb ;  /* 0x0000000b13057836 */ /* 0x042fe20000000000 */
[----:B------:R0:W-:Y:S01]  /*0750*/  STL [R1+0x26c], R6 ;  /* 0x00026c0601007387 */ /* 0x0001e20000100800 */
[----:B------:R-:W-:-:S02]  /*0760*/  VIADD R7, R19, 0x7e ;  /* 0x0000007e13077836 */ /* 0x000fc40000000000 */
[C---:B--2---:R-:W-:Y:S01]  /*0770*/  VIADD R4, R19.reuse, 0xc ;  /* 0x0000000c13047836 */ /* 0x044fe20000000000 */
[----:B------:R1:W-:Y:S01]  /*0780*/  STL [R1+0x268], R5 ;  /* 0x0002680501007387 */ /* 0x0003e20000100800 */
[----:B------:R-:W-:-:S03]  /*0790*/  VIADD R25, R19, 0x7f ;  /* 0x0000007f13197836 */ /* 0x000fc60000000000 */
[----:B------:R2:W-:Y:S01]  /*07a0*/  STL [R1+0x260], R4 ;  /* 0x0002600401007387 */ /* 0x0005e20000100800 */
[C---:B0-----:R-:W-:Y:S02]  /*07b0*/  VIADD R6, R19.reuse, 0xd ;  /* 0x0000000d13067836 */ /* 0x041fe40000000000 */
[----:B-1----:R-:W-:-:S03]  /*07c0*/  VIADD R5, R19, 0xe ;  /* 0x0000000e13057836 */ /* 0x002fc60000000000 */
[----:B------:R0:W-:Y:S01]  /*07d0*/  STL [R1+0x25c], R6 ;  /* 0x00025c0601007387 */ /* 0x0001e20000100800 */
[----:B--2---:R-:W-:-:S03]  /*07e0*/  VIADD R4, R19, 0xf ;  /* 0x0000000f13047836 */ /* 0x004fc60000000000 */
[----:B------:R1:W-:Y:S04]  /*07f0*/  STL [R1+0x264], R5 ;  /* 0x0002640501007387 */ /* 0x0003e80000100800 */
        /* <DEDUP_REMOVED lines=104> */
[C---:B-1----:R-:W-:Y:S02]  /*0e80*/  VIADD R5, R19.reuse, 0x44 ;  /* 0x0000004413057836 */ /* 0x042fe40000000000 */
[----:B--2---:R-:W-:-:S03]  /*0e90*/  VIADD R4, R19, 0x45 ;  /* 0x0000004513047836 */ /* 0x004fc60000000000 */
[----:B------:R0:W-:Y:S04]  /*0ea0*/  STL [R1+0xa8], R5 ;  /* 0x0000a80501007387 */ /* 0x0001e80000100800 */
        /* <DEDUP_REMOVED lines=66> */
[----:B------:R1:W-:Y:S01]  /*12d0*/  STL [R1+0x10], R5 ;  /* 0x0000100501007387 */ /* 0x0003e20000100800 */
[C---:B0-----:R-:W-:Y:S02]  /*12e0*/  VIADD R4, R19.reuse, 0x68 ;  /* 0x0000006813047836 */ /* 0x041fe40000000000 */
[----:B-1----:R-:W-:-:S03]  /*12f0*/  VIADD R5, R19, 0x6a ;  /* 0x0000006a13057836 */ /* 0x002fc60000000000 */
        /* <DEDUP_REMOVED lines=11> */
[----:B------:R0:W-:Y:S01]  /*13b0*/  STL [R1], R4 ;  /* 0x0000000401007387 */ /* 0x0001e20000100800 */
[----:B--2---:R-:W-:-:S03]  /*13c0*/  VIADD R5, R19, 0x79 ;  /* 0x0000007913057836 */ /* 0x004fc60000000000 */
[----:B------:R1:W-:Y:S01]  /*13d0*/  STL [R1+0x974], R0 ;  /* 0x0009740001007387 */ /* 0x0003e20000100800 */
[----:B0-----:R-:W-:Y:S01]  /*13e0*/  VIADD R4, R19, 0x7b ;  /* 0x0000007b13047836 */ /* 0x001fe20000000000 */
[----:B------:R-:W-:Y:S06]  /*13f0*/  @P0 BRA `(.L_x_0) ;  /* 0x0000000000e00947 */ /* 0x000fec0003800000 */
[----:B------:R0:W-:Y:S01]  /*1400*/  STL [R1], RZ ;  /* 0x000000ff01007387 */ /* 0x0001e20000100800 */
[----:B-1----:R-:W-:Y:S01]  /*1410*/  IMAD.SHL.U32 R0, R14, 0x20, RZ ;  /* 0x000000200e007824 */ /* 0x002fe200078e00ff */
[----:B------:R-:W-:Y:S02]  /*1420*/  CS2R R24, SRZ ;  /* 0x0000000000187805 */ /* 0x000fe4000001ff00 */
[----:B------:R-:W-:Y:S01]  /*1430*/  CS2R R26, SRZ ;  /* 0x00000000001a7805 */ /* 0x000fe2000001ff00 */
[----:B------:R0:W-:Y:S01]  /*1440*/  STL [R1+0x4], RZ ;  /* 0x000004ff01007387 */ /* 0x0001e20000100800 */
[----:B------:R-:W-:Y:S02]  /*1450*/  CS2R R20, SRZ ;  /* 0x0000000000147805 */ /* 0x000fe4000001ff00 */
[----:B------:R-:W-:Y:S02]  /*1460*/  LOP3.LUT R0, R0, 0x400, RZ, 0xc0, !PT ;  /* 0x0000040000007812 */ /* 0x000fe400078ec0ff */
[----:B------:R-:W-:Y:S01]  /*1470*/  CS2R R22, SRZ ;  /* 0x0000000000167805 */ /* 0x000fe2000001ff00 */
[----:B------:R0:W-:Y:S01]  /*1480*/  STL [R1+0x8], RZ ;  /* 0x000008ff01007387 */ /* 0x0001e20000100800 */
[----:B------:R-:W-:-:S02]  /*1490*/  CS2R R16, SRZ ;  /* 0x0000000000107805 */ /* 0x000fc4000001ff00 */
[----:B------:R-:W-:Y:S02]  /*14a0*/  CS2R R18, SRZ ;  /* 0x0000000000127805 */ /* 0x000fe4000001ff00 */
[----:B------:R-:W-:Y:S01]  /*14b0*/  CS2R R12, SRZ ;  /* 0x00000000000c7805 */ /* 0x000fe2000001ff00 */
[----:B------:R0:W-:Y:S01]  /*14c0*/  STL [R1+0xc], RZ ;  /* 0x00000cff01007387 */ /* 0x0001e20000100800 */
[----:B------:R-:W-:Y:S02]  /*14d0*/  CS2R R14, SRZ ;  /* 0x00000000000e7805 */ /* 0x000fe4000001ff00 */
[----:B------:R-:W-:Y:S02]  /*14e0*/  CS2R R8, SRZ ;  /* 0x0000000000087805 */ /* 0x000fe4000001ff00 */
[----:B------:R-:W-:Y:S01]  /*14f0*/  CS2R R10, SRZ ;  /* 0x00000000000a7805 */ /* 0x000fe2000001ff00 */
[----:B------:R0:W-:Y:S01]  /*1500*/  STL [R1+0x10], RZ ;  /* 0x000010ff01007387 */ /* 0x0001e20000100800 */
[----:B------:R-:W-:-:S02]  /*1510*/  CS2R R4, SRZ ;  /* 0x0000000000047805 */ /* 0x000fc4000001ff00 */
[----:B------:R-:W-:Y:S01]  /*1520*/  CS2R R6, SRZ ;  /* 0x0000000000067805 */ /* 0x000fe2000001ff00 */
[----:B------:R0:W-:Y:S04]  /*1530*/  STL [R1+0x14], RZ ;  /* 0x000014ff01007387 */ /* 0x0001e80000100800 */
        /* <DEDUP_REMOVED lines=34> */
[----:B------:R0:W-:Y:S01]  /*1760*/  STL [R1+0x964], R0 ;  /* 0x0009640001007387 */ /* 0x0001e20000100800 */
[----:B------:R-:W-:Y:S05]  /*1770*/  BRA `(.L_x_1) ;  /* 0x0000023c00647947 */ /* 0x000fea0003800000 */
.L_x_0:
[----:B------:R-:W2:Y:S01]  /*1780*/  LDL.LU R14, [R1+0xc4] ;  /* 0x0000c400010e7983 */ /* 0x000ea20000300800 */
[----:B------:R-:W-:Y:S01]  /*1790*/  IABS R24, R2 ;  /* 0x0000000200187213 */ /* 0x000fe20000000000 */
[----:B------:R-:W-:Y:S01]  /*17a0*/  ULDC UR5, c[0x0][0x23c] ;  /* 0x00008f0000057ab9 */ /* 0x000fe20000000800 */
[----:B-1----:R-:W-:Y:S01]  /*17b0*/  IABS R0, R3 ;  /* 0x0000000300007213 */ /* 0x002fe20000000000 */
[----:B------:R0:W-:Y:S01]  /*17c0*/  STL [R1+0xae0], R16 ;  /* 0x000ae01001007387 */ /* 0x0001e20000100800 */
[----:B------:R-:W-:Y:S01]  /*17d0*/  ISETP.GE.AND P1, PT, R25, RZ, PT ;  /* 0x000000ff1900720c */ /* 0x000fe20003f26270 */
[----:B------:R-:W-:Y:S01]  /*17e0*/  ULDC.64 UR6, c[0x0][0x218] ;  /* 0x0000860000067ab9 */ /* 0x000fe20000000a00 */
[----:B------:R-:W-:Y:S01]  /*17f0*/  ISETP.NE.AND P2, PT, R2, RZ, PT ;  /* 0x000000ff0200720c */ /* 0x000fe20003f45270 */
[----:B------:R-:W-:Y:S01]  /*1800*/  ULDC.64 UR10, c[0x0][0x210] ;  /* 0x00008400000a7ab9 */ /* 0x000fe20000000a00 */
[----:B0-----:R-:W3:Y:S01]  /*1810*/  LDL R16, [R1+0x974] ;  /* 0x0009740001107983 */ /* 0x001ee20000100800 */
[----:B------:R-:W0:Y:S03]  /*1820*/  I2F.RP R15, R24 ;  /* 0x00000018000f7306 */ /* 0x000e260000209400 */
[----:B------:R1:W-:Y:S04]  /*1830*/  STL [R1+0xadc], R12 ;  /* 0x000adc0c01007387 */ /* 0x0003e80000100800 */
[----:B-1----:R-:W4:Y:S01]  /*1840*/  LDL R12, [R1+0x274] ;  /* 0x00027400010c7983 */ /* 0x002f220000100800 */
[----:B0-----:R-:W0:Y:S03]  /*1850*/  MUFU.RCP R15, R15 ;  /* 0x0000000f000f7308 */ /* 0x001e260000001000 */
[----:B------:R1:W-:Y:S04]  /*1860*/  STL [R1+0xad8], R22 ;  /* 0x000ad81601007387 */ /* 0x0003e80000100800 */
[----:B------:R0:W-:Y:S04]  /*1870*/  STL [R1+0xacc], R11 ;  /* 0x000acc0b01007387 */ /* 0x0001e80000100800 */
[----:B------:R2:W-:Y:S01]  /*1880*/  STL [R1+0xab0], R3 ;  /* 0x000ab00301007387 */ /* 0x0005e20000100800 */
[----:B-1----:R-:W-:Y:S01]  /*1890*/  IMAD.MOV.U32 R22, RZ, RZ, R28 ;  /* 0x000000ffff167224 */ /* 0x002fe200078e001c */
[----:B------:R-:W-:Y:S01]  /*18a0*/  IABS R28, R7 ;  /* 0x00000007001c7213 */ /* 0x000fe20000000000 */
[----:B0-----:R-:W-:-:S02]  /*18b0*/  IMAD.MOV.U32 R11, RZ, RZ, R29 ;  /* 0x000000ffff0b7224 */ /* 0x001fc400078e001d */
[----:B------:R-:W-:-:S06]  /*18c0*/  VIADD R15, R15, 0xffffffe ;  /* 0x0ffffffe0f0f7836 */ /* 0x000fcc0000000000 */
[----:B------:R-:W-:Y:S01]  /*18d0*/  F2I.FTZ.U32.TRUNC.NTZ R15, R15 ;  /* 0x0000000f000f7305 */ /* 0x000fe2000021f000 */
[----:B--2---:R-:W-:-:S07]  /*18e0*/  IMAD.MOV.U32 R3, RZ, RZ, R14 ;  /* 0x000000ffff037224 */ /* 0x004fce00078e000e */
[----:B------:R-:W0:Y:S01]  /*18f0*/  I2F.RP R14, R0 ;  /* 0x00000000000e7306 */ /* 0x000e220000209400 */
[----:B---3--:R-:W-:-:S07]  /*1900*/  IABS R26, R16 ;  /* 0x00000010001a7213 */ /* 0x008fce0000000000 */
[----:B0-----:R-:W0:Y:S02]  /*1910*/  MUFU.RCP R14, R14 ;  /* 0x0000000e000e7308 */ /* 0x001e240000001000 */
[----:B0-----:R-:W-:-:S06]  /*1920*/  VIADD R14, R14, 0xffffffe ;  /* 0x0ffffffe0e0e7836 */ /* 0x001fcc0000000000 */
[----:B------:R0:W1:Y:S02]  /*1930*/  F2I.FTZ.U32.TRUNC.NTZ R19, R14 ;  /* 0x0000000e00137305 */ /* 0x000064000021f000 */
[----:B0-----:R-:W-:-:S04]  /*1940*/  IMAD.MOV R14, RZ, RZ, -R15 ;  /* 0x000000ffff0e7224 */ /* 0x001fc800078e0a0f */
[----:B------:R-:W-:Y:S02]  /*1950*/  IMAD R18, R14, R24, RZ ;  /* 0x000000180e127224 */ /* 0x000fe400078e02ff */
[----:B------:R-:W-:Y:S02]  /*1960*/  IMAD.MOV.U32 R14, RZ, RZ, RZ ;  /* 0x000000ffff0e7224 */ /* 0x000fe400078e00ff */
[----:B-1----:R-:W-:Y:S02]  /*1970*/  IMAD.MOV R27, RZ, RZ, -R19 ;  /* 0x000000ffff1b7224 */ /* 0x002fe400078e0a13 */
[----:B------:R-:W-:Y:S01]  /*1980*/  IMAD.HI.U32 R18, R15, R18, R14 ;  /* 0x000000120f127227 */ /* 0x000fe200078e000e */
[----:B------:R-:W-:Y:S02]  /*1990*/  ISETP.GE.AND P5, PT, R16, RZ, PT ;  /* 0x000000ff1000720c */ /* 0x000fe40003fa6270 */
[----:B----4-:R-:W-:Y:S01]  /*19a0*/  IABS R15, R12 ;  /* 0x0000000c000f7213 */ /* 0x010fe20000000000 */
[----:B------:R-:W-:-:S02]  /*19b0*/  IMAD R27, R27, R0, RZ ;  /* 0x000000001b1b7224 */ /* 0x000fc400078e02ff */
[----:B------:R-:W-:-:S04]  /*19c0*/  IMAD.HI.U32 R14, R18, R26, RZ ;  /* 0x0000001a120e7227 */ /* 0x000fc800078e00ff */
[----:B------:R-:W-:Y:S02]  /*19d0*/  IMAD.MOV R14, RZ, RZ, -R14 ;  /* 0x000000ffff0e7224 */ /* 0x000fe400078e0a0e */
[----:B------:R-:W-:Y:S02]  /*19e0*/  IMAD.MOV.U32 R18, RZ, RZ, RZ ;  /* 0x000000ffff127224 */ /* 0x000fe400078e00ff */
[C---:B------:R-:W-:Y:S02]  /*19f0*/  IMAD R14, R24.reuse, R14, R26 ;  /* 0x0000000e180e7224 */ /* 0x040fe400078e021a */
[----:B------:R-:W-:Y:S01]  /*1a00*/  IMAD.HI.U32 R18, R19, R27, R18 ;  /* 0x0000001b13127227 */ /* 0x000fe200078e0012 */
[----:B------:R-:W-:Y:S02]  /*1a10*/  IABS R19, R25 ;  /* 0x0000001900137213 */ /* 0x000fe40000000000 */
[----:B------:R-:W-:Y:S01]  /*1a20*/  ISETP.GT.U32.AND P0, PT, R24, R14, PT ;  /* 0x0000000e1800720c */ /* 0x000fe20003f04070 */
[----:B------:R-:W-:Y:S01]  /*1a30*/  IMAD.MOV.U32 R25, RZ, RZ, R28 ;  /* 0x000000ffff197224 */ /* 0x000fe200078e001c */
[----:B------:R-:W-:Y:S01]  /*1a40*/  IABS R27, R9 ;  /* 0x00000009001b7213 */ /* 0x000fe20000000000 */
[----:B------:R-:W-:-:S04]  /*1a50*/  IMAD.HI.U32 R26, R18, R15, RZ ;  /* 0x0000000f121a7227 */ /* 0x000fc800078e00ff */
[----:B------:R-:W-:-:S04]  /*1a60*/  IMAD.HI.U32 R29, R18, R25, RZ ;  /* 0x00000019121d7227 */ /* 0x000fc800078e00ff */
[----:B------:R-:W-:Y:S02]  /*1a70*/  IMAD.MOV R29, RZ, RZ, -R29 ;  /* 0x000000ffff1d7224 */ /* 0x000fe400078e0a1d */
[----:B------:R-:W-:Y:S01]  /*1a80*/  @!P0 IMAD.IADD R14, R14, 0x1, -R24 ;  /* 0x000000010e0e8824 */ /* 0x000fe200078e0a18 */
[----:B------:R-:W-:Y:S01]  /*1a90*/  ISETP.GE.AND P0, PT, R7, RZ, PT ;  /* 0x000000ff0700720c */ /* 0x000fe20003f06270 */
[----:B------:R-:W-:Y:S02]  /*1aa0*/  IMAD R25, R0, R29, R25 ;  /* 0x0000001d00197224 */ /* 0x000fe400078e0219 */
[----:B------:R-:W2:Y:S01]  /*1ab0*/  LDL.LU R29, [R1+0xa8] ;  /* 0x0000a800011d7983 */ /* 0x000ea20000300800 */
[----:B------:R-:W-:Y:S01]  /*1ac0*/  ISETP.GT.U32.AND P4, PT, R24, R14, PT ;  /* 0x0000000e1800720c */ /* 0x000fe20003f84070 */
[----:B------:R-:W-:Y:S02]  /*1ad0*/  IMAD.MOV R26, RZ, RZ, -R26 ;  /* 0x000000ffff1a7224 */ /* 0x000fe400078e0a1a */
[----:B------:R-:W3:Y:S01]  /*1ae0*/  LDL.LU R16, [R1+0xae0] ;  /* 0x000ae00001107983 */ /* 0x000ee20000300800 */
[----:B------:R-:W-:-:S04]  /*1af0*/  IMAD.HI.U32 R28, R18, R19, RZ ;  /* 0x00000013121c7227 */ /* 0x000fc800078e00ff */
[----:B------:R-:W-:Y:S01]  /*1b00*/  IMAD R15, R0, R26, R15 ;  /* 0x0000001a000f7224 */ /* 0x000fe200078e020f */
[----:B------:R-:W-:Y:S01]  /*1b10*/  IABS R26, R23 ;  /* 0x00000017001a7213 */ /* 0x000fe20000000000 */
[----:B------:R-:W-:Y:S02]  /*1b20*/  IMAD.MOV R28, RZ, RZ, -R28 ;  /* 0x000000ffff1c7224 */ /* 0x000fe400078e0a1c */
[----:B------:R-:W-:Y:S01]  /*1b30*/  IMAD.HI.U32 R7, R18, R27, RZ ;  /* 0x0000001b12077227 */ /* 0x000fe200078e00ff */
[----:B------:R-:W-:-:S03]  /*1b40*/  ISETP.GT.U32.AND P6, PT, R0, R15, PT ;  /* 0x0000000f0000720c */ /* 0x000fc60003fc4070 */
[----:B------:R-:W-:Y:S02]  /*1b50*/  @!P4 IMAD.IADD R14, R14, 0x1, -R24 ;  /* 0x000000010e0ec824 */ /* 0x000fe400078e0a18 */
[----:B------:R-:W4:Y:S01]  /*1b60*/  LDL.LU R24, [R1+0xac] ;  /* 0x0000ac0001187983 */ /* 0x000f220000300800 */
[----:B------:R-:W-:Y:S02]  /*1b70*/  IMAD R19, R0, R28, R19 ;  /* 0x0000001c00137224 */ /* 0x000fe400078e0213 */
[----:B------:R-:W-:Y:S02]  /*1b80*/  IMAD.MOV R7, RZ, RZ, -R7 ;  /* 0x000000ffff077224 */ /* 0x000fe400078e0a07 */
[----:B------:R-:W-:Y:S01]  /*1b90*/  IMAD.HI.U32 R28, R18, R26, RZ ;  /* 0x0000001a121c7227 */ /* 0x000fe200078e00ff */
[----:B------:R-:W-:-:S03]  /*1ba0*/  ISETP.GT.U32.AND P3, PT, R0, R19, PT ;  /* 0x000000130000720c */ /* 0x000fc60003f64070 */
[----:B------:R-:W-:Y:S02]  /*1bb0*/  @!P6 IMAD.IADD R15, R15, 0x1, -R0 ;  /* 0x000000010f0fe824 */ /* 0x000fe400078e0a00 */
[----:B------:R-:W-:-:S03]  /*1bc0*/  IMAD R7, R0, R7, R27 ;  /* 0x0000000700077224 */ /* 0x000fc600078e021b */
[C---:B------:R-:W-:Y:S01]  /*1bd0*/  ISETP.GT.U32.AND P4, PT, R0.reuse, R15, PT ;  /* 0x0000000f0000720c */ /* 0x040fe20003f84070 */
[----:B------:R-:W-:Y:S01]  /*1be0*/  IMAD.MOV R28, RZ, RZ, -R28 ;  /* 0x000000ffff1c7224 */ /* 0x000fe200078e0a1c */
[----:B------:R-:W-:-:S03]  /*1bf0*/  ISETP.GT.U32.AND P6, PT, R0, R25, PT ;  /* 0x000000190000720c */ /* 0x000fc60003fc4070 */
[----:B------:R-:W-:Y:S01]  /*1c00*/  @!P3 IMAD.IADD R19, R19, 0x1, -R0 ;  /* 0x000000011313b824 */ /* 0x000fe200078e0a00 */
[C---:B------:R-:W-:Y:S01]  /*1c10*/  ISETP.GT.U32.AND P3, PT, R0.reuse, R7, PT ;  /* 0x000000070000720c */ /* 0x040fe20003f64070 */
[----:B------:R-:W-:Y:S02]  /*1c20*/  IMAD R26, R0, R28, R26 ;  /* 0x0000001c001a7224 */ /* 0x000fe400078e021a */
[----:B------:R-:W-:-:S04]  /*1c30*/  IMAD.MOV.U32 R28, RZ, RZ, R14 ;  /* 0x000000ffff1c7224 */ /* 0x000fc800078e000e */
[----:B------:R-:W-:Y:S01]  /*1c40*/  @!P5 IMAD.MOV R28, RZ, RZ, -R28 ;  /* 0x000000ffff1cd224 */ /* 0x000fe200078e0a1c */
[----:B------:R-:W-:Y:S01]  /*1c50*/  @!P2 LOP3.LUT R28, RZ, R2, RZ, 0x33, !PT ;  /* 0x00000002ff1ca212 */ /* 0x000fe200078e33ff */
[--C-:B------:R-:W-:Y:S02]  /*1c60*/  @!P4 IMAD.IADD R15, R15, 0x1, -R0.reuse ;  /* 0x000000010f0fc824 */ /* 0x100fe400078e0a00 */
[--C-:B------:R-:W-:Y:S02]  /*1c70*/  @!P6 IMAD.IADD R25, R25, 0x1, -R0.reuse ;  /* 0x000000011919e824 */ /* 0x100fe400078e0a00 */
[----:B------:R-:W-:Y:S01]  /*1c80*/  @!P3 IMAD.IADD R7, R7, 0x1, -R0 ;  /* 0x000000010707b824 */ /* 0x000fe200078e0a00 */
[----:B------:R-:W-:Y:S01]  /*1c90*/  ISETP.GE.AND P3, PT, R23, RZ, PT ;  /* 0x000000ff1700720c */ /* 0x000fe20003f66270 */
[----:B------:R-:W-:Y:S01]  /*1ca0*/  STL [R1+0x1e8], R28 ;  /* 0x0001e81c01007387 */ /* 0x000fe20000100800 */
[----:B------:R-:W-:Y:S01]  /*1cb0*/  ISETP.GE.AND P6, PT, R12, RZ, PT ;  /* 0x000000ff0c00720c */ /* 0x000fe20003fc6270 */
[----:B------:R-:W-:Y:S01]  /*1cc0*/  IMAD.MOV.U32 R23, RZ, RZ, R22 ;  /* 0x000000ffff177224 */ /* 0x000fe200078e0016 */
[----:B------:R-:W-:Y:S01]  /*1cd0*/  IABS R14, R8 ;  /* 0x00000008000e7213 */ /* 0x000fe20000000000 */
[----:B------:R-:W2:Y:S01]  /*1ce0*/  LDL.LU R12, [R1+0xadc] ;  /* 0x000adc00010c7983 */ /* 0x000ea20000300800 */
[----:B------:R-:W-:-:S03]  /*1cf0*/  IMAD.MOV.U32 R22, RZ, RZ, R15 ;  /* 0x000000ffff167224 */ /* 0x000fc600078e000f */
[----:B------:R-:W3:Y:S01]  /*1d00*/  LDL.LU R15, [R1+0xb0] ;  /* 0x0000b000010f7983 */ /* 0x000ee20000300800 */
[----:B------:R-:W-:-:S05]  /*1d10*/  IMAD.MOV.U32 R2, RZ, RZ, R14 ;  /* 0x000000ffff027224 */ /* 0x000fca00078e000e */
[----:B------:R-:W-:-:S05]  /*1d20*/  @!P6 IMAD.MOV R22, RZ, RZ, -R22 ;  /* 0x000000ffff16e224 */ /* 0x000fca00078e0a16 */
[----:B------:R0:W-:Y:S04]  /*1d30*/  STL [R1+0x1e4], R22 ;  /* 0x0001e41601007387 */ /* 0x0001e80000100800 */
[----:B0-----:R-:W2:Y:S01]  /*1d40*/  LDL.LU R22, [R1+0xad8] ;  /* 0x000ad80001167983 */ /* 0x001ea20000300800 */
[----:B----4-:R-:W-:-:S04]  /*1d50*/  IMAD.MOV.U32 R27, RZ, RZ, R24 ;  /* 0x000000ffff1b7224 */ /* 0x010fc800078e0018 */
[----:B------:R-:W-:Y:S02]  /*1d60*/  IMAD.MOV.U32 R28, RZ, RZ, R27 ;  /* 0x000000ffff1c7224 */ /* 0x000fe400078e001b */
[----:B------:R-:W-:-:S04]  /*1d70*/  IMAD.HI.U32 R27, R18, R2, RZ ;  /* 0x00000002121b7227 */ /* 0x000fc800078e00ff */
[----:B------:R-:W-:-:S04]  /*1d80*/  IMAD.MOV R27, RZ, RZ, -R27 ;  /* 0x000000ffff1b7224 */ /* 0x000fc800078e0a1b */
[C---:B------:R-:W-:Y:S02]  /*1d90*/  IMAD R2, R0.reuse, R27, R2 ;  /* 0x0000001b00027224 */ /* 0x040fe400078e0202 */
[----:B------:R-:W4:Y:S01]  /*1da0*/  LDL.LU R27, [R1+0x78] ;  /* 0x00007800011b7983 */ /* 0x000f220000300800 */
[----:B------:R-:W-:Y:S02]  /*1db0*/  ISETP.GT.U32.AND P5, PT, R0, R19, PT ;  /* 0x000000130000720c */ /* 0x000fe40003fa4070 */
[----:B------:R-:W-:Y:S02]  /*1dc0*/  IABS R24, R4 ;  /* 0x0000000400187213 */ /* 0x000fe40000000000 */
[----:B------:R-:W-:-:S03]  /*1dd0*/  ISETP.GE.AND P2, PT, R9, RZ, PT ;  /* 0x000000ff0900720c */ /* 0x000fc60003f46270 */
[----:B------:R-:W-:-:S04]  /*1de0*/  IMAD.MOV.U32 R9, RZ, RZ, R24 ;  /* 0x000000ffff097224 */ /* 0x000fc800078e0018 */
[----:B------:R-:W-:-:S04]  /*1df0*/  IMAD.HI.U32 R24, R18, R9, RZ ;  /* 0x0000000912187227 */ /* 0x000fc800078e00ff */
[----:B------:R-:W-:Y:S01]  /*1e00*/  @!P5 IMAD.IADD R19, R19, 0x1, -R0 ;  /* 0x000000011313d824 */ /* 0x000fe200078e0a00 */
[----:B------:R-:W-:Y:S01]  /*1e10*/  ISETP.GT.U32.AND P5, PT, R0, R25, PT ;  /* 0x000000190000720c */ /* 0x000fe20003fa4070 */
[----:B------:R-:W-:-:S04]  /*1e20*/  IMAD.MOV R24, RZ, RZ, -R24 ;  /* 0x000000ffff187224 */ /* 0x000fc800078e0a18 */
[C---:B------:R-:W-:Y:S01]  /*1e30*/  IMAD R9, R0.reuse, R24, R9 ;  /* 0x0000001800097224 */ /* 0x040fe200078e0209 */
[----:B------:R-:W-:-:S07]  /*1e40*/  ISETP.GT.U32.AND P6, PT, R0, R7, PT ;  /* 0x000000070000720c */ /* 0x000fce0003fc4070 */
[--C-:B------:R-:W-:Y:S01]  /*1e50*/  @!P5 IMAD.IADD R25, R25, 0x1, -R0.reuse ;  /* 0x000000011919d824 */ /* 0x100fe200078e0a00 */
[C---:B------:R-:W-:Y:S02]  /*1e60*/  ISETP.GT.U32.AND P5, PT, R0.reuse, R9, PT ;  /* 0x000000090000720c */ /* 0x040fe40003fa4070 */
[----:B------:R-:W-:Y:S01]  /*1e70*/  ISETP.GT.U32.AND P4, PT, R0, R26, PT ;  /* 0x0000001a0000720c */ /* 0x000fe20003f84070 */
[----:B------:R-:W-:Y:S01]  /*1e80*/  @!P1 IMAD.MOV R19, RZ, RZ, -R19 ;  /* 0x000000ffff139224 */ /* 0x000fe200078e0a13 */
[----:B------:R-:W-:Y:S01]  /*1e90*/  IABS R14, R5 ;  /* 0x00000005000e7213 */ /* 0x000fe20000000000 */
[----:B------:R-:W-:-:S08]  /*1ea0*/  @!P6 IMAD.IADD R7, R7, 0x1, -R0 ;  /* 0x000000010707e824 */ /* 0x000fd000078e0a00 */
[----:B------:R-:W-:-:S05]  /*1eb0*/  @!P5 IMAD.IADD R9, R9, 0x1, -R0 ;  /* 0x000000010909d824 */ /* 0x000fca00078e0a00 */
[----:B------:R-:W-:Y:S01]  /*1ec0*/  ISETP.GT.U32.AND P5, PT, R0, R9, PT ;  /* 0x000000090000720c */ /* 0x000fe20003fa4070 */
[----:B---3--:R-:W-:Y:S01]  /*1ed0*/  IMAD.MOV.U32 R24, RZ, RZ, R15 ;  /* 0x000000ffff187224 */ /* 0x008fe200078e000f */
[----:B------:R0:W-:Y:S01]  /*1ee0*/  STL [R1+0x1dc], R19 ;  /* 0x0001dc1301007387 */ /* 0x0001e20000100800 */
[----:B------:R-:W-:Y:S02]  /*1ef0*/  @!P0 IMAD.MOV R25, RZ, RZ, -R25 ;  /* 0x000000ffff198224 */ /* 0x000fe400078e0a19 */
[----:B------:R-:W-:Y:S01]  /*1f00*/  IMAD.HI.U32 R15, R18, R14, RZ ;  /* 0x0000000e120f7227 */ /* 0x000fe200078e00ff */
[----:B------:R-:W-:-:S03]  /*1f10*/  ISETP.GT.U32.AND P6, PT, R0, R2, PT ;  /* 0x000000020000720c */ /* 0x000fc60003fc4070 */
[----:B------:R-:W-:Y:S01]  /*1f20*/  @!P2 IMAD.MOV R7, RZ, RZ, -R7 ;  /* 0x000000ffff07a224 */ /* 0x000fe200078e0a07 */
[----:B0-----:R-:W-:Y:S01]  /*1f30*/  IABS R19, R10 ;  /* 0x0000000a00137213 */ /* 0x001fe20000000000 */
[----:B------:R-:W-:Y:S01]  /*1f40*/  IMAD.MOV R15, RZ, RZ, -R15 ;  /* 0x000000ffff0f7224 */ /* 0x000fe200078e0a0f */
[----:B------:R-:W-:Y:S01]  /*1f50*/  STL [R1+0x1d8], R25 ;  /* 0x0001d81901007387 */ /* 0x000fe20000100800 */
[----:B------:R-:W-:Y:S01]  /*1f60*/  ISETP.GE.AND P2, PT, R5, RZ, PT ;  /* 0x000000ff0500720c */ /* 0x000fe20003f46270 */
[----:B------:R-:W-:Y:S01]  /*1f70*/  @!P4 IMAD.IADD R26, R26, 0x1, -R0 ;  /* 0x000000011a1ac824 */ /* 0x000fe200078e0a00 */
[----:B------:R-:W-:Y:S01]  /*1f80*/  IABS R5, R6 ;  /* 0x0000000600057213 */ /* 0x000fe20000000000 */
[----:B------:R0:W-:Y:S01]  /*1f90*/  STL [R1+0x1d4], R7 ;  /* 0x0001d40701007387 */ /* 0x0001e20000100800 */
[----:B------:R-:W-:Y:S01]  /*1fa0*/  ISETP.GE.AND P1, PT, R4, RZ, PT ;  /* 0x000000ff0400720c */ /* 0x000fe20003f26270 */
[----:B------:R-:W-:Y:S01]  /*1fb0*/  IMAD R4, R0, R15, R14 ;  /* 0x0000000f00047224 */ /* 0x000fe200078e020e */
[----:B------:R-:W-:Y:S01]  /*1fc0*/  IABS R15, R13 ;  /* 0x0000000d000f7213 */ /* 0x000fe20000000000 */
[----:B------:R-:W-:Y:S01]  /*1fd0*/  @!P5 IMAD.IADD R9, R9, 0x1, -R0 ;  /* 0x000000010909d824 */ /* 0x000fe200078e0a00 */
[----:B------:R-:W-:Y:S01]  /*1fe0*/  ISETP.GE.AND P5, PT, R13, RZ, PT ;  /* 0x000000ff0d00720c */ /* 0x000fe20003fa6270 */
[----:B0-----:R-:W-:Y:S01]  /*1ff0*/  IMAD.HI.U32 R7, R18, R19, RZ ;  /* 0x0000001312077227 */ /* 0x001fe200078e00ff */
[----:B------:R-:W-:Y:S01]  /*2000*/  ISETP.GT.U32.AND P4, PT, R0, R26, PT ;  /* 0x0000001a0000720c */ /* 0x000fe20003f84070 */
[----:B------:R0:W-:Y:S01]  /*2010*/  STL [R1+0xad0], R20 ;  /* 0x000ad01401007387 */ /* 0x0001e20000100800 */
[----:B------:R-:W-:Y:S01]  /*2020*/  IABS R14, R20 ;  /* 0x00000014000e7213 */ /* 0x000fe20000000000 */
[----:B------:R-:W-:-:S02]  /*2030*/  IMAD.MOV R13, RZ, RZ, -R7 ;  /* 0x000000ffff0d7224 */ /* 0x000fc400078e0a07 */
[----:B------:R-:W-:Y:S01]  /*2040*/  IMAD.HI.U32 R7, R18, R5, RZ ;  /* 0x0000000512077227 */ /* 0x000fe200078e00ff */
[----:B------:R1:W-:Y:S03]  /*2050*/  STL [R1+0xad4], R6 ;  /* 0x000ad40601007387 */ /* 0x0003e60000100800 */
[----:B0-----:R-:W-:Y:S01]  /*2060*/  IMAD.MOV.U32 R20, RZ, RZ, R23 ;  /* 0x000000ffff147224 */ /* 0x001fe200078e0017 */
[----:B--2---:R-:W-:Y:S01]  /*2070*/  IABS R23, R12 ;  /* 0x0000000c00177213 */ /* 0x004fe20000000000 */
[----:B------:R-:W-:Y:S01]  /*2080*/  @!P6 IMAD.IADD R2, R2, 0x1, -R0 ;  /* 0x000000010202e824 */ /* 0x000fe200078e0a00 */
[----:B------:R-:W-:Y:S01]  /*2090*/  STL [R1+0xac4], R16 ;  /* 0x000ac41001007387 */ /* 0x000fe20000100800 */
[C---:B------:R-:W-:Y:S01]  /*20a0*/  IMAD R13, R0.reuse, R13, R19 ;  /* 0x0000000d000d7224 */ /* 0x040fe200078e0213 */
[----:B------:R-:W-:Y:S01]  /*20b0*/  IABS R19, R16 ;  /* 0x0000001000137213 */ /* 0x000fe20000000000 */
[----:B------:R-:W-:Y:S01]  /*20c0*/  IMAD.MOV R7, RZ, RZ, -R7 ;  /* 0x000000ffff077224 */ /* 0x000fe200078e0a07 */
[----:B------:R-:W-:Y:S01]  /*20d0*/  ISETP.GT.U32.AND P6, PT, R0, R2, PT ;  /* 0x000000020000720c */ /* 0x000fe20003fc4070 */
[----:B------:R-:W-:-:S02]  /*20e0*/  IMAD.MOV.U32 R25, RZ, RZ, R24 ;  /* 0x000000ffff197224 */ /* 0x000fc400078e0018 */
[----:B------:R-:W-:Y:S01]  /*20f0*/  IMAD R5, R0, R7, R5 ;  /* 0x0000000700057224 */ /* 0x000fe200078e0205 */
[----:B------:R-:W-:Y:S01]  /*2100*/  IABS R7, R17 ;  /* 0x0000001100077213 */ /* 0x000fe20000000000 */
[----:B------:R0:W-:Y:S01]  /*2110*/  STL [R1+0xac8], R12 ;  /* 0x000ac80c01007387 */ /* 0x0001e20000100800 */
[----:B-1----:R-:W-:Y:S02]  /*2120*/  IMAD.MOV.U32 R6, RZ, RZ, R25 ;  /* 0x000000ffff067224 */ /* 0x002fe400078e0019 */
[----:B------:R-:W-:Y:S02]  /*2130*/  @!P4 IMAD.IADD R26, R26, 0x1, -R0 ;  /* 0x000000011a1ac824 */ /* 0x000fe400078e0a00 */
[----:B------:R-:W-:-:S04]  /*2140*/  IMAD.HI.U32 R25, R18, R7, RZ ;  /* 0x0000000712197227 */ /* 0x000fc800078e00ff */
[----:B0-----:R-:W-:Y:S02]  /*2150*/  IMAD.MOV.U32 R12, RZ, RZ, R20 ;  /* 0x000000ffff0c7224 */ /* 0x001fe400078e0014 */
[----:B------:R-:W-:Y:S02]  /*2160*/  IMAD.MOV.U32 R20, RZ, RZ, R28 ;  /* 0x000000ffff147224 */ /* 0x000fe400078e001c */
[----:B------:R-:W-:-:S04]  /*2170*/  IMAD.HI.U32 R28, R18, R19, RZ ;  /* 0x00000013121c7227 */ /* 0x000fc800078e00ff */
[----:B------:R-:W-:Y:S02]  /*2180*/  IMAD.MOV R25, RZ, RZ, -R25 ;  /* 0x000000ffff197224 */ /* 0x000fe400078e0a19 */
[----:B------:R-:W-:Y:S02]  /*2190*/  IMAD.MOV R28, RZ, RZ, -R28 ;  /* 0x000000ffff1c7224 */ /* 0x000fe400078e0a1c */
[----:B------:R-:W-:Y:S02]  /*21a0*/  @!P6 IMAD.IADD R2, R2, 0x1, -R0 ;  /* 0x000000010202e824 */ /* 0x000fe400078e0a00 */
[C---:B------:R-:W-:Y:S02]  /*21b0*/  IMAD R7, R0.reuse, R25, R7 ;  /* 0x0000001900077224 */ /* 0x040fe400078e0207 */
[----:B------:R-:W2:Y:S01]  /*21c0*/  LDL.LU R25, [R1+0x9c] ;  /* 0x00009c0001197983 */ /* 0x000ea20000300800 */
[----:B------:R-:W-:-:S03]  /*21d0*/  IMAD R19, R0, R28, R19 ;  /* 0x0000001c00137224 */ /* 0x000fc600078e0213 */
[----:B------:R-:W3:Y:S01]  /*21e0*/  LDL.LU R28, [R1+0xb4] ;  /* 0x0000b400011c7983 */ /* 0x000ee20000300800 */
[----:B----4-:R-:W-:Y:S02]  /*21f0*/  IMAD.MOV.U32 R16, RZ, RZ, R27 ;  /* 0x000000ffff107224 */ /* 0x010fe400078e001b */
[----:B------:R-:W-:-:S04]  /*2200*/  IMAD.HI.U32 R27, R18, R23, RZ ;  /* 0x00000017121b7227 */ /* 0x000fc800078e00ff */
[----:B------:R-:W-:-:S04]  /*2210*/  IMAD.MOV R27, RZ, RZ, -R27 ;  /* 0x000000ffff1b7224 */ /* 0x000fc800078e0a1b */
[----:B------:R-:W-:Y:S02]  /*2220*/  IMAD R23, R0, R27, R23 ;  /* 0x0000001b00177224 */ /* 0x000fe400078e0217 */
[----:B------:R-:W-:Y:S02]  /*2230*/  IMAD.MOV.U32 R27, RZ, RZ, R6 ;  /* 0x000000ffff1b7224 */ /* 0x000fe400078e0006 */
[----:B------:R-:W-:Y:S02]  /*2240*/  IMAD.MOV.U32 R6, RZ, RZ, R26 ;  /* 0x000000ffff067224 */ /* 0x000fe400078e001a */
[----:B------:R-:W-:Y:S02]  /*2250*/  IMAD.MOV.U32 R26, RZ, RZ, R20 ;  /* 0x000000ffff1a7224 */ /* 0x000fe400078e0014 */
[----:B------:R-:W-:Y:S02]  /*2260*/  @!P3 IMAD.MOV R6, RZ, RZ, -R6 ;  /* 0x000000ffff06b224 */ /* 0x000fe400078e0a06 */
[----:B------:R-:W-:-:S02]  /*2270*/  IMAD.MOV.U32 R20, RZ, RZ, R9 ;  /* 0x000000ffff147224 */ /* 0x000fc400078e0009 */
[----:B------:R-:W-:Y:S01]  /*2280*/  IMAD.MOV.U32 R9, RZ, RZ, R3 ;  /* 0x000000ffff097224 */ /* 0x000fe200078e0003 */
[----:B------:R0:W-:Y:S01]  /*2290*/  STL [R1+0x1bc], R6 ;  /* 0x0001bc0601007387 */ /* 0x0001e20000100800 */
[----:B------:R-:W-:Y:S02]  /*22a0*/  IMAD.MOV.U32 R3, RZ, RZ, R11 ;  /* 0x000000ffff037224 */ /* 0x000fe400078e000b */
[----:B------:R-:W-:Y:S01]  /*22b0*/  IMAD.MOV.U32 R11, RZ, RZ, R2 ;  /* 0x000000ffff0b7224 */ /* 0x000fe200078e0002 */
[----:B0-----:R-:W4:Y:S04]  /*22c0*/  LDL.LU R6, [R1+0xad4] ;  /* 0x000ad40001067983 */ /* 0x001f280000300800 */
[----:B------:R-:W2:Y:S01]  /*22d0*/  LDL R2, [R1] ;  /* 0x0000000001027983 */ /* 0x000ea20000100800 */
[----:B------:R-:W-:-:S05]  /*22e0*/  @!P1 IMAD.MOV R20, RZ, RZ, -R20 ;  /* 0x000000ffff149224 */ /* 0x000fca00078e0a14 */
[----:B------:R0:W-:Y:S04]  /*22f0*/  STL [R1+0x1b8], R20 ;  /* 0x0001b81401007387 */ /* 0x0001e80000100800 */
[----:B0-----:R-:W3:Y:S01]  /*2300*/  LDL.LU R20, [R1+0xad0] ;  /* 0x000ad00001147983 */ /* 0x001ee20000300800 */
[----:B------:R-:W-:Y:S02]  /*2310*/  ISETP.GT.U32.AND P4, PT, R0, R4, PT ;  /* 0x000000040000720c */ /* 0x000fe40003f84070 */
[----:B------:R-:W-:Y:S01]  /*2320*/  ISETP.GE.AND P0, PT, R8, RZ, PT ;  /* 0x000000ff0800720c */ /* 0x000fe20003f06270 */
[----:B------:R-:W-:-:S04]  /*2330*/  IMAD.HI.U32 R8, R18, R15, RZ ;  /* 0x0000000f12087227 */ /* 0x000fc800078e00ff */
[----:B------:R-:W-:-:S06]  /*2340*/  IMAD.MOV R8, RZ, RZ, -R8 ;  /* 0x000000ffff087224 */ /* 0x000fcc00078e0a08 */
[----:B------:R-:W-:Y:S02]  /*2350*/  @!P4 IMAD.IADD R4, R4, 0x1, -R0 ;  /* 0x000000010404c824 */ /* 0x000fe400078e0a00 */
[----:B------:R-:W-:-:S03]  /*2360*/  IMAD R15, R0, R8, R15 ;  /* 0x00000008000f7224 */ /* 0x000fc600078e020f */
[----:B------:R-:W-:Y:S01]  /*2370*/  ISETP.GT.U32.AND P4, PT, R0, R4, PT ;  /* 0x000000040000720c */ /* 0x000fe20003f84070 */
[----:B------:R-:W-:Y:S01]  /*2380*/  IMAD.HI.U32 R8, R18, R14, RZ ;  /* 0x0000000e12087227 */ /* 0x000fe200078e00ff */
[----:B------:R-:W-:-:S03]  /*2390*/  ISETP.GT.U32.AND P6, PT, R0, R15, PT ;  /* 0x0000000f0000720c */ /* 0x000fc60003fc4070 */
[----:B------:R-:W-:-:S04]  /*23a0*/  IMAD.MOV R8, RZ, RZ, -R8 ;  /* 0x000000ffff087224 */ /* 0x000fc800078e0a08 */
[----:B------:R-:W-:-:S04]  /*23b0*/  IMAD R14, R0, R8, R14 ;  /* 0x00000008000e7224 */ /* 0x000fc800078e020e */
[--C-:B------:R-:W-:Y:S01]  /*23c0*/  @!P4 IMAD.IADD R4, R4, 0x1, -R0.reuse ;  /* 0x000000010404c824 */ /* 0x100fe200078e0a00 */
[C---:B------:R-:W-:Y:S01]  /*23d0*/  ISETP.GT.U32.AND P4, PT, R0.reuse, R13, PT ;  /* 0x0000000d0000720c */ /* 0x040fe20003f84070 */
[----:B------:R-:W-:Y:S01]  /*23e0*/  @!P6 IMAD.IADD R15, R15, 0x1, -R0 ;  /* 0x000000010f0fe824 */ /* 0x000fe200078e0a00 */
[----:B------:R-:W-:Y:S02]  /*23f0*/  ISETP.GT.U32.AND P6, PT, R0, R14, PT ;  /* 0x0000000e0000720c */ /* 0x000fe40003fc4070 */
[----:B------:R-:W-:-:S05]  /*2400*/  IABS R24, R21 ;  /* 0x0000001500187213 */ /* 0x000fca0000000000 */
[----:B------:R-:W-:-:S04]  /*2410*/  IMAD.HI.U32 R8, R18, R24, RZ ;  /* 0x0000001812087227 */ /* 0x000fc800078e00ff */
[----:B------:R-:W-:Y:S01]  /*2420*/  @!P4 IMAD.IADD R13, R13, 0x1, -R0 ;  /* 0x000000010d0dc824 */ /* 0x000fe200078e0a00 */
[----:B------:R-:W-:Y:S01]  /*2430*/  ISETP.GT.U32.AND P4, PT, R0, R5, PT ;  /* 0x000000050000720c */ /* 0x000fe20003f84070 */
[----:B------:R-:W-:Y:S02]  /*2440*/  IMAD.MOV R8, RZ, RZ, -R8 ;  /* 0x000000ffff087224 */ /* 0x000fe400078e0a08 */
[----:B------:R-:W-:Y:S01]  /*2450*/  @!P6 IMAD.IADD R14, R14, 0x1, -R0 ;  /* 0x000000010e0ee824 */ /* 0x000fe200078e0a00 */
[C---:B------:R-:W-:Y:S01]  /*2460*/  ISETP.GT.U32.AND P3, PT, R0.reuse, R15, PT ;  /* 0x0000000f0000720c */ /* 0x040fe20003f64070 */
[C---:B------:R-:W-:Y:S01]  /*2470*/  IMAD R24, R0.reuse, R8, R24 ;  /* 0x0000000800187224 */ /* 0x040fe200078e0218 */
[----:B------:R-:W-:Y:S01]  /*2480*/  IABS R8, R22 ;  /* 0x0000001600087213 */ /* 0x000fe20000000000 */
[----:B------:R-:W-:Y:S01]  /*2490*/  @!P0 IMAD.MOV R11, RZ, RZ, -R11 ;  /* 0x000000ffff0b8224 */ /* 0x000fe200078e0a0b */
[C---:B------:R-:W-:Y:S02]  /*24a0*/  ISETP.GT.U32.AND P1, PT, R0.reuse, R13, PT ;  /* 0x0000000d0000720c */ /* 0x040fe40003f24070 */
[----:B------:R-:W-:-:S03]  /*24b0*/  ISETP.GT.U32.AND P0, PT, R0, R14, PT ;  /* 0x0000000e0000720c */ /* 0x000fc60003f04070 */
[----:B------:R-:W-:Y:S01]  /*24c0*/  @!P4 IMAD.IADD R5, R5, 0x1, -R0 ;  /* 0x000000010505c824 */ /* 0x000fe200078e0a00 */
[----:B------:R-:W-:Y:S01]  /*24d0*/  ISETP.GE.AND P4, PT, R10, RZ, PT ;  /* 0x000000ff0a00720c */ /* 0x000fe20003f86270 */
[----:B------:R-:W-:-:S04]  /*24e0*/  IMAD.HI.U32 R10, R18, R8, RZ ;  /* 0x00000008120a7227 */ /* 0x000fc800078e00ff */
[----:B------:R-:W-:Y:S02]  /*24f0*/  IMAD.MOV R10, RZ, RZ, -R10 ;  /* 0x000000ffff0a7224 */ /* 0x000fe400078e0a0a */
[----:B------:R-:W-:Y:S01]  /*2500*/  @!P3 IMAD.IADD R15, R15, 0x1, -R0 ;  /* 0x000000010f0fb824 */ /* 0x000fe200078e0a00 */
[C---:B------:R-:W-:Y:S01]  /*2510*/  ISETP.GT.U32.AND P3, PT, R0.reuse, R7, PT ;  /* 0x000000070000720c */ /* 0x040fe20003f64070 */
[C---:B------:R-:W-:Y:S02]  /*2520*/  IMAD R8, R0.reuse, R10, R8 ;  /* 0x0000000a00087224 */ /* 0x040fe400078e0208 */
[--C-:B------:R-:W-:Y:S01]  /*2530*/  @!P1 IMAD.IADD R13, R13, 0x1, -R0.reuse ;  /* 0x000000010d0d9824 */ /* 0x100fe200078e0a00 */
[----:B------:R-:W-:Y:S01]  /*2540*/  ISETP.GT.U32.AND P1, PT, R0, R19, PT ;  /* 0x000000130000720c */ /* 0x000fe20003f24070 */
[----:B------:R-:W-:Y:S01]  /*2550*/  @!P0 IMAD.IADD R14, R14, 0x1, -R0 ;  /* 0x000000010e0e8824 */ /* 0x000fe200078e0a00 */
[C---:B------:R-:W-:Y:S01]  /*2560*/  ISETP.GT.U32.AND P0, PT, R0.reuse, R23, PT ;  /* 0x000000170000720c */ /* 0x040fe20003f04070 */
[----:B------:R-:W-:Y:S01]  /*2570*/  @!P2 IMAD.MOV R4, RZ, RZ, -R4 ;  /* 0x000000ffff04a224 */ /* 0x000fe200078e0a04 */
[----:B------:R0:W-:Y:S01]  /*2580*/  STL [R1+0x1b4], R11 ;  /* 0x0001b40b01007387 */ /* 0x0001e20000100800 */
[----:B------:R-:W-:-:S04]  /*2590*/  ISETP.GT.U32.AND P2, PT, R0, R5, PT ;  /* 0x000000050000720c */ /* 0x000fc80003f44070 */
[--C-:B------:R-:W-:Y:S01]  /*25a0*/  @!P3 IMAD.IADD R7, R7, 0x1, -R0.reuse ;  /* 0x000000010707b824 */ /* 0x100fe200078e0a00 */
[----:B0-----:R-:W3:Y:S03]  /*25b0*/  LDL.LU R11, [R1+0xacc] ;  /* 0x000acc00010b7983 */ /* 0x001ee60000300800 */
[--C-:B------:R-:W-:Y:S01]  /*25c0*/  @!P1 IMAD.IADD R19, R19, 0x1, -R0.reuse ;  /* 0x0000000113139824 */ /* 0x100fe200078e0a00 */
[----:B------:R-:W-:Y:S01]  /*25d0*/  ISETP.GE.AND P1, PT, R21, RZ, PT ;  /* 0x000000ff1500720c */ /* 0x000fe20003f26270 */
[--C-:B------:R-:W-:Y:S01]  /*25e0*/  @!P0 IMAD.IADD R23, R23, 0x1, -R0.reuse ;  /* 0x0000000117178824 */ /* 0x100fe200078e0a00 */
[----:B------:R-:W-:Y:S01]  /*25f0*/  STL [R1+0x1b0], R4 ;  /* 0x0001b00401007387 */ /* 0x000fe20000100800 */
[----:B------:R-:W-:Y:S01]  /*2600*/  ISETP.GE.AND P0, PT, R17, RZ, PT ;  /* 0x000000ff1100720c */ /* 0x000fe20003f06270 */
[----:B------:R-:W-:Y:S01]  /*2610*/  @!P2 IMAD.IADD R5, R5, 0x1, -R0 ;  /* 0x000000010505a824 */ /* 0x000fe200078e0a00 */
[----:B--2---:R-:W-:-:S05]  /*2620*/  IABS R2, R2 ;  /* 0x0000000200027213 */ /* 0x004fca0000000000 */
[----:B------:R-:W-:-:S04]  /*2630*/  IMAD.HI.U32 R10, R18, R2, RZ ;  /* 0x00000002120a7227 */ /* 0x000fc800078e00ff */
[----:B------:R-:W-:-:S04]  /*2640*/  IMAD.MOV R10, RZ, RZ, -R10 ;  /* 0x000000ffff0a7224 */ /* 0x000fc800078e0a0a */
[----:B------:R-:W-:Y:S02]  /*2650*/  IMAD R2, R0, R10, R2 ;  /* 0x0000000a00027224 */ /* 0x000fe400078e0202 */
[----:B------:R-:W-:Y:S02]  /*2660*/  IMAD.MOV.U32 R10, RZ, RZ, R12 ;  /* 0x000000ffff0a7224 */ /* 0x000fe400078e000c */
[----:B------:R-:W-:Y:S01]  /*2670*/  IMAD.MOV.U32 R12, RZ, RZ, R15 ;  /* 0x000000ffff0c7224 */ /* 0x000fe200078e000f */
[----:B----4-:R-:W-:Y:S01]  /*2680*/  ISETP.GE.AND P3, PT, R6, RZ, PT ;  /* 0x000000ff0600720c */ /* 0x010fe20003f66270 */
[----:B------:R-:W-:Y:S01]  /*2690*/  IMAD.MOV.U32 R15, RZ, RZ, R16 ;  /* 0x000000ffff0f7224 */ /* 0x000fe200078e0010 */
[----:B------:R-:W2:Y:S01]  /*26a0*/  LDL.LU R6, [R1+0x4] ;  /* 0x0000040001067983 */ /* 0x000ea20000300800 */
[----:B------:R-:W-:Y:S02]  /*26b0*/  @!P5 IMAD.MOV R12, RZ, RZ, -R12 ;  /* 0x000000ffff0cd224 */ /* 0x000fe400078e0a0c */
[----:B------:R-:W-:Y:S01]  /*26c0*/  IMAD.MOV.U32 R16, RZ, RZ, R13 ;  /* 0x000000ffff107224 */ /* 0x000fe200078e000d */
[----:B------:R-:W4:Y:S01]  /*26d0*/  LDL.LU R21, [R1+0xc0] ;  /* 0x0000c00001157983 */ /* 0x000f220000300800 */
[----:B------:R-:W-:-:S03]  /*26e0*/  IMAD.MOV.U32 R13, RZ, RZ, R14 ;  /* 0x000000ffff0d7224 */ /* 0x000fc600078e000e */
[----:B------:R-:W4:Y:S04]  /*26f0*/  LDL.LU R17, [R1+0xbc] ;  /* 0x0000bc0001117983 */ /* 0x000f280000300800 */
[----:B------:R-:W4:Y:S04]  /*2700*/  LDL.LU R14, [R1+0x8] ;  /* 0x00000800010e7983 */ /* 0x000f280000300800 */
[----:B------:R0:W-:Y:S01]  /*2710*/  STL [R1+0x1a0], R12 ;  /* 0x0001a00c01007387 */ /* 0x0001e20000100800 */
[----:B---3--:R-:W-:-:S03]  /*2720*/  ISETP.GE.AND P2, PT, R20, RZ, PT ;  /* 0x000000ff1400720c */ /* 0x008fc60003f46270 */
[----:B0-----:R-:W3:Y:S01]  /*2730*/  LDL.LU R12, [R1+0xac8] ;  /* 0x000ac800010c7983 */ /* 0x001ee20000300800 */
[----:B------:R-:W-:-:S09]  /*2740*/  @!P4 IMAD.MOV R16, RZ, RZ, -R16 ;  /* 0x000000ffff10c224 */ /* 0x000fd200078e0a10 */
[----:B------:R-:W-:Y:S01]  /*2750*/  @!P2 IMAD.MOV R13, RZ, RZ, -R13 ;  /* 0x000000ffff0da224 */ /* 0x000fe200078e0a0d */
[----:B------:R0:W-:Y:S04]  /*2760*/  STL [R1+0x104], R16 ;  /* 0x0001041001007387 */ /* 0x0001e80000100800 */
[----:B0-----:R-:W2:Y:S04]  /*2770*/  LDL.LU R16, [R1+0xac4] ;  /* 0x000ac40001107983 */ /* 0x001ea80000300800 */
[----:B------:R0:W-:Y:S04]  /*2780*/  STL [R1+0x108], R13 ;  /* 0x0001080d01007387 */ /* 0x0001e80000100800 */
[----:B0-----:R-:W4:Y:S01]  /*2790*/  LDL.LU R13, [R1] ;  /* 0x00000000010d7983 */ /* 0x001f220000300800 */
[----:B------:R-:W-:-:S13]  /*27a0*/  ISETP.GT.U32.AND P6, PT, R0, R24, PT ;  /* 0x000000180000720c */ /* 0x000fda0003fc4070 */
[----:B------:R-:W-:-:S05]  /*27b0*/  @!P6 IMAD.IADD R24, R24, 0x1, -R0 ;  /* 0x000000011818e824 */ /* 0x000fca00078e0a00 */
[C---:B------:R-:W-:Y:S02]  /*27c0*/  ISETP.GT.U32.AND P6, PT, R0.reuse, R24, PT ;  /* 0x000000180000720c */ /* 0x040fe40003fc4070 */
[----:B------:R-:W-:Y:S01]  /*27d0*/  ISETP.GT.U32.AND P4, PT, R0, R19, PT ;  /* 0x000000130000720c */ /* 0x000fe20003f84070 */
[----:B------:R-:W-:Y:S01]  /*27e0*/  IMAD.MOV.U32 R20, RZ, RZ, R9 ;  /* 0x000000ffff147224 */ /* 0x000fe200078e0009 */
[----:B------:R-:W-:Y:S01]  /*27f0*/  IABS R4, R11 ;  /* 0x0000000b00047213 */ /* 0x000fe20000000000 */
[----:B------:R-:W-:-:S08]  /*2800*/  @!P3 IMAD.MOV R5, RZ, RZ, -R5 ;  /* 0x000000ffff05b224 */ /* 0x000fd000078e0a05 */
[----:B------:R-:W-:Y:S02]  /*2810*/  @!P6 IMAD.IADD R24, R24, 0x1, -R0 ;  /* 0x000000011818e824 */ /* 0x000fe400078e0a00 */
[----:B------:R-:W-:-:S04]  /*2820*/  IMAD.HI.U32 R9, R18, R4, RZ ;  /* 0x0000000412097227 */ /* 0x000fc800078e00ff */
[----:B------:R-:W-:Y:S01]  /*2830*/  @!P1 IMAD.MOV R24, RZ, RZ, -R24 ;  /* 0x000000ffff189224 */ /* 0x000fe200078e0a18 */
[----:B------:R-:W-:Y:S01]  /*2840*/  STL [R1+0x10c], R5 ;  /* 0x00010c0501007387 */ /* 0x000fe20000100800 */
[----:B------:R-:W-:Y:S02]  /*2850*/  IMAD.MOV R9, RZ, RZ, -R9 ;  /* 0x000000ffff097224 */ /* 0x000fe400078e0a09 */
[----:B------:R-:W-:Y:S01]  /*2860*/  @!P4 IMAD.IADD R19, R19, 0x1, -R0 ;  /* 0x000000011313c824 */ /* 0x000fe200078e0a00 */
[----:B------:R0:W-:Y:S01]  /*2870*/  STL [R1+0x110], R24 ;  /* 0x0001101801007387 */ /* 0x0001e20000100800 */
[----:B------:R-:W-:-:S05]  /*2880*/  IMAD R4, R0, R9, R4 ;  /* 0x0000000900047224 */ /* 0x000fca00078e0204 */
[----:B------:R-:W-:-:S13]  /*2890*/  ISETP.GT.U32.AND P3, PT, R0, R4, PT ;  /* 0x000000040000720c */ /* 0x000fda0003f64070 */
[----:B------:R-:W-:Y:S01]  /*28a0*/  @!P3 IMAD.IADD R4, R4, 0x1, -R0 ;  /* 0x000000010404b824 */ /* 0x000fe200078e0a00 */
[----:B---3--:R-:W-:Y:S02]  /*28b0*/  ISETP.GE.AND P4, PT, R12, RZ, PT ;  /* 0x000000ff0c00720c */ /* 0x008fe40003f86270 */
[----:B------:R-:W3:Y:S01]  /*28c0*/  LDL.LU R12, [R1+0x44] ;  /* 0x00004400010c7983 */ /* 0x000ee20000300800 */
[----:B--2---:R-:W-:-:S03]  /*28d0*/  ISETP.GE.AND P1, PT, R16, RZ, PT ;  /* 0x000000ff1000720c */ /* 0x004fc60003f26270 */
[----:B------:R-:W2:Y:S01]  /*28e0*/  LDL.LU R16, [R1+0x4c] ;  /* 0x00004c0001107983 */ /* 0x000ea20000300800 */
[----:B----4-:R-:W-:-:S03]  /*28f0*/  ISETP.GE.AND P3, PT, R13, RZ, PT ;  /* 0x000000ff0d00720c */ /* 0x010fc60003f66270 */
[----:B------:R-:W4:Y:S04]  /*2900*/  LDL.LU R13, [R1+0x48] ;  /* 0x00004800010d7983 */ /* 0x000f280000300800 */
[----:B0-----:R-:W4:Y:S01]  /*2910*/  LDL.LU R24, [R1+0xc] ;  /* 0x00000c0001187983 */ /* 0x001f220000300800 */
[C---:B------:R-:W-:Y:S01]  /*2920*/  ISETP.GT.U32.AND P6, PT, R0.reuse, R8, PT ;  /* 0x000000080000720c */ /* 0x040fe20003fc4070 */
[----:B------:R-:W-:Y:S01]  /*2930*/  IMAD.MOV.U32 R9, RZ, RZ, R6 ;  /* 0x000000ffff097224 */ /* 0x000fe200078e0006 */
[----:B------:R-:W-:-:S11]  /*2940*/  ISETP.GT.U32.AND P2, PT, R0, R23, PT ;  /* 0x000000170000720c */ /* 0x000fd60003f44070 */
[----:B------:R-:W-:Y:S01]  /*2950*/  @!P6 IMAD.IADD R8, R8, 0x1, -R0 ;  /* 0x000000010808e824 */ /* 0x000fe200078e0a00 */
[C---:B------:R-:W-:Y:S02]  /*2960*/  ISETP.GT.U32.AND P6, PT, R0.reuse, R7, PT ;  /* 0x000000070000720c */ /* 0x040fe40003fc4070 */
[----:B------:R-:W-:Y:S02]  /*2970*/  IABS R6, R9 ;  /* 0x0000000900067213 */ /* 0x000fe40000000000 */
[----:B------:R-:W-:-:S03]  /*2980*/  ISETP.GT.U32.AND P5, PT, R0, R8, PT ;  /* 0x000000080000720c */ /* 0x000fc60003fa4070 */
[----:B------:R-:W-:-:S06]  /*2990*/  IMAD.HI.U32 R5, R18, R6, RZ ;  /* 0x0000000612057227 */ /* 0x000fcc00078e00ff */
[--C-:B------:R-:W-:Y:S01]  /*29a0*/  @!P6 IMAD.IADD R7, R7, 0x1, -R0.reuse ;  /* 0x000000010707e824 */ /* 0x100fe200078e0a00 */
[----:B------:R-:W-:Y:S01]  /*29b0*/  ISETP.GT.U32.AND P6, PT, R0, R2, PT ;  /* 0x000000020000720c */ /* 0x000fe20003fc4070 */
[----:B------:R-:W-:Y:S02]  /*29c0*/  IMAD.MOV R5, RZ, RZ, -R5 ;  /* 0x000000ffff057224 */ /* 0x000fe400078e0a05 */
[----:B------:R-:W-:Y:S01]  /*29d0*/  @!P2 IMAD.IADD R23, R23, 0x1, -R0 ;  /* 0x000000011717a824 */ /* 0x000fe200078e0a00 */
[----:B------:R-:W-:Y:S01]  /*29e0*/  ISETP.GE.AND P2, PT, R22, RZ, PT ;  /* 0x000000ff1600720c */ /* 0x000fe20003f46270 */
[----:B------:R-:W-:Y:S01]  /*29f0*/  @!P0 IMAD.MOV R7, RZ, RZ, -R7 ;  /* 0x000000ffff078224 */ /* 0x000fe200078e0a07 */
[C---:B------:R-:W-:Y:S01]  /*2a00*/  ISETP.GT.U32.AND P0, PT, R0.reuse, R4, PT ;  /* 0x000000040000720c */ /* 0x040fe20003f04070 */
[----:B------:R-:W-:Y:S02]  /*2a10*/  IMAD R5, R0, R5, R6 ;  /* 0x0000000500057224 */ /* 0x000fe400078e0206 */
[----:B------:R-:W-:Y:S01]  /*2a20*/  @!P5 IMAD.IADD R8, R8, 0x1, -R0 ;  /* 0x000000010808d824 */ /* 0x000fe200078e0a00 */
[----:B------:R-:W-:-:S03]  /*2a30*/  ISETP.GE.AND P5, PT, R11, RZ, PT ;  /* 0x000000ff0b00720c */ /* 0x000fc60003fa6270 */
[----:B------:R-:W-:Y:S01]  /*2a40*/  @!P6 IMAD.IADD R2, R2, 0x1, -R0 ;  /* 0x000000010202e824 */ /* 0x000fe200078e0a00 */
[C---:B------:R-:W-:Y:S01]  /*2a50*/  ISETP.GT.U32.AND P6, PT, R0.reuse, R5, PT ;  /* 0x000000050000720c */ /* 0x040fe20003fc4070 */
[----:B------:R-:W-:Y:S01]  /*2a60*/  IMAD.MOV.U32 R22, RZ, RZ, R9 ;  /* 0x000000ffff167224 */ /* 0x000fe200078e0009 */
[----:B------:R-:W-:Y:S01]  /*2a70*/  IABS R9, R14 ;  /* 0x0000000e00097213 */ /* 0x000fe20000000000 */
[----:B------:R-:W-:Y:S01]  /*2a80*/  IMAD.MOV.U32 R11, RZ, RZ, R23 ;  /* 0x000000ffff0b7224 */ /* 0x000fe200078e0017 */
[----:B------:R0:W-:Y:S01]  /*2a90*/  STL [R1+0x114], R7 ;  /* 0x0001140701007387 */ /* 0x0001e20000100800 */
[----:B------:R-:W-:Y:S01]  /*2aa0*/  @!P1 IMAD.MOV R19, RZ, RZ, -R19 ;  /* 0x000000ffff139224 */ /* 0x000fe200078e0a13 */
[----:B------:R-:W-:Y:S01]  /*2ab0*/  ISETP.GT.U32.AND P1, PT, R0, R2, PT ;  /* 0x000000020000720c */ /* 0x000fe20003f24070 */
[----:B------:R-:W-:Y:S02]  /*2ac0*/  @!P4 IMAD.MOV R11, RZ, RZ, -R11 ;  /* 0x000000ffff0bc224 */ /* 0x000fe400078e0a0b */
[----:B------:R-:W-:-:S04]  /*2ad0*/  IMAD.HI.U32 R6, R18, R9, RZ ;  /* 0x0000000912067227 */ /* 0x000fc800078e00ff */
[----:B0-----:R-:W-:Y:S02]  /*2ae0*/  IMAD.MOV.U32 R7, RZ, RZ, R8 ;  /* 0x000000ffff077224 */ /* 0x001fe400078e0008 */
[----:B------:R-:W-:Y:S02]  /*2af0*/  @!P0 IMAD.IADD R4, R4, 0x1, -R0 ;  /* 0x0000000104048824 */ /* 0x000fe400078e0a00 */
[----:B------:R-:W-:Y:S01]  /*2b00*/  @!P2 IMAD.MOV R7, RZ, RZ, -R7 ;  /* 0x000000ffff07a224 */ /* 0x000fe200078e0a07 */
[----:B------:R-:W-:Y:S01]  /*2b10*/  STL [R1+0x118], R19 ;  /* 0x0001181301007387 */ /* 0x000fe20000100800 */
[----:B------:R-:W-:-:S03]  /*2b20*/  IMAD.MOV R6, RZ, RZ, -R6 ;  /* 0x000000ffff067224 */ /* 0x000fc600078e0a06 */
[----:B------:R0:W-:Y:S01]  /*2b30*/  STL [R1+0x11c], R11 ;  /* 0x00011c0b01007387 */ /* 0x0001e20000100800 */
[----:B------:R-:W-:-:S03]  /*2b40*/  @!P6 IMAD.IADD R5, R5, 0x1, -R0 ;  /* 0x000000010505e824 */ /* 0x000fc600078e0a00 */
[----:B------:R-:W-:Y:S01]  /*2b50*/  STL [R1+0x120], R7 ;  /* 0x0001200701007387 */ /* 0x000fe20000100800 */
[----:B------:R-:W-:Y:S02]  /*2b60*/  IMAD R9, R0, R6, R9 ;  /* 0x0000000600097224 */ /* 0x000fe400078e0209 */
[----:B0-----:R-:W-:Y:S01]  /*2b70*/  IMAD.MOV.U32 R11, RZ, RZ, R4 ;  /* 0x000000ffff0b7224 */ /* 0x001fe200078e0004 */
[----:B------:R-:W-:Y:S01]  /*2b80*/  ISETP.GE.AND P2, PT, R14, RZ, PT ;  /* 0x000000ff0e00720c */ /* 0x000fe20003f46270 */
[----:B------:R-:W-:Y:S01]  /*2b90*/  @!P1 IMAD.IADD R2, R2, 0x1, -R0 ;  /* 0x0000000102029824 */ /* 0x000fe200078e0a00 */
[----:B------:R-:W4:Y:S01]  /*2ba0*/  LDL.LU R14, [R1+0x10] ;  /* 0x00001000010e7983 */ /* 0x000f220000300800 */
[----:B------:R-:W-:Y:S01]  /*2bb0*/  @!P5 IMAD.MOV R11, RZ, RZ, -R11 ;  /* 0x000000ffff0bd224 */ /* 0x000fe200078e0a0b */
[C---:B------:R-:W-:Y:S02]  /*2bc0*/  ISETP.GT.U32.AND P5, PT, R0.reuse, R5, PT ;  /* 0x000000050000720c */ /* 0x040fe40003fa4070 */
[----:B------:R-:W-:-:S02]  /*2bd0*/  ISETP.GT.U32.AND P6, PT, R0, R9, PT ;  /* 0x000000090000720c */ /* 0x000fc40003fc4070 */
[----:B------:R0:W-:Y:S02]  /*2be0*/  STL [R1+0x124], R11 ;  /* 0x0001240b01007387 */ /* 0x0001e40000100800 */
[----:B0-----:R-:W-:-:S07]  /*2bf0*/  IMAD.MOV.U32 R11, RZ, RZ, R2 ;  /* 0x000000ffff0b7224 */ /* 0x001fce00078e0002 */
[--C-:B------:R-:W-:Y:S02]  /*2c00*/  @!P5 IMAD.IADD R5, R5, 0x1, -R0.reuse ;  /* 0x000000010505d824 */ /* 0x100fe400078e0a00 */
[----:B------:R-:W-:Y:S02]  /*2c10*/  @!P6 IMAD.IADD R9, R9, 0x1, -R0 ;  /* 0x000000010909e824 */ /* 0x000fe400078e0a00 */
[----:B------:R-:W-:-:S03]  /*2c20*/  @!P3 IMAD.MOV R11, RZ, RZ, -R11 ;  /* 0x000000ffff0bb224 */ /* 0x000fc600078e0a0b */
[----:B------:R-:W-:Y:S02]  /*2c30*/  ISETP.GT.U32.AND P6, PT, R0, R9, PT ;  /* 0x000000090000720c */ /* 0x000fe40003fc4070 */
[----:B------:R-:W-:Y:S01]  /*2c40*/  ISETP.GE.AND P4, PT, R22, RZ, PT ;  /* 0x000000ff1600720c */ /* 0x000fe20003f86270 */
[----:B------:R-:W-:-:S10]  /*2c50*/  IMAD.MOV.U32 R23, RZ, RZ, R10 ;  /* 0x000000ffff177224 */ /* 0x000fd400078e000a */
[----:B------:R-:W-:Y:S01]  /*2c60*/  @!P6 IMAD.IADD R9, R9, 0x1, -R0 ;  /* 0x000000010909e824 */ /* 0x000fe200078e0a00 */
[----:B---3--:R-:W-:-:S05]  /*2c70*/  IABS R7, R12 ;  /* 0x0000000c00077213 */ /* 0x008fca0000000000 */
[----:B------:R-:W-:-:S04]  /*2c80*/  IMAD.HI.U32 R8, R18, R7, RZ ;  /* 0x0000000712087227 */ /* 0x000fc800078e00ff */
[----:B------:R-:W-:-:S04]  /*2c90*/  IMAD.MOV R2, RZ, RZ, -R8 ;  /* 0x000000ffff027224 */ /* 0x000fc800078e0a08 */
[----:B------:R-:W-:-:S05]  /*2ca0*/  IMAD R2, R0, R2, R7 ;  /* 0x0000000200027224 */ /* 0x000fca00078e0207 */
[----:B------:R-:W-:Y:S02]  /*2cb0*/  ISETP.GT.U32.AND P5, PT, R0, R2, PT ;  /* 0x000000020000720c */ /* 0x000fe40003fa4070 */
[----:B--2---:R-:W-:Y:S02]  /*2cc0*/  IABS R6, R16 ;  /* 0x0000001000067213 */ /* 0x004fe40000000000 */
[----:B----4-:R-:W-:Y:S02]  /*2cd0*/  IABS R8, R24 ;  /* 0x0000001800087213 */ /* 0x010fe40000000000 */
[----:B------:R-:W-:Y:S02]  /*2ce0*/  ISETP.GE.AND P1, PT, R13, RZ, PT ;  /* 0x000000ff0d00720c */ /* 0x000fe40003f26270 */
[----:B------:R-:W-:Y:S01]  /*2cf0*/  IABS R4, R13 ;  /* 0x0000000d00047213 */ /* 0x000fe20000000000 */
[----:B------:R-:W-:Y:S01]  /*2d00*/  IMAD.MOV.U32 R7, RZ, RZ, R8 ;  /* 0x000000ffff077224 */ /* 0x000fe200078e0008 */
[----:B------:R-:W2:Y:S03]  /*2d10*/  LDL R13, [R1+0x14] ;  /* 0x00001400010d7983 */ /* 0x000ea60000100800 */
[----:B------:R-:W-:Y:S01]  /*2d20*/  @!P5 IMAD.IADD R2, R2, 0x1, -R0 ;  /* 0x000000010202d824 */ /* 0x000fe200078e0a00 */
[----:B------:R0:W-:Y:S04]  /*2d30*/  STL [R1+0x128], R11 ;  /* 0x0001280b01007387 */ /* 0x0001e80000100800 */
[----:B------:R-:W-:Y:S01]  /*2d40*/  ISETP.GT.U32.AND P5, PT, R0, R2, PT ;  /* 0x000000020000720c */ /* 0x000fe20003fa4070 */
[----:B------:R-:W-:Y:S01]  /*2d50*/  IMAD.HI.U32 R10, R18, R6, RZ ;  /* 0x00000006120a7227 */ /* 0x000fe200078e00ff */
[----:B------:R-:W-:Y:S01]  /*2d60*/  ISETP.GE.AND P3, PT, R16, RZ, PT ;  /* 0x000000ff1000720c */ /* 0x000fe20003f66270 */
[----:B------:R-:W3:Y:S02]  /*2d70*/  LDL.LU R19, [R1+0x18] ;  /* 0x0000180001137983 */ /* 0x000ee40000300800 */
[----:B0-----:R-:W-:-:S02]  /*2d80*/  IMAD.HI.U32 R11, R18, R7, RZ ;  /* 0x00000007120b7227 */ /* 0x001fc400078e00ff */
[----:B------:R-:W4:Y:S02]  /*2d90*/  LDL.LU R22, [R1+0x24] ;  /* 0x0000240001167983 */ /* 0x000f240000300800 */
[----:B------:R-:W-:Y:S02]  /*2da0*/  IMAD.MOV R11, RZ, RZ, -R11 ;  /* 0x000000ffff0b7224 */ /* 0x000fe400078e0a0b */
[----:B------:R-:W-:Y:S02]  /*2db0*/  IMAD.MOV.U32 R16, RZ, RZ, R9 ;  /* 0x000000ffff107224 */ /* 0x000fe400078e0009 */
[----:B------:R-:W-:Y:S02]  /*2dc0*/  IMAD R7, R0, R11, R7 ;  /* 0x0000000b00077224 */ /* 0x000fe400078e0207 */
[----:B------:R-:W-:Y:S02]  /*2dd0*/  IMAD.MOV.U32 R11, RZ, RZ, R5 ;  /* 0x000000ffff0b7224 */ /* 0x000fe400078e0005 */
[----:B------:R-:W-:-:S02]  /*2de0*/  IMAD.MOV R10, RZ, RZ, -R10 ;  /* 0x000000ffff0a7224 */ /* 0x000fc400078e0a0a */
[----:B------:R-:W-:Y:S02]  /*2df0*/  @!P4 IMAD.MOV R11, RZ, RZ, -R11 ;  /* 0x000000ffff0bc224 */ /* 0x000fe400078e0a0b */
[----:B------:R-:W-:Y:S02]  /*2e00*/  @!P2 IMAD.MOV R16, RZ, RZ, -R16 ;  /* 0x000000ffff10a224 */ /* 0x000fe400078e0a10 */
[----:B------:R-:W-:Y:S02]  /*2e10*/  IMAD R6, R0, R10, R6 ;  /* 0x0000000a00067224 */ /* 0x000fe400078e0206 */
[----:B------:R-:W4:Y:S01]  /*2e20*/  LDL R10, [R1+0x20] ;  /* 0x00002000010a7983 */ /* 0x000f220000100800 */
[----:B------:R-:W-:Y:S01]  /*2e30*/  @!P5 IMAD.IADD R2, R2, 0x1, -R0 ;  /* 0x000000010202d824 */ /* 0x000fe200078e0a00 */
[----:B------:R-:W-:Y:S01]  /*2e40*/  ISETP.GE.AND P5, PT, R24, RZ, PT ;  /* 0x000000ff1800720c */ /* 0x000fe20003fa6270 */
[----:B------:R-:W-:Y:S01]  /*2e50*/  IMAD.MOV.U32 R24, RZ, RZ, R15 ;  /* 0x000000ffff187224 */ /* 0x000fe200078e000f */
[----:B------:R-:W-:Y:S04]  /*2e60*/  STL [R1+0x130], R11 ;  /* 0x0001300b01007387 */ /* 0x000fe80000100800 */
[----:B------:R0:W-:Y:S04]  /*2e70*/  STL [R1+0x134], R16 ;  /* 0x0001341001007387 */ /* 0x0001e80000100800 */
[----:B------:R-:W2:Y:S01]  /*2e80*/  LDL.LU R15, [R1+0x28] ;  /* 0x00002800010f7983 */ /* 0x000ea20000300800 */
[----:B------:R-:W-:Y:S01]  /*2e90*/  ISETP.GE.AND P0, PT, R12, RZ, PT ;  /* 0x000000ff0c00720c */ /* 0x000fe20003f06270 */
[----:B------:R-:W-:-:S04]  /*2ea0*/  IMAD.HI.U32 R12, R18, R4, RZ ;  /* 0x00000004120c7227 */ /* 0x000fc800078e00ff */
[----:B------:R-:W-:-:S04]  /*2eb0*/  IMAD.MOV R12, RZ, RZ, -R12 ;  /* 0x000000ffff0c7224 */ /* 0x000fc800078e0a0c */
[----:B------:R-:W-:-:S05]  /*2ec0*/  IMAD R4, R0, R12, R4 ;  /* 0x0000000c00047224 */ /* 0x000fca00078e0204 */
[C---:B------:R-:W-:Y:S02]  /*2ed0*/  ISETP.GT.U32.AND P6, PT, R0.reuse, R4, PT ;  /* 0x000000040000720c */ /* 0x040fe40003fc4070 */
[----:B------:R-:W-:Y:S02]  /*2ee0*/  ISETP.GT.U32.AND P4, PT, R0, R6, PT ;  /* 0x000000060000720c */ /* 0x000fe40003f84070 */
[----:B------:R-:W-:-:S09]  /*2ef0*/  IABS R8, R14 ;  /* 0x0000000e00087213 */ /* 0x000fd20000000000 */
[----:B------:R-:W-:Y:S01]  /*2f00*/  @!P6 IMAD.IADD R4, R4, 0x1, -R0 ;  /* 0x000000010404e824 */ /* 0x000fe200078e0a00 */
[----:B------:R-:W-:Y:S01]  /*2f10*/  ISETP.GT.U32.AND P2, PT, R0, R7, PT ;  /* 0x000000070000720c */ /* 0x000fe20003f44070 */
[----:B--2---:R1:W-:Y:S04]  /*2f20*/  STL [R1+0xac0], R15 ;  /* 0x000ac00f01007387 */ /* 0x0043e80000100800 */
[----:B0-----:R-:W2:Y:S04]  /*2f30*/  LDL.LU R16, [R1+0x2c] ;  /* 0x00002c0001107983 */ /* 0x001ea80000300800 */
[----:B-1----:R-:W2:Y:S01]  /*2f40*/  LDL.LU R15, [R1+0x14] ;  /* 0x00001400010f7983 */ /* 0x002ea20000300800 */
[----:B------:R-:W-:Y:S01]  /*2f50*/  IABS R12, R13 ;  /* 0x0000000d000c7213 */ /* 0x000fe20000000000 */
[----:B------:R-:W-:-:S04]  /*2f60*/  IMAD.HI.U32 R13, R18, R8, RZ ;  /* 0x00000008120d7227 */ /* 0x000fc800078e00ff */
[----:B------:R-:W-:Y:S02]  /*2f70*/  IMAD.MOV R13, RZ, RZ, -R13 ;  /* 0x000000ffff0d7224 */ /* 0x000fe400078e0a0d */
[----:B------:R-:W-:-:S04]  /*2f80*/  IMAD.HI.U32 R5, R18, R12, RZ ;  /* 0x0000000c12057227 */ /* 0x000fc800078e00ff */
[C---:B------:R-:W-:Y:S02]  /*2f90*/  IMAD R8, R0.reuse, R13, R8 ;  /* 0x0000000d00087224 */ /* 0x040fe400078e0208 */
[----:B------:R-:W-:Y:S01]  /*2fa0*/  IMAD.MOV R5, RZ, RZ, -R5 ;  /* 0x000000ffff057224 */ /* 0x000fe200078e0a05 */
[----:B------:R-:W-:Y:S02]  /*2fb0*/  IABS R11, R23 ;  /* 0x00000017000b7213 */ /* 0x000fe40000000000 */
[C---:B------:R-:W-:Y:S01]  /*2fc0*/  ISETP.GT.U32.AND P6, PT, R0.reuse, R8, PT ;  /* 0x000000080000720c */ /* 0x040fe20003fc4070 */
[----:B------:R-:W-:Y:S01]  /*2fd0*/  IMAD R12, R0, R5, R12 ;  /* 0x00000005000c7224 */ /* 0x000fe200078e020c */
[----:B---3--:R-:W-:Y:S01]  /*2fe0*/  IABS R5, R19 ;  /* 0x0000001300057213 */ /* 0x008fe20000000000 */
[----:B------:R-:W-:Y:S01]  /*2ff0*/  @!P4 IMAD.IADD R6, R6, 0x1, -R0 ;  /* 0x000000010606c824 */ /* 0x000fe200078e0a00 */
[----:B------:R-:W-:Y:S01]  /*3000*/  ISETP.GT.U32.AND P4, PT, R0, R4, PT ;  /* 0x000000040000720c */ /* 0x000fe20003f84070 */
[----:B------:R-:W-:-:S02]  /*3010*/  IMAD.MOV.U32 R13, RZ, RZ, R2 ;  /* 0x000000ffff0d7224 */ /* 0x000fc400078e0002 */
[----:B------:R-:W-:Y:S02]  /*3020*/  IMAD.MOV.U32 R2, RZ, RZ, R11 ;  /* 0x000000ffff027224 */ /* 0x000fe400078e000b */
[----:B------:R-:W-:-:S04]  /*3030*/  IMAD.HI.U32 R11, R18, R5, RZ ;  /* 0x00000005120b7227 */ /* 0x000fc800078e00ff */
[----:B------:R-:W-:Y:S02]  /*3040*/  IMAD.MOV R11, RZ, RZ, -R11 ;  /* 0x000000ffff0b7224 */ /* 0x000fe400078e0a0b */
[--C-:B------:R-:W-:Y:S02]  /*3050*/  @!P6 IMAD.IADD R8, R8, 0x1, -R0.reuse ;  /* 0x000000010808e824 */ /* 0x100fe400078e0a00 */
[----:B------:R-:W-:Y:S01]  /*3060*/  @!P2 IMAD.IADD R7, R7, 0x1, -R0 ;  /* 0x000000010707a824 */ /* 0x000fe200078e0a00 */
[C---:B------:R-:W-:Y:S01]  /*3070*/  ISETP.GT.U32.AND P2, PT, R0.reuse, R6, PT ;  /* 0x000000060000720c */ /* 0x040fe20003f44070 */
[----:B------:R-:W-:Y:S02]  /*3080*/  IMAD R5, R0, R11, R5 ;  /* 0x0000000b00057224 */ /* 0x000fe400078e0205 */
[----:B------:R-:W-:-:S04]  /*3090*/  IMAD.HI.U32 R11, R18, R2, RZ ;  /* 0x00000002120b7227 */ /* 0x000fc800078e00ff */
[----:B------:R-:W-:Y:S01]  /*30a0*/  @!P0 IMAD.MOV R13, RZ, RZ, -R13 ;  /* 0x000000ffff0d8224 */ /* 0x000fe200078e0a0d */
[----:B------:R-:W-:Y:S01]  /*30b0*/  ISETP.GT.U32.AND P0, PT, R0, R8, PT ;  /* 0x000000080000720c */ /* 0x000fe20003f04070 */
[----:B------:R-:W-:Y:S01]  /*30c0*/  @!P4 IMAD.IADD R4, R4, 0x1, -R0 ;  /* 0x000000010404c824 */ /* 0x000fe200078e0a00 */
[----:B------:R-:W-:Y:S01]  /*30d0*/  ISETP.GT.U32.AND P4, PT, R0, R12, PT ;  /* 0x0000000c0000720c */ /* 0x000fe20003f84070 */
[----:B------:R-:W-:Y:S01]  /*30e0*/  IMAD.MOV R11, RZ, RZ, -R11 ;  /* 0x000000ffff0b7224 */ /* 0x000fe200078e0a0b */
[----:B----4-:R-:W-:-:S03]  /*30f0*/  IABS R10, R10 ;  /* 0x0000000a000a7213 */ /* 0x010fc60000000000 */
[C---:B------:R-:W-:Y:S02]  /*3100*/  IMAD R2, R0.reuse, R11, R2 ;  /* 0x0000000b00027224 */ /* 0x040fe400078e0202 */
[----:B------:R-:W-:Y:S01]  /*3110*/  IMAD.MOV.U32 R11, RZ, RZ, R23 ;  /* 0x000000ffff0b7224 */ /* 0x000fe200078e0017 */
[----:B------:R0:W-:Y:S01]  /*3120*/  STL [R1+0x138], R13 ;  /* 0x0001380d01007387 */ /* 0x0001e20000100800 */
[----:B------:R-:W-:Y:S01]  /*3130*/  IMAD.MOV.U32 R23, RZ, RZ, R4 ;  /* 0x000000ffff177224 */ /* 0x000fe200078e0004 */
[----:B------:R-:W-:Y:S01]  /*3140*/  ISETP.GT.U32.AND P6, PT, R0, R7, PT ;  /* 0x000000070000720c */ /* 0x000fe20003fc4070 */
[--C-:B------:R-:W-:Y:S02]  /*3150*/  @!P2 IMAD.IADD R6, R6, 0x1, -R0.reuse ;  /* 0x000000010606a824 */ /* 0x100fe400078e0a00 */
[----:B------:R-:W-:Y:S02]  /*3160*/  @!P1 IMAD.MOV R23, RZ, RZ, -R23 ;  /* 0x000000ffff179224 */ /* 0x000fe400078e0a17 */
[----:B------:R-:W-:-:S02]  /*3170*/  @!P0 IMAD.IADD R8, R8, 0x1, -R0 ;  /* 0x0000000108088824 */ /* 0x000fc400078e0a00 */
[----:B0-----:R-:W-:Y:S01]  /*3180*/  IMAD.HI.U32 R13, R18, R10, RZ ;  /* 0x0000000a120d7227 */ /* 0x001fe200078e00ff */
[----:B------:R-:W-:-:S03]  /*3190*/  ISETP.GE.AND P2, PT, R14, RZ, PT ;  /* 0x000000ff0e00720c */ /* 0x000fc60003f46270 */
[----:B------:R-:W-:Y:S02]  /*31a0*/  IMAD.MOV R13, RZ, RZ, -R13 ;  /* 0x000000ffff0d7224 */ /* 0x000fe400078e0a0d */
[----:B------:R-:W-:Y:S01]  /*31b0*/  @!P4 IMAD.IADD R12, R12, 0x1, -R0 ;  /* 0x000000010c0cc824 */ /* 0x000fe200078e0a00 */
[----:B------:R-:W-:Y:S01]  /*31c0*/  ISETP.GE.AND P4, PT, R19, RZ, PT ;  /* 0x000000ff1300720c */ /* 0x000fe20003f86270 */
[----:B------:R-:W-:Y:S02]  /*31d0*/  @!P3 IMAD.MOV R6, RZ, RZ, -R6 ;  /* 0x000000ffff06b224 */ /* 0x000fe400078e0a06 */
[----:B------:R-:W-:Y:S02]  /*31e0*/  IMAD R10, R0, R13, R10 ;  /* 0x0000000d000a7224 */ /* 0x000fe400078e020a */
[----:B------:R-:W-:Y:S02]  /*31f0*/  IMAD.MOV.U32 R13, RZ, RZ, R8 ;  /* 0x000000ffff0d7224 */ /* 0x000fe400078e0008 */
[----:B------:R-:W-:-:S02]  /*3200*/  @!P6 IMAD.IADD R7, R7, 0x1, -R0 ;  /* 0x000000010707e824 */ /* 0x000fc400078e0a00 */
[----:B------:R-:W-:Y:S02]  /*3210*/  @!P2 IMAD.MOV R13, RZ, RZ, -R13 ;  /* 0x000000ffff0da224 */ /* 0x000fe400078e0a0d */
[----:B------:R-:W-:Y:S01]  /*3220*/  @!P5 IMAD.MOV R7, RZ, RZ, -R7 ;  /* 0x000000ffff07d224 */ /* 0x000fe200078e0a07 */
[----:B------:R-:W-:Y:S02]  /*3230*/  ISETP.GE.AND P2, PT, R11, RZ, PT ;  /* 0x000000ff0b00720c */ /* 0x000fe40003f46270 */
[----:B--2---:R-:W-:Y:S02]  /*3240*/  ISETP.GE.AND P0, PT, R15, RZ, PT ;  /* 0x000000ff0f00720c */ /* 0x004fe40003f06270 */
[----:B------:R-:W2:Y:S04]  /*3250*/  LDL.LU R15, [R1+0xac0] ;  /* 0x000ac000010f7983 */ /* 0x000ea80000300800 */
[----:B------:R-:W3:Y:S04]  /*3260*/  LDL.LU R19, [R1+0x30] ;  /* 0x0000300001137983 */ /* 0x000ee80000300800 */
[----:B------:R0:W-:Y:S04]  /*3270*/  STL [R1+0x13c], R23 ;  /* 0x00013c1701007387 */ /* 0x0001e80000100800 */
[----:B0-----:R-:W4:Y:S04]  /*3280*/  LDL.LU R23, [R1+0x3c] ;  /* 0x00003c0001177983 */ /* 0x001f280000300800 */
[----:B------:R-:W-:Y:S04]  /*3290*/  STL [R1+0x140], R6 ;  /* 0x0001400601007387 */ /* 0x000fe80000100800 */
[----:B------:R-:W3:Y:S04]  /*32a0*/  LDL.LU R8, [R1+0x20] ;  /* 0x0000200001087983 */ /* 0x000ee80000300800 */
[----:B------:R-:W-:Y:S04]  /*32b0*/  STL [R1+0x144], R7 ;  /* 0x0001440701007387 */ /* 0x000fe80000100800 */
[----:B------:R-:W4:Y:S04]  /*32c0*/  LDL R11, [R1+0x34] ;  /* 0x00003400010b7983 */ /* 0x000f280000100800 */
[----:B------:R0:W-:Y:S04]  /*32d0*/  STL [R1+0x14c], R13 ;  /* 0x00014c0d01007387 */ /* 0x0001e80000100800 */
[----:B0-----:R-:W4:Y:S01]  /*32e0*/  LDL R13, [R1+0x38] ;  /* 0x00003800010d7983 */ /* 0x001f220000100800 */
[----:B------:R-:W-:-:S02]  /*32f0*/  ISETP.GT.U32.AND P6, PT, R0, R5, PT ;  /* 0x000000050000720c */ /* 0x000fc40003fc4070 */
[----:B------:R-:W-:Y:S02]  /*3300*/  IABS R9, R22 ;  /* 0x0000001600097213 */ /* 0x000fe40000000000 */
[----:B------:R-:W-:-:S03]  /*3310*/  ISETP.GT.U32.AND P1, PT, R0, R12, PT ;  /* 0x0000000c0000720c */ /* 0x000fc60003f24070 */
[----:B------:R-:W-:-:S04]  /*3320*/  IMAD.HI.U32 R14, R18, R9, RZ ;  /* 0x00000009120e7227 */ /* 0x000fc800078e00ff */
[----:B------:R-:W-:Y:S02]  /*3330*/  IMAD.MOV R14, RZ, RZ, -R14 ;  /* 0x000000ffff0e7224 */ /* 0x000fe400078e0a0e */
[--C-:B------:R-:W-:Y:S02]  /*3340*/  @!P6 IMAD.IADD R5, R5, 0x1, -R0.reuse ;  /* 0x000000010505e824 */ /* 0x100fe400078e0a00 */
[----:B------:R-:W-:Y:S02]  /*3350*/  IMAD R14, R0, R14, R9 ;  /* 0x0000000e000e7224 */ /* 0x000fe400078e0209 */
[----:B------:R-:W-:Y:S01]  /*3360*/  @!P1 IMAD.IADD R12, R12, 0x1, -R0 ;  /* 0x000000010c0c9824 */ /* 0x000fe200078e0a00 */
[C---:B------:R-:W-:Y:S02]  /*3370*/  ISETP.GT.U32.AND P3, PT, R0.reuse, R5, PT ;  /* 0x000000050000720c */ /* 0x040fe40003f64070 */
[C---:B------:R-:W-:Y:S02]  /*3380*/  ISETP.GT.U32.AND P1, PT, R0.reuse, R14, PT ;  /* 0x0000000e0000720c */ /* 0x040fe40003f24070 */
[----:B------:R-:W-:-:S02]  /*3390*/  ISETP.GT.U32.AND P6, PT, R0, R2, PT ;  /* 0x000000020000720c */ /* 0x000fc40003fc4070 */
[----:B------:R-:W-:Y:S02]  /*33a0*/  ISETP.GT.U32.AND P5, PT, R0, R10, PT ;  /* 0x0000000a0000720c */ /* 0x000fe40003fa4070 */
[----:B------:R-:W-:-:S05]  /*33b0*/  IABS R4, R16 ;  /* 0x0000001000047213 */ /* 0x000fca0000000000 */
[--C-:B------:R-:W-:Y:S02]  /*33c0*/  @!P3 IMAD.IADD R5, R5, 0x1, -R0.reuse ;  /* 0x000000010505b824 */ /* 0x100fe400078e0a00 */
[--C-:B------:R-:W-:Y:S02]  /*33d0*/  @!P1 IMAD.IADD R14, R14, 0x1, -R0.reuse ;  /* 0x000000010e0e9824 */ /* 0x100fe400078e0a00 */
[----:B------:R-:W-:Y:S02]  /*33e0*/  @!P6 IMAD.IADD R2, R2, 0x1, -R0 ;  /* 0x000000010202e824 */ /* 0x000fe400078e0a00 */
[----:B------:R-:W-:-:S04]  /*33f0*/  IMAD.HI.U32 R7, R18, R4, RZ ;  /* 0x0000000412077227 */ /* 0x000fc800078e00ff */
[----:B------:R-:W-:Y:S01]  /*3400*/  @!P5 IMAD.IADD R10, R10, 0x1, -R0 ;  /* 0x000000010a0ad824 */ /* 0x000fe200078e0a00 */
[----:B------:R-:W-:Y:S01]  /*3410*/  ISETP.GT.U32.AND P5, PT, R0, R2, PT ;  /* 0x000000020000720c */ /* 0x000fe20003fa4070 */
[----:B------:R-:W-:-:S03]  /*3420*/  IMAD.MOV R7, RZ, RZ, -R7 ;  /* 0x000000ffff077224 */ /* 0x000fc600078e0a07 */
[----:B------:R-:W-:Y:S01]  /*3430*/  ISETP.GT.U32.AND P1, PT, R0, R10, PT ;  /* 0x0000000a0000720c */ /* 0x000fe20003f24070 */
[----:B------:R-:W-:Y:S01]  /*3440*/  @!P4 IMAD.MOV R5, RZ, RZ, -R5 ;  /* 0x000000ffff05c224 */ /* 0x000fe200078e0a05 */
[----:B------:R-:W-:Y:S02]  /*3450*/  ISETP.GE.AND P6, PT, R22, RZ, PT ;  /* 0x000000ff1600720c */ /* 0x000fe40003fc6270 */
[----:B------:R-:W4:Y:S05]  /*3460*/  LDL.LU R22, [R1+0x50] ;  /* 0x0000500001167983 */ /* 0x000f2a0000300800 */
[----:B------:R-:W-:-:S04]  /*3470*/  @!P5 IMAD.IADD R2, R2, 0x1, -R0 ;  /* 0x000000010202d824 */ /* 0x000fc800078e0a00 */
[----:B------:R-:W-:Y:S02]  /*3480*/  @!P2 IMAD.MOV R2, RZ, RZ, -R2 ;  /* 0x000000ffff02a224 */ /* 0x000fe400078e0a02 */
[----:B------:R-:W-:Y:S01]  /*3490*/  @!P1 IMAD.IADD R10, R10, 0x1, -R0 ;  /* 0x000000010a0a9824 */ /* 0x000fe200078e0a00 */
[----:B--2---:R-:W-:-:S05]  /*34a0*/  IABS R9, R15 ;  /* 0x0000000f00097213 */ /* 0x004fca0000000000 */
[----:B------:R-:W-:-:S04]  /*34b0*/  IMAD.HI.U32 R6, R18, R9, RZ ;  /* 0x0000000912067227 */ /* 0x000fc800078e00ff */
[----:B------:R-:W-:Y:S01]  /*34c0*/  IMAD.MOV R6, RZ, RZ, -R6 ;  /* 0x000000ffff067224 */ /* 0x000fe200078e0a06 */
[----:B---3--:R-:W-:Y:S01]  /*34d0*/  ISETP.GE.AND P3, PT, R8, RZ, PT ;  /* 0x000000ff0800720c */ /* 0x008fe20003f66270 */
[----:B------:R-:W-:-:S04]  /*34e0*/  IMAD.MOV.U32 R8, RZ, RZ, R12 ;  /* 0x000000ffff087224 */ /* 0x000fc800078e000c */
[----:B------:R-:W-:Y:S01]  /*34f0*/  @!P0 IMAD.MOV R8, RZ, RZ, -R8 ;  /* 0x000000ffff088224 */ /* 0x000fe200078e0a08 */
[C---:B------:R-:W-:Y:S01]  /*3500*/  ISETP.GT.U32.AND P0, PT, R0.reuse, R14, PT ;  /* 0x0000000e0000720c */ /* 0x040fe20003f04070 */
[C---:B------:R-:W-:Y:S02]  /*3510*/  IMAD R9, R0.reuse, R6, R9 ;  /* 0x0000000600097224 */ /* 0x040fe400078e0209 */
[----:B------:R-:W-:-:S10]  /*3520*/  IMAD R6, R0, R7, R4 ;  /* 0x0000000700067224 */ /* 0x000fd400078e0204 */
[----:B------:R-:W-:Y:S01]  /*3530*/  @!P0 IMAD.IADD R14, R14, 0x1, -R0 ;  /* 0x000000010e0e8824 */ /* 0x000fe200078e0a00 */
[----:B----4-:R-:W-:Y:S02]  /*3540*/  IABS R7, R13 ;  /* 0x0000000d00077213 */ /* 0x010fe40000000000 */
[----:B------:R-:W-:-:S03]  /*3550*/  ISETP.GE.AND P0, PT, R15, RZ, PT ;  /* 0x000000ff0f00720c */ /* 0x000fc60003f06270 */
[----:B------:R-:W-:-:S04]  /*3560*/  IMAD.HI.U32 R15, R18, R7, RZ ;  /* 0x00000007120f7227 */ /* 0x000fc800078e00ff */
[----:B------:R-:W-:Y:S01]  /*3570*/  IMAD.MOV R15, RZ, RZ, -R15 ;  /* 0x000000ffff0f7224 */ /* 0x000fe200078e0a0f */
[----:B------:R-:W-:Y:S03]  /*3580*/  STL [R1+0x158], R8 ;  /* 0x0001580801007387 */ /* 0x000fe60000100800 */
[----:B------:R-:W-:Y:S02]  /*3590*/  IMAD R7, R0, R15, R7 ;  /* 0x0000000f00077224 */ /* 0x000fe400078e0207 */
[----:B------:R-:W2:Y:S04]  /*35a0*/  LDL.LU R15, [R1+0x40] ;  /* 0x00004000010f7983 */ /* 0x000ea80000300800 */
[----:B------:R-:W-:Y:S04]  /*35b0*/  STL [R1+0x15c], R5 ;  /* 0x00015c0501007387 */ /* 0x000fe80000100800 */
[----:B------:R0:W-:Y:S02]  /*35c0*/  STL [R1+0x164], R2 ;  /* 0x0001640201007387 */ /* 0x0001e40000100800 */
[----:B0-----:R-:W-:-:S02]  /*35d0*/  IMAD.MOV.U32 R2, RZ, RZ, R10 ;  /* 0x000000ffff027224 */ /* 0x001fc400078e000a */
[----:B------:R-:W3:Y:S01]  /*35e0*/  LDL.LU R10, [R1+0x38] ;  /* 0x00003800010a7983 */ /* 0x000ee20000300800 */
[----:B------:R-:W-:Y:S01]  /*35f0*/  ISETP.GT.U32.AND P1, PT, R0, R6, PT ;  /* 0x000000060000720c */ /* 0x000fe20003f24070 */
[----:B------:R-:W-:-:S12]  /*3600*/  @!P3 IMAD.MOV R2, RZ, RZ, -R2 ;  /* 0x000000ffff02b224 */ /* 0x000fd800078e0a02 */
[----:B------:R-:W-:Y:S01]  /*3610*/  @!P1 IMAD.IADD R6, R6, 0x1, -R0 ;  /* 0x0000000106069824 */ /* 0x000fe200078e0a00 */
[----:B------:R-:W-:Y:S01]  /*3620*/  ISETP.GE.AND P1, PT, R16, RZ, PT ;  /* 0x000000ff1000720c */ /* 0x000fe20003f26270 */
[----:B------:R-:W-:Y:S02]  /*3630*/  IMAD.MOV.U32 R16, RZ, RZ, R14 ;  /* 0x000000ffff107224 */ /* 0x000fe400078e000e */
[----:B------:R-:W4:Y:S02]  /*3640*/  LDL.LU R14, [R1+0x34] ;  /* 0x00003400010e7983 */ /* 0x000f240000300800 */
[----:B------:R-:W-:Y:S02]  /*3650*/  @!P6 IMAD.MOV R16, RZ, RZ, -R16 ;  /* 0x000000ffff10e224 */ /* 0x000fe400078e0a10 */
[----:B------:R-:W-:Y:S04]  /*3660*/  STL [R1+0x168], R2 ;  /* 0x0001680201007387 */ /* 0x000fe80000100800 */
[----:B------:R0:W-:Y:S04]  /*3670*/  STL [R1+0x174], R16 ;  /* 0x0001741001007387 */ /* 0x0001e80000100800 */
[----:B0-----:R-:W4:Y:S01]  /*3680*/  LDL.LU R16, [R1+0x54] ;  /* 0x0000540001107983 */ /* 0x001f220000300800 */
[----:B------:R-:W-:-:S02]  /*3690*/  IABS R12, R19 ;  /* 0x00000013000c7213 */ /* 0x000fc40000000000 */
[----:B------:R-:W-:-:S03]  /*36a0*/  ISETP.GT.U32.AND P5, PT, R0, R9, PT ;  /* 0x000000090000720c */ /* 0x000fc60003fa4070 */
[----:B------:R-:W-:-:S04]  /*36b0*/  IMAD.HI.U32 R13, R18, R12, RZ ;  /* 0x0000000c120d7227 */ /* 0x000fc800078e00ff */
[----:B------:R-:W-:Y:S01]  /*36c0*/  IMAD.MOV R13, RZ, RZ, -R13 ;  /* 0x000000ffff0d7224 */ /* 0x000fe200078e0a0d */
[----:B------:R-:W-:-:S03]  /*36d0*/  IABS R4, R23 ;  /* 0x0000001700047213 */ /* 0x000fc60000000000 */
[----:B------:R-:W-:Y:S02]  /*36e0*/  IMAD R12, R0, R13, R12 ;  /* 0x0000000d000c7224 */ /* 0x000fe400078e020c */
[----:B------:R-:W-:Y:S01]  /*36f0*/  @!P5 IMAD.IADD R9, R9, 0x1, -R0 ;  /* 0x000000010909d824 */ /* 0x000fe200078e0a00 */
[----:B------:R-:W-:Y:S01]  /*3700*/  IABS R11, R11 ;  /* 0x0000000b000b7213 */ /* 0x000fe20000000000 */
[----:B------:R-:W-:Y:S01]  /*3710*/  IMAD.HI.U32 R13, R18, R4, RZ ;  /* 0x00000004120d7227 */ /* 0x000fe200078e00ff */
[C---:B------:R-:W-:Y:S02]  /*3720*/  ISETP.GT.U32.AND P5, PT, R0.reuse, R12, PT ;  /* 0x0000000c0000720c */ /* 0x040fe40003fa4070 */
[----:B------:R-:W-:Y:S01]  /*3730*/  ISETP.GT.U32.AND P4, PT, R0, R9, PT ;  /* 0x000000090000720c */ /* 0x000fe20003f84070 */
[----:B------:R-:W-:Y:S02]  /*3740*/  IMAD.MOV R13, RZ, RZ, -R13 ;  /* 0x000000ffff0d7224 */ /* 0x000fe400078e0a0d */
[----:B------:R-:W-:-:S04]  /*3750*/  IMAD.HI.U32 R8, R18, R11, RZ ;  /* 0x0000000b12087227 */ /* 0x000fc800078e00ff */
[----:B------:R-:W-:Y:S02]  /*3760*/  IMAD R4, R0, R13, R4 ;  /* 0x0000000d00047224 */ /* 0x000fe400078e0204 */
[----:B------:R-:W-:Y:S02]  /*3770*/  IMAD.MOV R8, RZ, RZ, -R8 ;  /* 0x000000ffff087224 */ /* 0x000fe400078e0a08 */
[--C-:B------:R-:W-:Y:S01]  /*3780*/  @!P5 IMAD.IADD R12, R12, 0x1, -R0.reuse ;  /* 0x000000010c0cd824 */ /* 0x100fe200078e0a00 */
[C---:B------:R-:W-:Y:S01]  /*3790*/  ISETP.GT.U32.AND P5, PT, R0.reuse, R6, PT ;  /* 0x000000060000720c */ /* 0x040fe20003fa4070 */
[----:B------:R-:W-:Y:S01]  /*37a0*/  @!P4 IMAD.IADD R9, R9, 0x1, -R0 ;  /* 0x000000010909c824 */ /* 0x000fe200078e0a00 */
[C---:B------:R-:W-:Y:S01]  /*37b0*/  ISETP.GT.U32.AND P4, PT, R0.reuse, R4, PT ;  /* 0x000000040000720c */ /* 0x040fe20003f84070 */
[C---:B------:R-:W-:Y:S01]  /*37c0*/  IMAD R8, R0.reuse, R8, R11 ;  /* 0x0000000800087224 */ /* 0x040fe200078e020b */
[----:B------:R-:W-:-:S04]  /*37d0*/  ISETP.GT.U32.AND P2, PT, R0, R12, PT ;  /* 0x0000000c0000720c */ /* 0x000fc80003f44070 */
[----:B------:R-:W-:Y:S01]  /*37e0*/  ISETP.GT.U32.AND P3, PT, R0, R8, PT ;  /* 0x000000080000720c */ /* 0x000fe20003f64070 */
[----:B------:R-:W-:-:S04]  /*37f0*/  @!P0 IMAD.MOV R9, RZ, RZ, -R9 ;  /* 0x000000ffff098224 */ /* 0x000fc800078e0a09 */
[--C-:B------:R-:W-:Y:S01]  /*3800*/  @!P5 IMAD.IADD R6, R6, 0x1, -R0.reuse ;  /* 0x000000010606d824 */ /* 0x100fe200078e0a00 */
[----:B------:R-:W-:Y:S01]  /*3810*/  ISETP.GE.AND P5, PT, R19, RZ, PT ;  /* 0x000000ff1300720c */ /* 0x000fe20003fa6270 */
[--C-:B------:R-:W-:Y:S01]  /*3820*/  @!P4 IMAD.IADD R4, R4, 0x1, -R0.reuse ;  /* 0x000000010404c824 */ /* 0x100fe200078e0a00 */
[----:B------:R-:W4:Y:S01]  /*3830*/  LDL.LU R19, [R1+0x58] ;  /* 0x0000580001137983 */ /* 0x000f220000300800 */
[----:B------:R-:W-:-:S03]  /*3840*/  @!P2 IMAD.IADD R12, R12, 0x1, -R0 ;  /* 0x000000010c0ca824 */ /* 0x000fc600078e0a00 */
[----:B------:R-:W-:Y:S01]  /*3850*/  ISETP.GT.U32.AND P4, PT, R0, R4, PT ;  /* 0x000000040000720c */ /* 0x000fe20003f84070 */
[----:B------:R-:W-:Y:S01]  /*3860*/  @!P3 IMAD.IADD R8, R8, 0x1, -R0 ;  /* 0x000000010808b824 */ /* 0x000fe200078e0a00 */
[----:B------:R0:W-:Y:S01]  /*3870*/  STL [R1+0x178], R9 ;  /* 0x0001780901007387 */ /* 0x0001e20000100800 */
[----:B------:R-:W-:Y:S01]  /*3880*/  IABS R13, R22 ;  /* 0x00000016000d7213 */ /* 0x000fe20000000000 */
[----:B0-----:R-:W-:-:S04]  /*3890*/  IMAD.MOV.U32 R9, RZ, RZ, R12 ;  /* 0x000000ffff097224 */ /* 0x001fc800078e000c */
[----:B------:R-:W-:Y:S01]  /*38a0*/  @!P5 IMAD.MOV R9, RZ, RZ, -R9 ;  /* 0x000000ffff09d224 */ /* 0x000fe200078e0a09 */
[----:B------:R-:W-:-:S04]  /*38b0*/  ISETP.GE.AND P5, PT, R23, RZ, PT ;  /* 0x000000ff1700720c */ /* 0x000fc80003fa6270 */
[----:B------:R-:W-:Y:S01]  /*38c0*/  @!P4 IMAD.IADD R4, R4, 0x1, -R0 ;  /* 0x000000010404c824 */ /* 0x000fe200078e0a00 */
[----:B------:R-:W-:Y:S02]  /*38d0*/  ISETP.GE.AND P4, PT, R22, RZ, PT ;  /* 0x000000ff1600720c */ /* 0x000fe40003f86270 */
[----:B--2---:R-:W-:Y:S02]  /*38e0*/  IABS R11, R15 ;  /* 0x0000000f000b7213 */ /* 0x004fe40000000000 */
[----:B---3--:R-:W-:Y:S01]  /*38f0*/  ISETP.GE.AND P3, PT, R10, RZ, PT ;  /* 0x000000ff0a00720c */ /* 0x008fe20003f66270 */
[----:B------:R-:W-:-:S04]  /*3900*/  IMAD.MOV.U32 R10, RZ, RZ, R6 ;  /* 0x000000ffff0a7224 */ /* 0x000fc800078e0006 */
[----:B------:R-:W-:-:S05]  /*3910*/  @!P1 IMAD.MOV R10, RZ, RZ, -R10 ;  /* 0x000000ffff0a9224 */ /* 0x000fca00078e0a0a */
[----:B------:R-:W-:Y:S04]  /*3920*/  STL [R1+0x17c], R10 ;  /* 0x00017c0a01007387 */ /* 0x000fe80000100800 */
[----:B------:R-:W2:Y:S04]  /*3930*/  LDL.LU R23, [R1+0x5c] ;  /* 0x00005c0001177983 */ /* 0x000ea80000300800 */
[----:B------:R0:W-:Y:S04]  /*3940*/  STL [R1+0x188], R9 ;  /* 0x0001880901007387 */ /* 0x0001e80000100800 */
[----:B------:R-:W3:Y:S01]  /*3950*/  LDL.LU R22, [R1+0xa0] ;  /* 0x0000a00001167983 */ /* 0x000ee20000300800 */
[----:B------:R-:W-:-:S04]  /*3960*/  IMAD.HI.U32 R2, R18, R11, RZ ;  /* 0x0000000b12027227 */ /* 0x000fc800078e00ff */
[----:B------:R-:W-:-:S04]  /*3970*/  IMAD.MOV R2, RZ, RZ, -R2 ;  /* 0x000000ffff027224 */ /* 0x000fc800078e0a02 */
[----:B------:R-:W-:-:S05]  /*3980*/  IMAD R2, R0, R2, R11 ;  /* 0x0000000200027224 */ /* 0x000fca00078e020b */
[----:B------:R-:W-:Y:S02]  /*3990*/  ISETP.GT.U32.AND P1, PT, R0, R2, PT ;  /* 0x000000020000720c */ /* 0x000fe40003f24070 */
[----:B----4-:R-:W-:-:S11]  /*39a0*/  IABS R6, R16 ;  /* 0x0000001000067213 */ /* 0x010fd60000000000 */
[----:B------:R-:W-:Y:S01]  /*39b0*/  @!P1 IMAD.IADD R2, R2, 0x1, -R0 ;  /* 0x0000000102029824 */ /* 0x000fe200078e0a00 */
[----:B------:R-:W-:Y:S02]  /*39c0*/  ISETP.GE.AND P1, PT, R16, RZ, PT ;  /* 0x000000ff1000720c */ /* 0x000fe40003f26270 */
[----:B------:R-:W4:Y:S01]  /*39d0*/  LDL.LU R16, [R1+0x60] ;  /* 0x0000600001107983 */ /* 0x000f220000300800 */
[----:B------:R-:W-:Y:S02]  /*39e0*/  ISETP.GT.U32.AND P6, PT, R0, R7, PT ;  /* 0x000000070000720c */ /* 0x000fe40003fc4070 */
[----:B------:R-:W-:-:S11]  /*39f0*/  ISETP.GE.AND P2, PT, R14, RZ, PT ;  /* 0x000000ff0e00720c */ /* 0x000fd60003f46270 */
[----:B------:R-:W-:Y:S01]  /*3a00*/  @!P6 IMAD.IADD R7, R7, 0x1, -R0 ;  /* 0x000000010707e824 */ /* 0x000fe200078e0a00 */
[----:B------:R-:W-:-:S04]  /*3a10*/  ISETP.GT.U32.AND P6, PT, R0, R8, PT ;  /* 0x000000080000720c */ /* 0x000fc80003fc4070 */
[----:B------:R-:W-:Y:S01]  /*3a20*/  ISETP.GT.U32.AND P0, PT, R0, R7, PT ;  /* 0x000000070000720c */ /* 0x000fe20003f04070 */
[----:B0-----:R-:W-:-:S08]  /*3a30*/  IMAD.HI.U32 R9, R18, R6, RZ ;  /* 0x0000000612097227 */ /* 0x001fd000078e00ff */
[----:B------:R-:W-:Y:S02]  /*3a40*/  @!P6 IMAD.IADD R8, R8, 0x1, -R0 ;  /* 0x000000010808e824 */ /* 0x000fe400078e0a00 */
[----:B------:R-:W-:Y:S02]  /*3a50*/  IMAD.MOV R9, RZ, RZ, -R9 ;  /* 0x000000ffff097224 */ /* 0x000fe400078e0a09 */
[----:B------:R-:W-:Y:S02]  /*3a60*/  @!P2 IMAD.MOV R8, RZ, RZ, -R8 ;  /* 0x000000ffff08a224 */ /* 0x000fe400078e0a08 */
[----:B------:R-:W-:Y:S02]  /*3a70*/  @!P0 IMAD.IADD R7, R7, 0x1, -R0 ;  /* 0x0000000107078824 */ /* 0x000fe400078e0a00 */
[----:B------:R-:W-:Y:S01]  /*3a80*/  IMAD.HI.U32 R5, R18, R13, RZ ;  /* 0x0000000d12057227 */ /* 0x000fe200078e00ff */
[----:B------:R0:W-:Y:S03]  /*3a90*/  STL [R1+0x18c], R8 ;  /* 0x00018c0801007387 */ /* 0x0001e60000100800 */
[----:B------:R-:W-:-:S02]  /*3aa0*/  IMAD R9, R0, R9, R6 ;  /* 0x0000000900097224 */ /* 0x000fc400078e0206 */
[----:B------:R-:W-:Y:S02]  /*3ab0*/  IMAD.MOV R5, RZ, RZ, -R5 ;  /* 0x000000ffff057224 */ /* 0x000fe400078e0a05 */
[----:B0-----:R-:W-:Y:S02]  /*3ac0*/  IMAD.MOV.U32 R8, RZ, RZ, R7 ;  /* 0x000000ffff087224 */ /* 0x001fe400078e0007 */
[C---:B------:R-:W-:Y:S02]  /*3ad0*/  IMAD R5, R0.reuse, R5, R13 ;  /* 0x0000000500057224 */ /* 0x040fe400078e020d */
[----:B------:R-:W-:Y:S01]  /*3ae0*/  @!P3 IMAD.MOV R8, RZ, RZ, -R8 ;  /* 0x000000ffff08b224 */ /* 0x000fe200078e0a08 */
[C---:B------:R-:W-:Y:S02]  /*3af0*/  ISETP.GT.U32.AND P3, PT, R0.reuse, R9, PT ;  /* 0x000000090000720c */ /* 0x040fe40003f64070 */
[----:B------:R-:W-:Y:S01]  /*3b00*/  ISETP.GT.U32.AND P6, PT, R0, R5, PT ;  /* 0x000000050000720c */ /* 0x000fe20003fc4070 */
[----:B------:R-:W-:Y:S01]  /*3b10*/  @!P5 IMAD.MOV R4, RZ, RZ, -R4 ;  /* 0x000000ffff04d224 */ /* 0x000fe200078e0a04 */
[----:B------:R-:W-:Y:S01]  /*3b20*/  IABS R10, R19 ;  /* 0x00000013000a7213 */ /* 0x000fe20000000000 */
[----:B------:R-:W-:Y:S01]  /*3b30*/  STL [R1+0x194], R8 ;  /* 0x0001940801007387 */ /* 0x000fe20000100800 */
[----:B------:R-:W-:-:S02]  /*3b40*/  ISETP.GE.AND P5, PT, R19, RZ, PT ;  /* 0x000000ff1300720c */ /* 0x000fc40003fa6270 */
[----:B------:R-:W-:Y:S01]  /*3b50*/  ISETP.GE.AND P0, PT, R15, RZ, PT ;  /* 0x000000ff0f00720c */ /* 0x000fe20003f06270 */
[----:B------:R-:W2:Y:S01]  /*3b60*/  LDL.LU R19, [R1+0x68] ;  /* 0x0000680001137983 */ /* 0x000ea20000300800 */
[----:B------:R-:W-:-:S03]  /*3b70*/  ISETP.GT.U32.AND P2, PT, R0, R2, PT ;  /* 0x000000020000720c */ /* 0x000fc60003f44070 */
[----:B------:R3:W-:Y:S01]  /*3b80*/  STL [R1+0x19c], R4 ;  /* 0x00019c0401007387 */ /* 0x0007e20000100800 */
[----:B------:R-:W-:-:S03]  /*3b90*/  @!P3 IMAD.IADD R9, R9, 0x1, -R0 ;  /* 0x000000010909b824 */ /* 0x000fc600078e0a00 */
[----:B------:R-:W2:Y:S01]  /*3ba0*/  LDL.LU R15, [R1+0x64] ;  /* 0x00006400010f7983 */ /* 0x000ea20000300800 */
[----:B------:R-:W-:Y:S02]  /*3bb0*/  @!P6 IMAD.IADD R5, R5, 0x1, -R0 ;  /* 0x000000010505e824 */ /* 0x000fe400078e0a00 */
[----:B------:R-:W-:-:S03]  /*3bc0*/  IMAD.HI.U32 R6, R18, R10, RZ ;  /* 0x0000000a12067227 */ /* 0x000fc600078e00ff */
[----:B------:R-:W-:Y:S01]  /*3bd0*/  ISETP.GT.U32.AND P6, PT, R0, R5, PT ;  /* 0x000000050000720c */ /* 0x000fe20003fc4070 */
[----:B------:R-:W-:Y:S02]  /*3be0*/  IMAD.MOV R6, RZ, RZ, -R6 ;  /* 0x000000ffff067224 */ /* 0x000fe400078e0a06 */
[----:B------:R-:W-:Y:S02]  /*3bf0*/  @!P2 IMAD.IADD R2, R2, 0x1, -R0 ;  /* 0x000000010202a824 */ /* 0x000fe400078e0a00 */
[----:B------:R-:W-:Y:S02]  /*3c00*/  IMAD R6, R0, R6, R10 ;  /* 0x0000000600067224 */ /* 0x000fe400078e020a */
[----:B------:R-:W-:-:S04]  /*3c10*/  IMAD.MOV.U32 R10, RZ, RZ, R2 ;  /* 0x000000ffff0a7224 */ /* 0x000fc800078e0002 */
[----:B------:R-:W-:Y:S01]  /*3c20*/  @!P0 IMAD.MOV R10, RZ, RZ, -R10 ;  /* 0x000000ffff0a8224 */ /* 0x000fe200078e0a0a */
[----:B------:R-:W-:Y:S01]  /*3c30*/  ISETP.GT.U32.AND P0, PT, R0, R9, PT ;  /* 0x000000090000720c */ /* 0x000fe20003f04070 */
[----:B------:R-:W-:-:S12]  /*3c40*/  @!P6 IMAD.IADD R5, R5, 0x1, -R0 ;  /* 0x000000010505e824 */ /* 0x000fd800078e0a00 */
[----:B------:R-:W-:Y:S01]  /*3c50*/  @!P0 IMAD.IADD R9, R9, 0x1, -R0 ;  /* 0x0000000109098824 */ /* 0x000fe200078e0a00 */
[----:B---3--:R-:W-:Y:S02]  /*3c60*/  IABS R4, R22 ;  /* 0x0000001600047213 */ /* 0x008fe40000000000 */
[----:B------:R-:W-:Y:S02]  /*3c70*/  ISETP.GE.AND P3, PT, R22, RZ, PT ;  /* 0x000000ff1600720c */ /* 0x000fe40003f66270 */
[----:B------:R-:W3:Y:S04]  /*3c80*/  LDL.LU R22, [R1+0x6c] ;  /* 0x00006c0001167983 */ /* 0x000ee80000300800 */
[----:B------:R0:W-:Y:S02]  /*3c90*/  STL [R1+0x198], R10 ;  /* 0x0001980a01007387 */ /* 0x0001e40000100800 */
[----:B0-----:R-:W-:-:S04]  /*3ca0*/  IMAD.MOV.U32 R10, RZ, RZ, R5 ;  /* 0x000000ffff0a7224 */ /* 0x001fc800078e0005 */
[----:B------:R-:W-:-:S05]  /*3cb0*/  @!P4 IMAD.MOV R10, RZ, RZ, -R10 ;  /* 0x000000ffff0ac224 */ /* 0x000fca00078e0a0a */
[----:B------:R-:W-:Y:S01]  /*3cc0*/  STL [R1+0x190], R10 ;  /* 0x0001900a01007387 */ /* 0x000fe20000100800 */
[----:B----4-:R-:W-:Y:S02]  /*3cd0*/  IABS R2, R16 ;  /* 0x0000001000027213 */ /* 0x010fe40000000000 */
[----:B------:R-:W-:Y:S01]  /*3ce0*/  ISETP.GE.AND P0, PT, R16, RZ, PT ;  /* 0x000000ff1000720c */ /* 0x000fe20003f06270 */
[----:B------:R-:W-:Y:S02]  /*3cf0*/  IMAD.MOV.U32 R16, RZ, RZ, R24 ;  /* 0x000000ffff107224 */ /* 0x000fe400078e0018 */
[----:B------:R-:W4:Y:S01]  /*3d00*/  LDL.LU R24, [R1+0x70] ;  /* 0x0000700001187983 */ /* 0x000f220000300800 */
[----:B------:R-:W-:Y:S02]  /*3d10*/  ISETP.GT.U32.AND P6, PT, R0, R6, PT ;  /* 0x000000060000720c */ /* 0x000fe40003fc4070 */
[----:B--2---:R-:W-:-:S05]  /*3d20*/  IABS R7, R23 ;  /* 0x0000001700077213 */ /* 0x004fca0000000000 */
[----:B------:R-:W-:-:S04]  /*3d30*/  IMAD.HI.U32 R8, R18, R7, RZ ;  /* 0x0000000712087227 */ /* 0x000fc800078e00ff */
[----:B------:R-:W-:Y:S02]  /*3d40*/  IMAD.MOV R8, RZ, RZ, -R8 ;  /* 0x000000ffff087224 */ /* 0x000fe400078e0a08 */
[----:B------:R-:W-:Y:S02]  /*3d50*/  @!P6 IMAD.IADD R6, R6, 0x1, -R0 ;  /* 0x000000010606e824 */ /* 0x000fe400078e0a00 */
[----:B------:R-:W-:Y:S02]  /*3d60*/  IMAD R7, R0, R8, R7 ;  /* 0x0000000800077224 */ /* 0x000fe400078e0207 */
[----:B------:R-:W-:Y:S01]  /*3d70*/  IMAD.HI.U32 R8, R18, R4, RZ ;  /* 0x0000000412087227 */ /* 0x000fe200078e00ff */
[C---:B------:R-:W-:Y:S02]  /*3d80*/  ISETP.GT.U32.AND P6, PT, R0.reuse, R6, PT ;  /* 0x000000060000720c */ /* 0x040fe40003fc4070 */
[----:B------:R-:W-:Y:S01]  /*3d90*/  ISETP.GT.U32.AND P4, PT, R0, R7, PT ;  /* 0x000000070000720c */ /* 0x000fe20003f84070 */
[----:B------:R-:W-:-:S04]  /*3da0*/  IMAD.MOV R8, RZ, RZ, -R8 ;  /* 0x000000ffff087224 */ /* 0x000fc800078e0a08 */
[----:B------:R-:W-:-:S06]  /*3db0*/  IMAD R4, R0, R8, R4 ;  /* 0x0000000800047224 */ /* 0x000fcc00078e0204 */
[--C-:B------:R-:W-:Y:S01]  /*3dc0*/  @!P6 IMAD.IADD R6, R6, 0x1, -R0.reuse ;  /* 0x000000010606e824 */ /* 0x100fe200078e0a00 */
[----:B------:R-:W-:Y:S01]  /*3dd0*/  ISETP.GT.U32.AND P6, PT, R0, R4, PT ;  /* 0x000000040000720c */ /* 0x000fe20003fc4070 */
[----:B------:R-:W-:-:S05]  /*3de0*/  @!P4 IMAD.IADD R7, R7, 0x1, -R0 ;  /* 0x000000010707c824 */ /* 0x000fca00078e0a00 */
[----:B------:R-:W-:Y:S02]  /*3df0*/  ISETP.GT.U32.AND P4, PT, R0, R7, PT ;  /* 0x000000070000720c */ /* 0x000fe40003f84070 */
[----:B------:R-:W-:Y:S01]  /*3e00*/  ISETP.GE.AND P2, PT, R23, RZ, PT ;  /* 0x000000ff1700720c */ /* 0x000fe20003f46270 */
[----:B------:R-:W-:Y:S01]  /*3e10*/  IMAD.MOV.U32 R12, RZ, RZ, R6 ;  /* 0x000000ffff0c7224 */ /* 0x000fe200078e0006 */
[----:B------:R-:W2:Y:S03]  /*3e20*/  LDL.LU R23, [R1+0x74] ;  /* 0x0000740001177983 */ /* 0x000ea60000300800 */
[----:B------:R-:W-:Y:S02]  /*3e30*/  @!P6 IMAD.IADD R4, R4, 0x1, -R0 ;  /* 0x000000010404e824 */ /* 0x000fe400078e0a00 */
[----:B------:R-:W-:Y:S02]  /*3e40*/  @!P1 IMAD.MOV R9, RZ, RZ, -R9 ;  /* 0x000000ffff099224 */ /* 0x000fe400078e0a09 */
[----:B------:R-:W-:Y:S01]  /*3e50*/  @!P5 IMAD.MOV R12, RZ, RZ, -R12 ;  /* 0x000000ffff0cd224 */ /* 0x000fe200078e0a0c */
[----:B------:R-:W-:Y:S01]  /*3e60*/  ISETP.GT.U32.AND P6, PT, R0, R4, PT ;  /* 0x000000040000720c */ /* 0x000fe20003fc4070 */
[----:B------:R-:W-:Y:S01]  /*3e70*/  @!P4 IMAD.IADD R7, R7, 0x1, -R0 ;  /* 0x000000010707c824 */ /* 0x000fe200078e0a00 */
[----:B------:R-:W-:Y:S01]  /*3e80*/  STL [R1+0x184], R9 ;  /* 0x0001840901007387 */ /* 0x000fe20000100800 */
[----:B------:R-:W-:-:S03]  /*3e90*/  IMAD.HI.U32 R5, R18, R2, RZ ;  /* 0x0000000212057227 */ /* 0x000fc600078e00ff */
[----:B------:R0:W-:Y:S01]  /*3ea0*/  STL [R1+0x180], R12 ;  /* 0x0001800c01007387 */ /* 0x0001e20000100800 */
[----:B------:R-:W-:Y:S02]  /*3eb0*/  IMAD.MOV R5, RZ, RZ, -R5 ;  /* 0x000000ffff057224 */ /* 0x000fe400078e0a05 */
[----:B0-----:R-:W-:-:S04]  /*3ec0*/  IMAD.MOV.U32 R12, RZ, RZ, R7 ;  /* 0x000000ffff0c7224 */ /* 0x001fc800078e0007 */
[----:B------:R-:W-:Y:S02]  /*3ed0*/  @!P6 IMAD.IADD R4, R4, 0x1, -R0 ;  /* 0x000000010404e824 */ /* 0x000fe400078e0a00 */
[----:B------:R-:W-:Y:S02]  /*3ee0*/  @!P2 IMAD.MOV R12, RZ, RZ, -R12 ;  /* 0x000000ffff0ca224 */ /* 0x000fe400078e0a0c */
[----:B------:R-:W-:-:S03]  /*3ef0*/  IMAD R2, R0, R5, R2 ;  /* 0x0000000500027224 */ /* 0x000fc600078e0202 */
[----:B------:R0:W-:Y:S01]  /*3f00*/  STL [R1+0x170], R12 ;  /* 0x0001700c01007387 */ /* 0x0001e20000100800 */
[----:B------:R-:W-:Y:S02]  /*3f10*/  IABS R11, R19 ;  /* 0x00000013000b7213 */ /* 0x000fe40000000000 */
[----:B------:R-:W-:Y:S01]  /*3f20*/  ISETP.GT.U32.AND P1, PT, R0, R2, PT ;  /* 0x000000020000720c */ /* 0x000fe20003f24070 */
[----:B0-----:R-:W-:Y:S01]  /*3f30*/  IMAD.MOV.U32 R12, RZ, RZ, R4 ;  /* 0x000000ffff0c7224 */ /* 0x001fe200078e0004 */
[----:B------:R-:W-:-:S03]  /*3f40*/  ISETP.GE.AND P6, PT, R19, RZ, PT ;  /* 0x000000ff1300720c */ /* 0x000fc60003fc6270 */
[----:B------:R-:W-:Y:S02]  /*3f50*/  @!P3 IMAD.MOV R12, RZ, RZ, -R12 ;  /* 0x000000ffff0cb224 */ /* 0x000fe400078e0a0c */
[----:B------:R-:W-:Y:S02]  /*3f60*/  IMAD.MOV.U32 R19, RZ, RZ, R16 ;  /* 0x000000ffff137224 */ /* 0x000fe400078e0010 */
[----:B------:R-:W2:Y:S04]  /*3f70*/  LDL.LU R16, [R1+0x7c] ;  /* 0x00007c0001107983 */ /* 0x000ea80000300800 */
[----:B------:R-:W-:Y:S01]  /*3f80*/  STL [R1+0x16c], R12 ;  /* 0x00016c0c01007387 */ /* 0x000fe20000100800 */
[----:B------:R-:W-:-:S05]  /*3f90*/  @!P1 IMAD.IADD R2, R2, 0x1, -R0 ;  /* 0x0000000102029824 */ /* 0x000fca00078e0a00 */
[----:B------:R-:W-:Y:S01]  /*3fa0*/  ISETP.GT.U32.AND P1, PT, R0, R2, PT ;  /* 0x000000020000720c */ /* 0x000fe20003f24070 */
[----:B------:R-:W-:-:S04]  /*3fb0*/  IMAD.HI.U32 R8, R18, R11, RZ ;  /* 0x0000000b12087227 */ /* 0x000fc800078e00ff */
[----:B------:R-:W-:-:S04]  /*3fc0*/  IMAD.MOV R8, RZ, RZ, -R8 ;  /* 0x000000ffff087224 */ /* 0x000fc800078e0a08 */
[----:B------:R-:W-:-:S04]  /*3fd0*/  IMAD R8, R0, R8, R11 ;  /* 0x0000000800087224 */ /* 0x000fc800078e020b */
[----:B------:R-:W-:-:S04]  /*3fe0*/  @!P1 IMAD.IADD R2, R2, 0x1, -R0 ;  /* 0x0000000102029824 */ /* 0x000fc800078e0a00 */
[----:B------:R-:W-:-:S04]  /*3ff0*/  IMAD.MOV.U32 R11, RZ, RZ, R2 ;  /* 0x000000ffff0b7224 */ /* 0x000fc800078e0002 */
[----:B------:R-:W-:Y:S01]  /*4000*/  @!P0 IMAD.MOV R11, RZ, RZ, -R11 ;  /* 0x000000ffff0b8224 */ /* 0x000fe200078e0a0b */
[----:B---3--:R-:W-:Y:S02]  /*4010*/  IABS R6, R22 ;  /* 0x0000001600067213 */ /* 0x008fe40000000000 */
[----:B------:R-:W-:Y:S02]  /*4020*/  ISETP.GE.AND P3, PT, R22, RZ, PT ;  /* 0x000000ff1600720c */ /* 0x000fe40003f66270 */
[----:B------:R-:W3:Y:S01]  /*4030*/  LDL.LU R22, [R1+0xa4] ;  /* 0x0000a40001167983 */ /* 0x000ee20000300800 */
[----:B----4-:R-:W-:Y:S02]  /*4040*/  IABS R9, R24 ;  /* 0x0000001800097213 */ /* 0x010fe40000000000 */
[----:B------:R-:W-:Y:S02]  /*4050*/  ISETP.GE.AND P0, PT, R24, RZ, PT ;  /* 0x000000ff1800720c */ /* 0x000fe40003f06270 */
[----:B------:R-:W4:Y:S01]  /*4060*/  LDL.LU R24, [R1+0x80] ;  /* 0x0000800001187983 */ /* 0x000f220000300800 */
[----:B------:R-:W-:-:S05]  /*4070*/  IABS R10, R15 ;  /* 0x0000000f000a7213 */ /* 0x000fca0000000000 */
[----:B------:R-:W-:Y:S01]  /*4080*/  IMAD.HI.U32 R5, R18, R10, RZ ;  /* 0x0000000a12057227 */ /* 0x000fe200078e00ff */
[----:B------:R-:W-:-:S03]  /*4090*/  ISETP.GT.U32.AND P2, PT, R0, R8, PT ;  /* 0x000000080000720c */ /* 0x000fc60003f44070 */
[----:B------:R-:W-:-:S04]  /*40a0*/  IMAD.MOV R5, RZ, RZ, -R5 ;  /* 0x000000ffff057224 */ /* 0x000fc800078e0a05 */
[----:B------:R-:W-:Y:S02]  /*40b0*/  IMAD R5, R0, R5, R10 ;  /* 0x0000000500057224 */ /* 0x000fe400078e020a */
[----:B------:R-:W-:-:S03]  /*40c0*/  IMAD.HI.U32 R10, R18, R6, RZ ;  /* 0x00000006120a7227 */ /* 0x000fc600078e00ff */
[----:B------:R-:W-:Y:S01]  /*40d0*/  ISETP.GT.U32.AND P4, PT, R0, R5, PT ;  /* 0x000000050000720c */ /* 0x000fe20003f84070 */
[----:B------:R-:W-:Y:S02]  /*40e0*/  IMAD.MOV R10, RZ, RZ, -R10 ;  /* 0x000000ffff0a7224 */ /* 0x000fe400078e0a0a */
[----:B------:R-:W-:Y:S02]  /*40f0*/  @!P2 IMAD.IADD R8, R8, 0x1, -R0 ;  /* 0x000000010808a824 */ /* 0x000fe400078e0a00 */
[----:B------:R-:W-:Y:S02]  /*4100*/  IMAD R6, R0, R10, R6 ;  /* 0x0000000a00067224 */ /* 0x000fe400078e0206 */
[----:B------:R-:W-:Y:S01]  /*4110*/  IMAD.HI.U32 R10, R18, R9, RZ ;  /* 0x00000009120a7227 */ /* 0x000fe200078e00ff */
[C---:B------:R-:W-:Y:S02]  /*4120*/  ISETP.GT.U32.AND P2, PT, R0.reuse, R8, PT ;  /* 0x000000080000720c */ /* 0x040fe40003f44070 */
[----:B------:R-:W-:Y:S01]  /*4130*/  ISETP.GT.U32.AND P1, PT, R0, R6, PT ;  /* 0x000000060000720c */ /* 0x000fe20003f24070 */
[----:B------:R-:W-:-:S02]  /*4140*/  IMAD.MOV R10, RZ, RZ, -R10 ;  /* 0x000000ffff0a7224 */ /* 0x000fc400078e0a0a */
[----:B------:R-:W-:Y:S02]  /*4150*/  @!P4 IMAD.IADD R5, R5, 0x1, -R0 ;  /* 0x000000010505c824 */ /* 0x000fe400078e0a00 */
[----:B------:R-:W-:-:S03]  /*4160*/  IMAD R9, R0, R10, R9 ;  /* 0x0000000a00097224 */ /* 0x000fc600078e0209 */
[----:B------:R-:W-:-:S03]  /*4170*/  ISETP.GT.U32.AND P4, PT, R0, R5, PT ;  /* 0x000000050000720c */ /* 0x000fc60003f84070 */
[--C-:B------:R-:W-:Y:S01]  /*4180*/  @!P2 IMAD.IADD R8, R8, 0x1, -R0.reuse ;  /* 0x000000010808a824 */ /* 0x100fe200078e0a00 */
[----:B------:R-:W-:Y:S01]  /*4190*/  ISETP.GT.U32.AND P2, PT, R0, R9, PT ;  /* 0x000000090000720c */ /* 0x000fe20003f44070 */
[--C-:B------:R-:W-:Y:S01]  /*41a0*/  @!P1 IMAD.IADD R6, R6, 0x1, -R0.reuse ;  /* 0x0000000106069824 */ /* 0x100fe200078e0a00 */
[----:B------:R-:W-:Y:S01]  /*41b0*/  ISETP.GE.AND P5, PT, R15, RZ, PT ;  /* 0x000000ff0f00720c */ /* 0x000fe20003fa6270 */
[----:B------:R0:W-:Y:S01]  /*41c0*/  STL [R1+0x160], R11 ;  /* 0x0001600b01007387 */ /* 0x0001e20000100800 */
[----:B--2---:R-:W-:Y:S02]  /*41d0*/  IABS R7, R23 ;  /* 0x0000001700077213 */ /* 0x004fe40000000000 */
[----:B------:R-:W-:Y:S01]  /*41e0*/  ISETP.GT.U32.AND P1, PT, R0, R6, PT ;  /* 0x000000060000720c */ /* 0x000fe20003f24070 */
[----:B------:R-:W2:Y:S02]  /*41f0*/  LDL.LU R15, [R1+0x84] ;  /* 0x00008400010f7983 */ /* 0x000ea40000300800 */
[----:B------:R-:W-:Y:S01]  /*4200*/  @!P4 IMAD.IADD R5, R5, 0x1, -R0 ;  /* 0x000000010505c824 */ /* 0x000fe200078e0a00 */
[----:B------:R-:W-:-:S02]  /*4210*/  ISETP.GE.AND P4, PT, R23, RZ, PT ;  /* 0x000000ff1700720c */ /* 0x000fc40003f86270 */
[----:B------:R-:W2:Y:S01]  /*4220*/  LDL.LU R23, [R1+0x88] ;  /* 0x0000880001177983 */ /* 0x000ea20000300800 */
[----:B------:R-:W-:Y:S02]  /*4230*/  @!P2 IMAD.IADD R9, R9, 0x1, -R0 ;  /* 0x000000010909a824 */ /* 0x000fe400078e0a00 */
[----:B0-----:R-:W-:-:S03]  /*4240*/  IMAD.MOV.U32 R11, RZ, RZ, R8 ;  /* 0x000000ffff0b7224 */ /* 0x001fc600078e0008 */
[----:B------:R-:W-:Y:S01]  /*4250*/  ISETP.GT.U32.AND P2, PT, R0, R9, PT ;  /* 0x000000090000720c */ /* 0x000fe20003f44070 */
[----:B------:R-:W-:-:S04]  /*4260*/  IMAD.HI.U32 R4, R18, R7, RZ ;  /* 0x0000000712047227 */ /* 0x000fc800078e00ff */
[----:B------:R-:W-:Y:S02]  /*4270*/  @!P1 IMAD.IADD R6, R6, 0x1, -R0 ;  /* 0x0000000106069824 */ /* 0x000fe400078e0a00 */
[----:B------:R-:W-:Y:S02]  /*4280*/  @!P5 IMAD.MOV R5, RZ, RZ, -R5 ;  /* 0x000000ffff05d224 */ /* 0x000fe400078e0a05 */
[----:B------:R-:W-:Y:S02]  /*4290*/  @!P6 IMAD.MOV R11, RZ, RZ, -R11 ;  /* 0x000000ffff0be224 */ /* 0x000fe400078e0a0b */
[----:B------:R-:W-:Y:S02]  /*42a0*/  IMAD.MOV R4, RZ, RZ, -R4 ;  /* 0x000000ffff047224 */ /* 0x000fe400078e0a04 */
[----:B------:R-:W-:Y:S01]  /*42b0*/  @!P3 IMAD.MOV R6, RZ, RZ, -R6 ;  /* 0x000000ffff06b224 */ /* 0x000fe200078e0a06 */
[----:B------:R0:W-:Y:S01]  /*42c0*/  STL [R1+0x154], R5 ;  /* 0x0001540501007387 */ /* 0x0001e20000100800 */
[----:B------:R-:W-:Y:S01]  /*42d0*/  IMAD R2, R0, R4, R7 ;  /* 0x0000000400027224 */ /* 0x000fe200078e0207 */
[----:B------:R-:W-:-:S02]  /*42e0*/  IABS R7, R19 ;  /* 0x0000001300077213 */ /* 0x000fc40000000000 */
[----:B------:R1:W-:Y:S01]  /*42f0*/  STL [R1+0x150], R11 ;  /* 0x0001500b01007387 */ /* 0x0003e20000100800 */
[----:B------:R-:W-:Y:S01]  /*4300*/  ISETP.GE.AND P5, PT, R19, RZ, PT ;  /* 0x000000ff1300720c */ /* 0x000fe20003fa6270 */
[----:B------:R-:W-:Y:S02]  /*4310*/  @!P2 IMAD.IADD R9, R9, 0x1, -R0 ;  /* 0x000000010909a824 */ /* 0x000fe400078e0a00 */
[----:B------:R1:W-:Y:S04]  /*4320*/  STL [R1+0x148], R6 ;  /* 0x0001480601007387 */ /* 0x0003e80000100800 */
[----:B------:R-:W2:Y:S01]  /*4330*/  LDL.LU R19, [R1+0x8c] ;  /* 0x00008c0001137983 */ /* 0x000ea20000300800 */
[----:B------:R-:W-:Y:S01]  /*4340*/  ISETP.GT.U32.AND P6, PT, R0, R2, PT ;  /* 0x000000020000720c */ /* 0x000fe20003fc4070 */
[----:B------:R-:W-:-:S04]  /*4350*/  IMAD.MOV.U32 R12, RZ, RZ, R9 ;  /* 0x000000ffff0c7224 */ /* 0x000fc800078e0009 */
[----:B------:R-:W-:Y:S01]  /*4360*/  @!P0 IMAD.MOV R12, RZ, RZ, -R12 ;  /* 0x000000ffff0c8224 */ /* 0x000fe200078e0a0c */
[----:B------:R-:W-:Y:S02]  /*4370*/  IABS R4, R16 ;  /* 0x0000001000047213 */ /* 0x000fe40000000000 */
[----:B------:R-:W-:-:S05]  /*4380*/  ISETP.GE.AND P0, PT, R16, RZ, PT ;  /* 0x000000ff1000720c */ /* 0x000fca0003f06270 */
[----:B------:R-:W-:-:S05]  /*4390*/  @!P6 IMAD.IADD R2, R2, 0x1, -R0 ;  /* 0x000000010202e824 */ /* 0x000fca00078e0a00 */
[----:B------:R-:W-:Y:S01]  /*43a0*/  ISETP.GT.U32.AND P6, PT, R0, R2, PT ;  /* 0x000000020000720c */ /* 0x000fe20003fc4070 */
[----:B0-----:R-:W-:-:S04]  /*43b0*/  IMAD.HI.U32 R5, R18, R7, RZ ;  /* 0x0000000712057227 */ /* 0x001fc800078e00ff */
[----:B------:R-:W-:-:S08]  /*43c0*/  IMAD.MOV R5, RZ, RZ, -R5 ;  /* 0x000000ffff057224 */ /* 0x000fd000078e0a05 */
[----:B------:R-:W-:-:S04]  /*43d0*/  @!P6 IMAD.IADD R2, R2, 0x1, -R0 ;  /* 0x000000010202e824 */ /* 0x000fc800078e0a00 */
[----:B------:R-:W-:Y:S02]  /*43e0*/  @!P4 IMAD.MOV R2, RZ, RZ, -R2 ;  /* 0x000000ffff02c224 */ /* 0x000fe400078e0a02 */
[----:B------:R-:W-:Y:S01]  /*43f0*/  IMAD R7, R0, R5, R7 ;  /* 0x0000000500077224 */ /* 0x000fe200078e0207 */
[----:B---3--:R-:W-:Y:S02]  /*4400*/  IABS R8, R22 ;  /* 0x0000001600087213 */ /* 0x008fe40000000000 */
[----:B------:R-:W-:Y:S02]  /*4410*/  ISETP.GE.AND P1, PT, R22, RZ, PT ;  /* 0x000000ff1600720c */ /* 0x000fe40003f26270 */
[----:B------:R-:W3:Y:S04]  /*4420*/  LDL.LU R22, [R1+0x90] ;  /* 0x0000900001167983 */ /* 0x000ee80000300800 */
[----:B------:R0:W-:Y:S01]  /*4430*/  STL [R1+0x12c], R12 ;  /* 0x00012c0c01007387 */ /* 0x0001e20000100800 */
[----:B-1----:R-:W-:-:S03]  /*4440*/  IMAD.HI.U32 R11, R18, R8, RZ ;  /* 0x00000008120b7227 */ /* 0x002fc600078e00ff */
[----:B------:R-:W3:Y:S01]  /*4450*/  LDL.LU R16, [R1+0x94] ;  /* 0x0000940001107983 */ /* 0x000ee20000300800 */
[----:B------:R-:W-:-:S04]  /*4460*/  IMAD.MOV R11, RZ, RZ, -R11 ;  /* 0x000000ffff0b7224 */ /* 0x000fc800078e0a0b */
[----:B------:R-:W-:-:S05]  /*4470*/  IMAD R6, R0, R11, R8 ;  /* 0x0000000b00067224 */ /* 0x000fca00078e0208 */
[----:B------:R-:W-:Y:S01]  /*4480*/  ISETP.GT.U32.AND P2, PT, R0, R6, PT ;  /* 0x000000060000720c */ /* 0x000fe20003f44070 */
[----:B------:R1:W-:Y:S01]  /*4490*/  STL [R1+0xf8], R2 ;  /* 0x0000f80201007387 */ /* 0x0003e20000100800 */
[----:B----4-:R-:W-:-:S11]  /*44a0*/  IABS R5, R24 ;  /* 0x0000001800057213 */ /* 0x010fd60000000000 */
[----:B------:R-:W-:Y:S01]  /*44b0*/  @!P2 IMAD.IADD R6, R6, 0x1, -R0 ;  /* 0x000000010606a824 */ /* 0x000fe200078e0a00 */
[----:B------:R-:W-:Y:S02]  /*44c0*/  ISETP.GE.AND P2, PT, R24, RZ, PT ;  /* 0x000000ff1800720c */ /* 0x000fe40003f46270 */
[----:B------:R-:W4:Y:S01]  /*44d0*/  LDL.LU R24, [R1+0x98] ;  /* 0x0000980001187983 */ /* 0x000f220000300800 */
[----:B------:R-:W-:Y:S01]  /*44e0*/  ISETP.GT.U32.AND P3, PT, R0, R7, PT ;  /* 0x000000070000720c */ /* 0x000fe20003f64070 */
[----:B------:R-:W-:-:S04]  /*44f0*/  IMAD.HI.U32 R10, R18, R4, RZ ;  /* 0x00000004120a7227 */ /* 0x000fc800078e00ff */
[----:B------:R-:W-:-:S04]  /*4500*/  IMAD.MOV R10, RZ, RZ, -R10 ;  /* 0x000000ffff0a7224 */ /* 0x000fc800078e0a0a */
[----:B------:R-:W-:-:S04]  /*4510*/  IMAD R4, R0, R10, R4 ;  /* 0x0000000a00047224 */ /* 0x000fc800078e0204 */
[----:B------:R-:W-:Y:S01]  /*4520*/  @!P3 IMAD.IADD R7, R7, 0x1, -R0 ;  /* 0x000000010707b824 */ /* 0x000fe200078e0a00 */
[----:B------:R-:W-:-:S04]  /*4530*/  ISETP.GT.U32.AND P6, PT, R0, R4, PT ;  /* 0x000000040000720c */ /* 0x000fc80003fc4070 */
[----:B------:R-:W-:Y:S01]  /*4540*/  ISETP.GT.U32.AND P3, PT, R0, R7, PT ;  /* 0x000000070000720c */ /* 0x000fe20003f64070 */
[----:B------:R-:W-:-:S04]  /*4550*/  IMAD.HI.U32 R10, R18, R5, RZ ;  /* 0x00000005120a7227 */ /* 0x000fc800078e00ff */
[----:B0-----:R-:W-:-:S04]  /*4560*/  IMAD.MOV R12, RZ, RZ, -R10 ;  /* 0x000000ffff0c7224 */ /* 0x001fc800078e0a0a */
[----:B------:R-:W-:Y:S02]  /*4570*/  IMAD R5, R0, R12, R5 ;  /* 0x0000000c00057224 */ /* 0x000fe400078e0205 */
[--C-:B------:R-:W-:Y:S01]  /*4580*/  @!P6 IMAD.IADD R4, R4, 0x1, -R0.reuse ;  /* 0x000000010404e824 */ /* 0x100fe200078e0a00 */
[----:B------:R-:W-:Y:S01]  /*4590*/  ISETP.GT.U32.AND P6, PT, R0, R6, PT ;  /* 0x000000060000720c */ /* 0x000fe20003fc4070 */
[----:B------:R-:W-:Y:S01]  /*45a0*/  @!P3 IMAD.IADD R7, R7, 0x1, -R0 ;  /* 0x000000010707b824 */ /* 0x000fe200078e0a00 */
[----:B--2---:R-:W-:Y:S02]  /*45b0*/  IABS R8, R15 ;  /* 0x0000000f00087213 */ /* 0x004fe40000000000 */
[----:B------:R-:W-:-:S03]  /*45c0*/  IABS R11, R23 ;  /* 0x00000017000b7213 */ /* 0x000fc60000000000 */
[----:B------:R-:W-:-:S04]  /*45d0*/  IMAD.HI.U32 R10, R18, R8, RZ ;  /* 0x00000008120a7227 */ /* 0x000fc800078e00ff */
[----:B------:R-:W-:Y:S02]  /*45e0*/  IMAD.MOV.U32 R9, RZ, RZ, R11 ;  /* 0x000000ffff097224 */ /* 0x000fe400078e000b */
[----:B------:R-:W-:Y:S02]  /*45f0*/  IMAD.MOV R10, RZ, RZ, -R10 ;  /* 0x000000ffff0a7224 */ /* 0x000fe400078e0a0a */
[----:B------:R-:W-:Y:S01]  /*4600*/  IMAD.HI.U32 R11, R18, R9, RZ ;  /* 0x00000009120b7227 */ /* 0x000fe200078e00ff */
[----:B------:R-:W-:-:S03]  /*4610*/  ISETP.GT.U32.AND P3, PT, R0, R5, PT ;  /* 0x000000050000720c */ /* 0x000fc60003f64070 */
[C---:B------:R-:W-:Y:S02]  /*4620*/  IMAD R8, R0.reuse, R10, R8 ;  /* 0x0000000a00087224 */ /* 0x040fe400078e0208 */
[----:B------:R-:W-:Y:S02]  /*4630*/  IMAD.MOV.U32 R12, RZ, RZ, R7 ;  /* 0x000000ffff0c7224 */ /* 0x000fe400078e0007 */
[----:B------:R-:W-:Y:S02]  /*4640*/  IMAD.MOV R11, RZ, RZ, -R11 ;  /* 0x000000ffff0b7224 */ /* 0x000fe400078e0a0b */
[----:B------:R-:W-:Y:S01]  /*4650*/  @!P5 IMAD.MOV R12, RZ, RZ, -R12 ;  /* 0x000000ffff0cd224 */ /* 0x000fe200078e0a0c */
[C---:B------:R-:W-:Y:S01]  /*4660*/  ISETP.GT.U32.AND P5, PT, R0.reuse, R8, PT ;  /* 0x000000080000720c */ /* 0x040fe20003fa4070 */
[----:B-1----:R-:W-:Y:S02]  /*4670*/  IMAD R2, R0, R11, R9 ;  /* 0x0000000b00027224 */ /* 0x002fe400078e0209 */
[----:B------:R-:W-:-:S03]  /*4680*/  @!P6 IMAD.IADD R6, R6, 0x1, -R0 ;  /* 0x000000010606e824 */ /* 0x000fc600078e0a00 */
[----:B------:R-:W-:Y:S01]  /*4690*/  ISETP.GT.U32.AND P6, PT, R0, R2, PT ;  /* 0x000000020000720c */ /* 0x000fe20003fc4070 */
[----:B------:R-:W-:Y:S01]  /*46a0*/  @!P3 IMAD.IADD R5, R5, 0x1, -R0 ;  /* 0x000000010505b824 */ /* 0x000fe200078e0a00 */
[----:B------:R-:W-:-:S05]  /*46b0*/  IABS R10, R19 ;  /* 0x00000013000a7213 */ /* 0x000fca0000000000 */
[----:B------:R-:W-:Y:S01]  /*46c0*/  @!P5 IMAD.IADD R8, R8, 0x1, -R0 ;  /* 0x000000010808d824 */ /* 0x000fe200078e0a00 */
[----:B------:R-:W-:Y:S01]  /*46d0*/  ISETP.GT.U32.AND P5, PT, R0, R5, PT ;  /* 0x000000050000720c */ /* 0x000fe20003fa4070 */
[----:B------:R-:W-:-:S04]  /*46e0*/  IMAD.MOV.U32 R9, RZ, RZ, R10 ;  /* 0x000000ffff097224 */ /* 0x000fc800078e000a */
[----:B------:R-:W-:Y:S01]  /*46f0*/  IMAD.HI.U32 R11, R18, R9, RZ ;  /* 0x00000009120b7227 */ /* 0x000fe200078e00ff */
[----:B------:R-:W-:Y:S03]  /*4700*/  STL [R1+0xf4], R12 ;  /* 0x0000f40c01007387 */ /* 0x000fe60000100800 */
[----:B------:R-:W-:Y:S02]  /*4710*/  IMAD.MOV R11, RZ, RZ, -R11 ;  /* 0x000000ffff0b7224 */ /* 0x000fe400078e0a0b */
[----:B------:R-:W-:Y:S01]  /*4720*/  @!P6 IMAD.IADD R2, R2, 0x1, -R0 ;  /* 0x000000010202e824 */ /* 0x000fe200078e0a00 */
[C---:B------:R-:W-:Y:S01]  /*4730*/  ISETP.GT.U32.AND P6, PT, R0.reuse, R8, PT ;  /* 0x000000080000720c */ /* 0x040fe20003fc4070 */
[----:B------:R-:W-:Y:S02]  /*4740*/  @!P1 IMAD.MOV R6, RZ, RZ, -R6 ;  /* 0x000000ffff069224 */ /* 0x000fe400078e0a06 */
[----:B------:R-:W-:-:S03]  /*4750*/  IMAD R9, R0, R11, R9 ;  /* 0x0000000b00097224 */ /* 0x000fc600078e0209 */
[----:B------:R-:W-:Y:S01]  /*4760*/  STL [R1+0xe8], R6 ;  /* 0x0000e80601007387 */ /* 0x000fe20000100800 */
[----:B------:R-:W-:Y:S01]  /*4770*/  @!P5 IMAD.IADD R5, R5, 0x1, -R0 ;  /* 0x000000010505d824 */ /* 0x000fe200078e0a00 */
[C---:B------:R-:W-:Y:S02]  /*4780*/  ISETP.GT.U32.AND P4, PT, R0.reuse, R4, PT ;  /* 0x000000040000720c */ /* 0x040fe40003f84070 */
[----:B------:R-:W-:-:S03]  /*4790*/  ISETP.GT.U32.AND P5, PT, R0, R9, PT ;  /* 0x000000090000720c */ /* 0x000fc60003fa4070 */
[----:B------:R-:W-:Y:S01]  /*47a0*/  @!P6 IMAD.IADD R8, R8, 0x1, -R0 ;  /* 0x000000010808e824 */ /* 0x000fe200078e0a00 */
[----:B------:R-:W-:-:S07]  /*47b0*/  ISETP.GT.U32.AND P1, PT, R0, R2, PT ;  /* 0x000000020000720c */ /* 0x000fce0003f24070 */
[--C-:B------:R-:W-:Y:S02]  /*47c0*/  @!P4 IMAD.IADD R4, R4, 0x1, -R0.reuse ;  /* 0x000000010404c824 */ /* 0x100fe400078e0a00 */
[----:B------:R-:W-:Y:S02]  /*47d0*/  @!P5 IMAD.IADD R9, R9, 0x1, -R0 ;  /* 0x000000010909d824 */ /* 0x000fe400078e0a00 */
[----:B------:R-:W-:Y:S01]  /*47e0*/  @!P0 IMAD.MOV R4, RZ, RZ, -R4 ;  /* 0x000000ffff048224 */ /* 0x000fe200078e0a04 */
[----:B------:R-:W-:Y:S02]  /*47f0*/  ISETP.GE.AND P4, PT, R15, RZ, PT ;  /* 0x000000ff0f00720c */ /* 0x000fe40003f86270 */
[----:B------:R-:W-:Y:S02]  /*4800*/  ISETP.GE.AND P3, PT, R23, RZ, PT ;  /* 0x000000ff1700720c */ /* 0x000fe40003f66270 */
[----:B------:R0:W-:Y:S01]  /*4810*/  STL [R1+0xe4], R4 ;  /* 0x0000e40401007387 */ /* 0x0001e20000100800 */
[----:B------:R-:W-:Y:S01]  /*4820*/  ISETP.GE.AND P0, PT, R19, RZ, PT ;  /* 0x000000ff1300720c */ /* 0x000fe20003f06270 */
[----:B------:R-:W-:Y:S01]  /*4830*/  @!P2 IMAD.MOV R5, RZ, RZ, -R5 ;  /* 0x000000ffff05a224 */ /* 0x000fe200078e0a05 */
[----:B0-----:R-:W-:Y:S01]  /*4840*/  IABS R4, R25 ;  /* 0x0000001900047213 */ /* 0x001fe20000000000 */
[----:B------:R-:W-:-:S02]  /*4850*/  IMAD.MOV.U32 R14, RZ, RZ, R8 ;  /* 0x000000ffff0e7224 */ /* 0x000fc400078e0008 */
[----:B------:R-:W-:Y:S01]  /*4860*/  @!P1 IMAD.IADD R2, R2, 0x1, -R0 ;  /* 0x0000000102029824 */ /* 0x000fe200078e0a00 */
[----:B------:R0:W-:Y:S02]  /*4870*/  STL [R1+0x78], R5 ;  /* 0x0000780501007387 */ /* 0x0001e40000100800 */
[----:B------:R-:W-:Y:S02]  /*4880*/  @!P4 IMAD.MOV R14, RZ, RZ, -R14 ;  /* 0x000000ffff0ec224 */ /* 0x000fe400078e0a0e */
[----:B------:R-:W-:-:S03]  /*4890*/  @!P3 IMAD.MOV R2, RZ, RZ, -R2 ;  /* 0x000000ffff02b224 */ /* 0x000fc600078e0a02 */
[----:B------:R-:W-:Y:S04]  /*48a0*/  STL [R1+0x38], R14 ;  /* 0x0000380e01007387 */ /* 0x000fe80000100800 */
[----:B------:R1:W-:Y:S01]  /*48b0*/  STL [R1+0x34], R2 ;  /* 0x0000340201007387 */ /* 0x0003e20000100800 */
[----:B------:R-:W-:Y:S02]  /*48c0*/  IABS R23, R27 ;  /* 0x0000001b00177213 */ /* 0x000fe40000000000 */
[----:B---3--:R-:W-:-:S05]  /*48d0*/  IABS R7, R22 ;  /* 0x0000001600077213 */ /* 0x008fca0000000000 */
[----:B------:R-:W-:Y:S01]  /*48e0*/  IMAD.HI.U32 R10, R18, R7, RZ ;  /* 0x00000007120a7227 */ /* 0x000fe200078e00ff */
[----:B------:R-:W-:-:S03]  /*48f0*/  IABS R12, R16 ;  /* 0x00000010000c7213 */ /* 0x000fc60000000000 */
[----:B------:R-:W-:Y:S02]  /*4900*/  IMAD.MOV R10, RZ, RZ, -R10 ;  /* 0x000000ffff0a7224 */ /* 0x000fe400078e0a0a */
[----:B------:R-:W-:Y:S02]  /*4910*/  IMAD.MOV.U32 R6, RZ, RZ, R12 ;  /* 0x000000ffff067224 */ /* 0x000fe400078e000c */
[----:B------:R-:W-:Y:S02]  /*4920*/  IMAD R7, R0, R10, R7 ;  /* 0x0000000a00077224 */ /* 0x000fe400078e0207 */
[----:B------:R-:W-:-:S03]  /*4930*/  IMAD.HI.U32 R10, R18, R6, RZ ;  /* 0x00000006120a7227 */ /* 0x000fc600078e00ff */
[----:B------:R-:W-:Y:S01]  /*4940*/  ISETP.GT.U32.AND P6, PT, R0, R7, PT ;  /* 0x000000070000720c */ /* 0x000fe20003fc4070 */
[----:B------:R-:W-:-:S04]  /*4950*/  IMAD.MOV R10, RZ, RZ, -R10 ;  /* 0x000000ffff0a7224 */ /* 0x000fc800078e0a0a */
[----:B------:R-:W-:-:S05]  /*4960*/  IMAD R6, R0, R10, R6 ;  /* 0x0000000a00067224 */ /* 0x000fca00078e0206 */
[----:B------:R-:W-:-:S03]  /*4970*/  ISETP.GT.U32.AND P5, PT, R0, R6, PT ;  /* 0x000000060000720c */ /* 0x000fc60003fa4070 */
[----:B------:R-:W-:Y:S01]  /*4980*/  @!P6 IMAD.IADD R7, R7, 0x1, -R0 ;  /* 0x000000010707e824 */ /* 0x000fe200078e0a00 */
[----:B------:R-:W-:Y:S02]  /*4990*/  ISETP.GT.U32.AND P6, PT, R0, R9, PT ;  /* 0x000000090000720c */ /* 0x000fe40003fc4070 */
[----:B----4-:R-:W-:Y:S01]  /*49a0*/  IABS R11, R24 ;  /* 0x00000018000b7213 */ /* 0x010fe20000000000 */
[----:B------:R-:W-:Y:S01]  /*49b0*/  IMAD.HI.U32 R12, R18, R4, RZ ;  /* 0x00000004120c7227 */ /* 0x000fe200078e00ff */
[----:B------:R-:W-:-:S03]  /*49c0*/  IABS R10, R29 ;  /* 0x0000001d000a7213 */ /* 0x000fc60000000000 */
[----:B------:R-:W-:-:S04]  /*49d0*/  IMAD.HI.U32 R13, R18, R11, RZ ;  /* 0x0000000b120d7227 */ /* 0x000fc800078e00ff */
[----:B------:R-:W-:Y:S02]  /*49e0*/  @!P5 IMAD.IADD R6, R6, 0x1, -R0 ;  /* 0x000000010606d824 */ /* 0x000fe400078e0a00 */
[----:B------:R-:W-:Y:S02]  /*49f0*/  IMAD.MOV R13, RZ, RZ, -R13 ;  /* 0x000000ffff0d7224 */ /* 0x000fe400078e0a0d */
[----:B------:R-:W-:Y:S01]  /*4a00*/  IMAD.MOV R12, RZ, RZ, -R12 ;  /* 0x000000ffff0c7224 */ /* 0x000fe200078e0a0c */
[----:B------:R-:W-:Y:S01]  /*4a10*/  ISETP.GT.U32.AND P5, PT, R0, R6, PT ;  /* 0x000000060000720c */ /* 0x000fe20003fa4070 */
[----:B------:R-:W-:-:S04]  /*4a20*/  IMAD.HI.U32 R8, R18, R10, RZ ;  /* 0x0000000a12087227 */ /* 0x000fc800078e00ff */
[----:B------:R-:W-:Y:S02]  /*4a30*/  @!P6 IMAD.IADD R9, R9, 0x1, -R0 ;  /* 0x000000010909e824 */ /* 0x000fe400078e0a00 */
[C---:B0-----:R-:W-:Y:S02]  /*4a40*/  IMAD R5, R0.reuse, R13, R11 ;  /* 0x0000000d00057224 */ /* 0x041fe400078e020b */
[C---:B------:R-:W-:Y:S02]  /*4a50*/  IMAD R4, R0.reuse, R12, R4 ;  /* 0x0000000c00047224 */ /* 0x040fe400078e0204 */
[----:B------:R-:W-:Y:S02]  /*4a60*/  IMAD.MOV R8, RZ, RZ, -R8 ;  /* 0x000000ffff087224 */ /* 0x000fe400078e0a08 */
[----:B------:R-:W-:Y:S01]  /*4a70*/  IMAD.MOV.U32 R12, RZ, RZ, R9 ;  /* 0x000000ffff0c7224 */ /* 0x000fe200078e0009 */
[C---:B------:R-:W-:Y:S01]  /*4a80*/  ISETP.GT.U32.AND P6, PT, R0.reuse, R5, PT ;  /* 0x000000050000720c */ /* 0x040fe20003fc4070 */
[----:B-1----:R-:W-:-:S02]  /*4a90*/  IMAD R2, R0, R8, R10 ;  /* 0x0000000800027224 */ /* 0x002fc400078e020a */
[----:B------:R-:W-:Y:S01]  /*4aa0*/  @!P0 IMAD.MOV R12, RZ, RZ, -R12 ;  /* 0x000000ffff0c8224 */ /* 0x000fe200078e0a0c */
[----:B------:R-:W-:Y:S01]  /*4ab0*/  ISETP.GT.U32.AND P0, PT, R0, R4, PT ;  /* 0x000000040000720c */ /* 0x000fe20003f04070 */
[----:B------:R-:W-:Y:S01]  /*4ac0*/  @!P5 IMAD.IADD R6, R6, 0x1, -R0 ;  /* 0x000000010606d824 */ /* 0x000fe200078e0a00 */
[C---:B------:R-:W-:Y:S02]  /*4ad0*/  ISETP.GT.U32.AND P4, PT, R0.reuse, R7, PT ;  /* 0x000000070000720c */ /* 0x040fe40003f84070 */
[----:B------:R-:W-:Y:S02]  /*4ae0*/  ISETP.GT.U32.AND P5, PT, R0, R2, PT ;  /* 0x000000020000720c */ /* 0x000fe40003fa4070 */
[----:B------:R-:W-:-:S03]  /*4af0*/  ISETP.GE.AND P1, PT, R22, RZ, PT ;  /* 0x000000ff1600720c */ /* 0x000fc60003f26270 */
[----:B------:R-:W-:-:S04]  /*4b00*/  @!P6 IMAD.IADD R5, R5, 0x1, -R0 ;  /* 0x000000010505e824 */ /* 0x000fc800078e0a00 */
[--C-:B------:R-:W-:Y:S01]  /*4b10*/  @!P0 IMAD.IADD R4, R4, 0x1, -R0.reuse ;  /* 0x0000000104048824 */ /* 0x100fe200078e0a00 */
[----:B------:R-:W-:Y:S01]  /*4b20*/  ISETP.GT.U32.AND P0, PT, R0, R5, PT ;  /* 0x000000050000720c */ /* 0x000fe20003f04070 */
[--C-:B------:R-:W-:Y:S02]  /*4b30*/  @!P4 IMAD.IADD R7, R7, 0x1, -R0.reuse ;  /* 0x000000010707c824 */ /* 0x100fe400078e0a00 */
[--C-:B------:R-:W-:Y:S01]  /*4b40*/  @!P5 IMAD.IADD R2, R2, 0x1, -R0.reuse ;  /* 0x000000010202d824 */ /* 0x100fe200078e0a00 */
[----:B------:R-:W-:Y:S02]  /*4b50*/  ISETP.GT.U32.AND P5, PT, R0, R4, PT ;  /* 0x000000040000720c */ /* 0x000fe40003fa4070 */
[----:B------:R-:W-:Y:S01]  /*4b60*/  ISETP.GE.AND P2, PT, R16, RZ, PT ;  /* 0x000000ff1000720c */ /* 0x000fe20003f46270 */
[----:B------:R-:W-:Y:S01]  /*4b70*/  IMAD.MOV.U32 R9, RZ, RZ, R7 ;  /* 0x000000ffff097224 */ /* 0x000fe200078e0007 */
[----:B------:R-:W-:Y:S02]  /*4b80*/  ISETP.GE.AND P3, PT, R24, RZ, PT ;  /* 0x000000ff1800720c */ /* 0x000fe40003f66270 */
[----:B------:R-:W-:Y:S01]  /*4b90*/  ISETP.GE.AND P4, PT, R25, RZ, PT ;  /* 0x000000ff1900720c */ /* 0x000fe20003f86270 */
[----:B------:R-:W-:Y:S01]  /*4ba0*/  @!P1 IMAD.MOV R9, RZ, RZ, -R9 ;  /* 0x000000ffff099224 */ /* 0x000fe200078e0a09 */
[----:B------:R-:W-:Y:S01]  /*4bb0*/  ISETP.GT.U32.AND P1, PT, R0, R2, PT ;  /* 0x000000020000720c */ /* 0x000fe20003f24070 */
[----:B------:R-:W-:-:S04]  /*4bc0*/  @!P0 IMAD.IADD R5, R5, 0x1, -R0 ;  /* 0x0000000105058824 */ /* 0x000fc800078e0a00 */
[----:B------:R-:W-:Y:S02]  /*4bd0*/  @!P5 IMAD.IADD R4, R4, 0x1, -R0 ;  /* 0x000000010404d824 */ /* 0x000fe400078e0a00 */
[----:B------:R-:W-:Y:S01]  /*4be0*/  @!P2 IMAD.MOV R6, RZ, RZ, -R6 ;  /* 0x000000ffff06a224 */ /* 0x000fe200078e0a06 */
[----:B------:R-:W-:Y:S01]  /*4bf0*/  STL [R1+0x2c], R12 ;  /* 0x00002c0c01007387 */ /* 0x000fe20000100800 */
[----:B------:R-:W-:Y:S02]  /*4c00*/  @!P3 IMAD.MOV R5, RZ, RZ, -R5 ;  /* 0x000000ffff05b224 */ /* 0x000fe400078e0a05 */
[----:B------:R-:W-:Y:S01]  /*4c10*/  @!P4 IMAD.MOV R4, RZ, RZ, -R4 ;  /* 0x000000ffff04c224 */ /* 0x000fe200078e0a04 */
[----:B------:R-:W-:Y:S01]  /*4c20*/  STL [R1+0x18], R9 ;  /* 0x0000180901007387 */ /* 0x000fe20000100800 */
[----:B------:R-:W-:Y:S02]  /*4c30*/  IABS R11, R26 ;  /* 0x0000001a000b7213 */ /* 0x000fe40000000000 */
[----:B------:R-:W-:Y:S01]  /*4c40*/  ISETP.GE.AND P0, PT, R26, RZ, PT ;  /* 0x000000ff1a00720c */ /* 0x000fe20003f06270 */
[----:B------:R0:W-:Y:S01]  /*4c50*/  STL [R1+0x14], R6 ;  /* 0x0000140601007387 */ /* 0x0001e20000100800 */
[----:B------:R-:W-:Y:S01]  /*4c60*/  @!P1 IMAD.IADD R2, R2, 0x1, -R0 ;  /* 0x0000000102029824 */ /* 0x000fe200078e0a00 */
[----:B------:R-:W-:-:S02]  /*4c70*/  ISETP.GE.AND P1, PT, R27, RZ, PT ;  /* 0x000000ff1b00720c */ /* 0x000fc40003f26270 */
[----:B------:R-:W2:Y:S04]  /*4c80*/  LDL.LU R26, [R1+0xc8] ;  /* 0x0000c800011a7983 */ /* 0x000ea80000300800 */
[----:B------:R1:W-:Y:S04]  /*4c90*/  STL [R1+0x10], R5 ;  /* 0x0000100501007387 */ /* 0x0003e80000100800 */
[----:B------:R3:W-:Y:S04]  /*4ca0*/  STL [R1+0x8], R4 ;  /* 0x0000080401007387 */ /* 0x0007e80000100800 */
[----:B------:R-:W4:Y:S01]  /*4cb0*/  LDL.LU R27, [R1+0xcc] ;  /* 0x0000cc00011b7983 */ /* 0x000f220000300800 */
[----:B------:R-:W-:Y:S01]  /*4cc0*/  IMAD.HI.U32 R8, R18, R11, RZ ;  /* 0x0000000b12087227 */ /* 0x000fe200078e00ff */
[----:B------:R-:W-:-:S03]  /*4cd0*/  ISETP.GE.AND P6, PT, R29, RZ, PT ;  /* 0x000000ff1d00720c */ /* 0x000fc60003fc6270 */
[----:B------:R-:W-:-:S04]  /*4ce0*/  IMAD.MOV R8, RZ, RZ, -R8 ;  /* 0x000000ffff087224 */ /* 0x000fc800078e0a08 */
[----:B------:R-:W-:-:S05]  /*4cf0*/  IMAD R29, R0, R8, R11 ;  /* 0x00000008001d7224 */ /* 0x000fca00078e020b */
[----:B------:R-:W-:Y:S01]  /*4d00*/  ISETP.GT.U32.AND P2, PT, R0, R29, PT ;  /* 0x0000001d0000720c */ /* 0x000fe20003f44070 */
[----:B------:R-:W-:Y:S01]  /*4d10*/  IMAD.HI.U32 R7, R18, R23, RZ ;  /* 0x0000001712077227 */ /* 0x000fe200078e00ff */
[----:B------:R-:W-:-:S03]  /*4d20*/  IABS R24, R28 ;  /* 0x0000001c00187213 */ /* 0x000fc60000000000 */
[----:B------:R-:W-:-:S08]  /*4d30*/  IMAD.MOV R7, RZ, RZ, -R7 ;  /* 0x000000ffff077224 */ /* 0x000fd000078e0a07 */
[----:B------:R-:W-:Y:S01]  /*4d40*/  @!P2 IMAD.IADD R29, R29, 0x1, -R0 ;  /* 0x000000011d1da824 */ /* 0x000fe200078e0a00 */
[----:B------:R-:W-:Y:S02]  /*4d50*/  ISETP.GE.AND P2, PT, R28, RZ, PT ;  /* 0x000000ff1c00720c */ /* 0x000fe40003f46270 */
[----:B------:R-:W4:Y:S01]  /*4d60*/  LDL.LU R28, [R1+0xd0] ;  /* 0x0000d000011c7983 */ /* 0x000f220000300800 */
[----:B------:R-:W-:-:S05]  /*4d70*/  IMAD R23, R0, R7, R23 ;  /* 0x0000000700177224 */ /* 0x000fca00078e0217 */
[----:B------:R-:W-:-:S13]  /*4d80*/  ISETP.GT.U32.AND P5, PT, R0, R23, PT ;  /* 0x000000170000720c */ /* 0x000fda0003fa4070 */
[----:B------:R-:W-:-:S05]  /*4d90*/  @!P5 IMAD.IADD R23, R23, 0x1, -R0 ;  /* 0x000000011717d824 */ /* 0x000fca00078e0a00 */
[----:B------:R-:W-:Y:S01]  /*4da0*/  ISETP.GT.U32.AND P4, PT, R0, R23, PT ;  /* 0x000000170000720c */ /* 0x000fe20003f84070 */
[----:B------:R-:W-:Y:S01]  /*4db0*/  @!P6 IMAD.MOV R2, RZ, RZ, -R2 ;  /* 0x000000ffff02e224 */ /* 0x000fe200078e0a02 */
[----:B------:R-:W-:-:S04]  /*4dc0*/  IABS R25, R3 ;  /* 0x0000000300197213 */ /* 0x000fc80000000000 */
[----:B------:R3:W-:Y:S07]  /*4dd0*/  STL [R1+0x4], R2 ;  /* 0x0000040201007387 */ /* 0x0007ee0000100800 */
[----:B------:R-:W-:Y:S01]  /*4de0*/  @!P4 IMAD.IADD R23, R23, 0x1, -R0 ;  /* 0x000000011717c824 */ /* 0x000fe200078e0a00 */
[----:B------:R-:W-:Y:S02]  /*4df0*/  ISETP.GE.AND P4, PT, R3, RZ, PT ;  /* 0x000000ff0300720c */ /* 0x000fe40003f86270 */
[----:B------:R-:W4:Y:S01]  /*4e00*/  LDL.LU R3, [R1+0xd4] ;  /* 0x0000d40001037983 */ /* 0x000f220000300800 */
[----:B------:R-:W-:Y:S01]  /*4e10*/  IABS R15, R17 ;  /* 0x00000011000f7213 */ /* 0x000fe20000000000 */
[----:B------:R-:W-:Y:S01]  /*4e20*/  IMAD.HI.U32 R7, R18, R25, RZ ;  /* 0x0000001912077227 */ /* 0x000fe200078e00ff */
[----:B------:R-:W-:-:S03]  /*4e30*/  ISETP.GT.U32.AND P3, PT, R0, R29, PT ;  /* 0x0000001d0000720c */ /* 0x000fc60003f64070 */
[----:B0-----:R-:W-:-:S04]  /*4e40*/  IMAD.HI.U32 R6, R18, R15, RZ ;  /* 0x0000000f12067227 */ /* 0x001fc800078e00ff */
[----:B------:R-:W-:Y:S02]  /*4e50*/  IMAD.MOV R7, RZ, RZ, -R7 ;  /* 0x000000ffff077224 */ /* 0x000fe400078e0a07 */
[----:B------:R-:W-:Y:S02]  /*4e60*/  IMAD.MOV R6, RZ, RZ, -R6 ;  /* 0x000000ffff067224 */ /* 0x000fe400078e0a06 */
[C---:B------:R-:W-:Y:S02]  /*4e70*/  IMAD R25, R0.reuse, R7, R25 ;  /* 0x0000000700197224 */ /* 0x040fe400078e0219 */
[C---:B------:R-:W-:Y:S02]  /*4e80*/  IMAD R15, R0.reuse, R6, R15 ;  /* 0x00000006000f7224 */ /* 0x040fe400078e020f */
[----:B------:R-:W-:Y:S01]  /*4e90*/  @!P3 IMAD.IADD R29, R29, 0x1, -R0 ;  /* 0x000000011d1db824 */ /* 0x000fe200078e0a00 */
[----:B------:R-:W-:Y:S01]  /*4ea0*/  ISETP.GT.U32.AND P6, PT, R0, R25, PT ;  /* 0x000000190000720c */ /* 0x000fe20003fc4070 */
[----:B------:R-:W-:Y:S01]  /*4eb0*/  IMAD.HI.U32 R8, R18, R24, RZ ;  /* 0x0000001812087227 */ /* 0x000fe200078e00ff */
[----:B------:R-:W-:-:S03]  /*4ec0*/  ISETP.GT.U32.AND P3, PT, R0, R15, PT ;  /* 0x0000000f0000720c */ /* 0x000fc60003f64070 */
[----:B------:R-:W-:Y:S02]  /*4ed0*/  @!P0 IMAD.MOV R29, RZ, RZ, -R29 ;  /* 0x000000ffff1d8224 */ /* 0x000fe400078e0a1d */
[----:B------:R-:W-:Y:S01]  /*4ee0*/  IMAD.MOV R8, RZ, RZ, -R8 ;  /* 0x000000ffff087224 */ /* 0x000fe200078e0a08 */
[----:B------:R-:W-:Y:S02]  /*4ef0*/  ISETP.GE.AND P0, PT, R17, RZ, PT ;  /* 0x000000ff1100720c */ /* 0x000fe40003f06270 */
[----:B------:R-:W-:Y:S01]  /*4f00*/  STL [R1+0xaa8], R29 ;  /* 0x000aa81d01007387 */ /* 0x000fe20000100800 */
[----:B------:R-:W-:-:S03]  /*4f10*/  IMAD R24, R0, R8, R24 ;  /* 0x0000000800187224 */ /* 0x000fc600078e0218 */
[----:B------:R-:W4:Y:S01]  /*4f20*/  LDL.LU R17, [R1+0xd8] ;  /* 0x0000d80001117983 */ /* 0x000f220000300800 */
[--C-:B------:R-:W-:Y:S01]  /*4f30*/  @!P6 IMAD.IADD R25, R25, 0x1, -R0.reuse ;  /* 0x000000011919e824 */ /* 0x100fe200078e0a00 */
[C---:B------:R-:W-:Y:S01]  /*4f40*/  ISETP.GT.U32.AND P5, PT, R0.reuse, R24, PT ;  /* 0x000000180000720c */ /* 0x040fe20003fa4070 */
[----:B------:R-:W-:Y:S01]  /*4f50*/  @!P3 IMAD.IADD R15, R15, 0x1, -R0 ;  /* 0x000000010f0fb824 */ /* 0x000fe200078e0a00 */
[----:B-1----:R-:W-:Y:S02]  /*4f60*/  IABS R5, R20 ;  /* 0x0000001400057213 */ /* 0x002fe40000000000 */
[C---:B------:R-:W-:Y:S02]  /*4f70*/  ISETP.GT.U32.AND P6, PT, R0.reuse, R25, PT ;  /* 0x000000190000720c */ /* 0x040fe40003fc4070 */
[----:B------:R-:W-:Y:S01]  /*4f80*/  ISETP.GT.U32.AND P3, PT, R0, R15, PT ;  /* 0x0000000f0000720c */ /* 0x000fe20003f64070 */
[----:B------:R-:W-:-:S04]  /*4f90*/  IMAD.HI.U32 R6, R18, R5, RZ ;  /* 0x0000000512067227 */ /* 0x000fc800078e00ff */
[----:B------:R-:W-:Y:S02]  /*4fa0*/  IMAD.MOV R6, RZ, RZ, -R6 ;  /* 0x000000ffff067224 */ /* 0x000fe400078e0a06 */
[--C-:B------:R-:W-:Y:S02]  /*4fb0*/  @!P5 IMAD.IADD R24, R24, 0x1, -R0.reuse ;  /* 0x000000011818d824 */ /* 0x100fe400078e0a00 */
[C---:B------:R-:W-:Y:S01]  /*4fc0*/  IMAD R5, R0.reuse, R6, R5 ;  /* 0x0000000600057224 */ /* 0x040fe200078e0205 */
[----:B---3--:R-:W-:Y:S01]  /*4fd0*/  IABS R4, R21 ;  /* 0x0000001500047213 */ /* 0x008fe20000000000 */
[--C-:B------:R-:W-:Y:S01]  /*4fe0*/  @!P6 IMAD.IADD R25, R25, 0x1, -R0.reuse ;  /* 0x000000011919e824 */ /* 0x100fe200078e0a00 */
[C---:B------:R-:W-:Y:S01]  /*4ff0*/  ISETP.GT.U32.AND P5, PT, R0.reuse, R24, PT ;  /* 0x000000180000720c */ /* 0x040fe20003fa4070 */
[----:B------:R-:W-:Y:S01]  /*5000*/  @!P3 IMAD.IADD R15, R15, 0x1, -R0 ;  /* 0x000000010f0fb824 */ /* 0x000fe200078e0a00 */
[----:B------:R-:W-:Y:S02]  /*5010*/  ISETP.GT.U32.AND P6, PT, R0, R5, PT ;  /* 0x000000050000720c */ /* 0x000fe40003fc4070 */
[----:B------:R-:W-:-:S02]  /*5020*/  ISETP.GE.AND P3, PT, R21, RZ, PT ;  /* 0x000000ff1500720c */ /* 0x000fc40003f66270 */
[----:B------:R-:W3:Y:S07]  /*5030*/  LDL.LU R21, [R1+0xec] ;  /* 0x0000ec0001157983 */ /* 0x000eee0000300800 */
[--C-:B------:R-:W-:Y:S02]  /*5040*/  @!P5 IMAD.IADD R24, R24, 0x1, -R0.reuse ;  /* 0x000000011818d824 */ /* 0x100fe400078e0a00 */
[----:B------:R-:W-:Y:S02]  /*5050*/  @!P6 IMAD.IADD R5, R5, 0x1, -R0 ;  /* 0x000000010505e824 */ /* 0x000fe400078e0a00 */
[----:B------:R-:W-:-:S03]  /*5060*/  @!P2 IMAD.MOV R24, RZ, RZ, -R24 ;  /* 0x000000ffff18a224 */ /* 0x000fc600078e0a18 */
[----:B------:R-:W-:Y:S01]  /*5070*/  ISETP.GT.U32.AND P2, PT, R0, R5, PT ;  /* 0x000000050000720c */ /* 0x000fe20003f44070 */
[----:B------:R-:W-:Y:S01]  /*5080*/  IMAD.HI.U32 R2, R18, R4, RZ ;  /* 0x0000000412027227 */ /* 0x000fe200078e00ff */
[----:B------:R-:W-:Y:S02]  /*5090*/  ISETP.GE.AND P6, PT, R20, RZ, PT ;  /* 0x000000ff1400720c */ /* 0x000fe40003fc6270 */
[----:B------:R-:W3:Y:S01]  /*50a0*/  LDL.LU R20, [R1+0xf0] ;  /* 0x0000f00001147983 */ /* 0x000ee20000300800 */
[----:B------:R-:W-:Y:S02]  /*50b0*/  @!P1 IMAD.MOV R23, RZ, RZ, -R23 ;  /* 0x000000ffff179224 */ /* 0x000fe400078e0a17 */
[----:B------:R-:W-:Y:S02]  /*50c0*/  @!P4 IMAD.MOV R25, RZ, RZ, -R25 ;  /* 0x000000ffff19c224 */ /* 0x000fe400078e0a19 */
[----:B------:R-:W-:Y:S01]  /*50d0*/  @!P0 IMAD.MOV R15, RZ, RZ, -R15 ;  /* 0x000000ffff0f8224 */ /* 0x000fe200078e0a0f */
[----:B------:R-:W-:Y:S01]  /*50e0*/  STL [R1+0xaac], R23 ;  /* 0x000aac1701007387 */ /* 0x000fe20000100800 */
[----:B------:R-:W-:-:S03]  /*50f0*/  IMAD.MOV R2, RZ, RZ, -R2 ;  /* 0x000000ffff027224 */ /* 0x000fc600078e0a02 */
[----:B------:R-:W-:Y:S01]  /*5100*/  STL [R1+0xab4], R24 ;  /* 0x000ab41801007387 */ /* 0x000fe20000100800 */
[C---:B------:R-:W-:Y:S02]  /*5110*/  IMAD R2, R0.reuse, R2, R4 ;  /* 0x0000000200027224 */ /* 0x040fe400078e0204 */
[----:B------:R-:W-:Y:S01]  /*5120*/  @!P2 IMAD.IADD R5, R5, 0x1, -R0 ;  /* 0x000000010505a824 */ /* 0x000fe200078e0a00 */
[----:B------:R-:W-:Y:S04]  /*5130*/  STL [R1+0xab8], R25 ;  /* 0x000ab81901007387 */ /* 0x000fe80000100800 */
[----:B------:R-:W-:Y:S01]  /*5140*/  STL [R1+0xabc], R15 ;  /* 0x000abc0f01007387 */ /* 0x000fe20000100800 */
[----:B------:R-:W-:-:S13]  /*5150*/  ISETP.GT.U32.AND P5, PT, R0, R2, PT ;  /* 0x000000020000720c */ /* 0x000fda0003fa4070 */
[----:B------:R-:W-:-:S05]  /*5160*/  @!P5 IMAD.IADD R2, R2, 0x1, -R0 ;  /* 0x000000010202d824 */ /* 0x000fca00078e0a00 */
[----:B------:R-:W-:-:S13]  /*5170*/  ISETP.GT.U32.AND P1, PT, R0, R2, PT ;  /* 0x000000020000720c */ /* 0x000fda0003f24070 */
[----:B------:R-:W-:-:S04]  /*5180*/  @!P1 IMAD.IADD R2, R2, 0x1, -R0 ;  /* 0x0000000102029824 */ /* 0x000fc800078e0a00 */
[----:B------:R-:W-:Y:S01]  /*5190*/  @!P3 IMAD.MOV R2, RZ, RZ, -R2 ;  /* 0x000000ffff02b224 */ /* 0x000fe200078e0a02 */
[----:B--2---:R-:W-:Y:S02]  /*51a0*/  IABS R9, R26 ;  /* 0x0000001a00097213 */ /* 0x004fe40000000000 */
[----:B------:R-:W-:Y:S02]  /*51b0*/  ISETP.GE.AND P0, PT, R26, RZ, PT ;  /* 0x000000ff1a00720c */ /* 0x000fe40003f06270 */
[----:B------:R-:W2:Y:S01]  /*51c0*/  LDL.LU R26, [R1+0xfc] ;  /* 0x0000fc00011a7983 */ /* 0x000ea20000300800 */
[----:B----4-:R-:W-:Y:S02]  /*51d0*/  IABS R4, R27 ;  /* 0x0000001b00047213 */ /* 0x010fe40000000000 */
[----:B------:R-:W-:Y:S02]  /*51e0*/  ISETP.GE.AND P2, PT, R27, RZ, PT ;  /* 0x000000ff1b00720c */ /* 0x000fe40003f46270 */
[----:B------:R-:W4:Y:S01]  /*51f0*/  LDL.LU R27, [R1+0x100] ;  /* 0x00010000011b7983 */ /* 0x000f220000300800 */
[----:B------:R-:W-:-:S02]  /*5200*/  IABS R6, R28 ;  /* 0x0000001c00067213 */ /* 0x000fc40000000000 */
[----:B------:R-:W-:Y:S02]  /*5210*/  ISETP.GE.AND P3, PT, R28, RZ, PT ;  /* 0x000000ff1c00720c */ /* 0x000fe40003f66270 */
[----:B------:R-:W4:Y:S01]  /*5220*/  LDL.LU R28, [R1+0x1a4] ;  /* 0x0001a400011c7983 */ /* 0x000f220000300800 */
[----:B------:R-:W-:-:S04]  /*5230*/  IMAD.HI.U32 R8, R18, R6, RZ ;  /* 0x0000000612087227 */ /* 0x000fc800078e00ff */
[----:B------:R-:W-:-:S04]  /*5240*/  IMAD.MOV R8, RZ, RZ, -R8 ;  /* 0x000000ffff087224 */ /* 0x000fc800078e0a08 */
[----:B------:R-:W-:-:S05]  /*5250*/  IMAD R6, R0, R8, R6 ;  /* 0x0000000800067224 */ /* 0x000fca00078e0206 */
[----:B------:R-:W-:Y:S01]  /*5260*/  ISETP.GT.U32.AND P1, PT, R0, R6, PT ;  /* 0x000000060000720c */ /* 0x000fe20003f24070 */
[----:B------:R-:W-:-:S04]  /*5270*/  IMAD.HI.U32 R7, R18, R9, RZ ;  /* 0x0000000912077227 */ /* 0x000fc800078e00ff */
[----:B------:R-:W-:-:S04]  /*5280*/  IMAD.MOV R7, RZ, RZ, -R7 ;  /* 0x000000ffff077224 */ /* 0x000fc800078e0a07 */
[----:B------:R-:W-:-:S04]  /*5290*/  IMAD R9, R0, R7, R9 ;  /* 0x0000000700097224 */ /* 0x000fc800078e0209 */
[----:B------:R-:W-:Y:S01]  /*52a0*/  @!P1 IMAD.IADD R6, R6, 0x1, -R0 ;  /* 0x0000000106069824 */ /* 0x000fe200078e0a00 */
[----:B------:R-:W-:Y:S02]  /*52b0*/  IABS R7, R3 ;  /* 0x0000000300077213 */ /* 0x000fe40000000000 */
[----:B------:R-:W-:Y:S02]  /*52c0*/  ISETP.GE.AND P1, PT, R3, RZ, PT ;  /* 0x000000ff0300720c */ /* 0x000fe40003f26270 */
[----:B------:R-:W4:Y:S01]  /*52d0*/  LDL.LU R3, [R1+0x1a8] ;  /* 0x0001a80001037983 */ /* 0x000f220000300800 */
[----:B------:R-:W-:-:S04]  /*52e0*/  IMAD.HI.U32 R10, R18, R4, RZ ;  /* 0x00000004120a7227 */ /* 0x000fc800078e00ff */
[----:B------:R-:W-:Y:S01]  /*52f0*/  IMAD.MOV R10, RZ, RZ, -R10 ;  /* 0x000000ffff0a7224 */ /* 0x000fe200078e0a0a */
[----:B------:R-:W-:-:S03]  /*5300*/  ISETP.GT.U32.AND P5, PT, R0, R9, PT ;  /* 0x000000090000720c */ /* 0x000fc60003fa4070 */
[----:B------:R-:W-:-:S05]  /*5310*/  IMAD R4, R0, R10, R4 ;  /* 0x0000000a00047224 */ /* 0x000fca00078e0204 */
[----:B------:R-:W-:-:S05]  /*5320*/  ISETP.GT.U32.AND P4, PT, R0, R4, PT ;  /* 0x000000040000720c */ /* 0x000fca0003f84070 */
[----:B------:R-:W-:Y:S02]  /*5330*/  @!P5 IMAD.IADD R9, R9, 0x1, -R0 ;  /* 0x000000010909d824 */ /* 0x000fe400078e0a00 */
[----:B------:R-:W-:-:S03]  /*5340*/  IMAD.HI.U32 R8, R18, R7, RZ ;  /* 0x0000000712087227 */ /* 0x000fc600078e00ff */
[----:B------:R-:W-:-:S03]  /*5350*/  ISETP.GT.U32.AND P5, PT, R0, R9, PT ;  /* 0x000000090000720c */ /* 0x000fc60003fa4070 */
[----:B------:R-:W-:Y:S01]  /*5360*/  @!P4 IMAD.IADD R4, R4, 0x1, -R0 ;  /* 0x000000010404c824 */ /* 0x000fe200078e0a00 */
[----:B------:R-:W-:-:S04]  /*5370*/  IABS R13, R17 ;  /* 0x00000011000d7213 */ /* 0x000fc80000000000 */
[----:B------:R-:W-:Y:S01]  /*5380*/  ISETP.GT.U32.AND P4, PT, R0, R4, PT ;  /* 0x000000040000720c */ /* 0x000fe20003f84070 */
[----:B------:R-:W-:Y:S02]  /*5390*/  IMAD.MOV R8, RZ, RZ, -R8 ;  /* 0x000000ffff087224 */ /* 0x000fe400078e0a08 */
[----:B------:R-:W-:-:S04]  /*53a0*/  IMAD.HI.U32 R10, R18, R13, RZ ;  /* 0x0000000d120a7227 */ /* 0x000fc800078e00ff */
[C---:B------:R-:W-:Y:S02]  /*53b0*/  IMAD R7, R0.reuse, R8, R7 ;  /* 0x0000000800077224 */ /* 0x040fe400078e0207 */
[----:B------:R-:W-:Y:S02]  /*53c0*/  @!P5 IMAD.IADD R9, R9, 0x1, -R0 ;  /* 0x000000010909d824 */ /* 0x000fe400078e0a00 */
[----:B------:R-:W-:Y:S01]  /*53d0*/  IMAD.MOV R10, RZ, RZ, -R10 ;  /* 0x000000ffff0a7224 */ /* 0x000fe200078e0a0a */
[----:B------:R-:W-:Y:S01]  /*53e0*/  ISETP.GT.U32.AND P5, PT, R0, R7, PT ;  /* 0x000000070000720c */ /* 0x000fe20003fa4070 */
[----:B------:R-:W-:Y:S02]  /*53f0*/  @!P4 IMAD.IADD R4, R4, 0x1, -R0 ;  /* 0x000000010404c824 */ /* 0x000fe400078e0a00 */
[----:B------:R-:W-:Y:S02]  /*5400*/  IMAD.MOV.U32 R11, RZ, RZ, R5 ;  /* 0x000000ffff0b7224 */ /* 0x000fe400078e0005 */
[----:B------:R-:W-:-:S02]  /*5410*/  IMAD R13, R0, R10, R13 ;  /* 0x0000000a000d7224 */ /* 0x000fc400078e020d */
[----:B------:R-:W-:Y:S02]  /*5420*/  IMAD.MOV.U32 R10, RZ, RZ, R4 ;  /* 0x000000ffff0a7224 */ /* 0x000fe400078e0004 */
[----:B------:R-:W-:Y:S02]  /*5430*/  @!P6 IMAD.MOV R11, RZ, RZ, -R11 ;  /* 0x000000ffff0be224 */ /* 0x000fe400078e0a0b */
[----:B------:R-:W-:Y:S02]  /*5440*/  @!P0 IMAD.MOV R9, RZ, RZ, -R9 ;  /* 0x000000ffff098224 */ /* 0x000fe400078e0a09 */
[----:B------:R-:W-:Y:S01]  /*5450*/  @!P2 IMAD.MOV R10, RZ, RZ, -R10 ;  /* 0x000000ffff0aa224 */ /* 0x000fe200078e0a0a */
[----:B------:R-:W-:Y:S01]  /*5460*/  STL [R1+0xc0], R11 ;  /* 0x0000c00b01007387 */ /* 0x000fe20000100800 */
[----:B------:R-:W-:Y:S01]  /*5470*/  @!P5 IMAD.IADD R7, R7, 0x1, -R0 ;  /* 0x000000010707d824 */ /* 0x000fe200078e0a00 */
[----:B---3--:R-:W-:Y:S02]  /*5480*/  IABS R8, R21 ;  /* 0x0000001500087213 */ /* 0x008fe40000000000 */
[----:B------:R-:W-:Y:S01]  /*5490*/  STL [R1+0xdc], R9 ;  /* 0x0000dc0901007387 */ /* 0x000fe20000100800 */
[----:B------:R-:W-:-:S03]  /*54a0*/  ISETP.GE.AND P2, PT, R21, RZ, PT ;  /* 0x000000ff1500720c */ /* 0x000fc60003f46270 */
[----:B------:R-:W-:Y:S01]  /*54b0*/  STL [R1+0xe0], R10 ;  /* 0x0000e00a01007387 */ /* 0x000fe20000100800 */
[----:B------:R-:W-:-:S03]  /*54c0*/  ISETP.GT.U32.AND P6, PT, R0, R7, PT ;  /* 0x000000070000720c */ /* 0x000fc60003fc4070 */
[----:B------:R-:W3:Y:S01]  /*54d0*/  LDL.LU R21, [R1+0x1ac] ;  /* 0x0001ac0001157983 */ /* 0x000ee20000300800 */
[----:B------:R-:W-:Y:S01]  /*54e0*/  IMAD.HI.U32 R5, R18, R8, RZ ;  /* 0x0000000812057227 */ /* 0x000fe200078e00ff */
[----:B------:R-:W-:-:S03]  /*54f0*/  ISETP.GT.U32.AND P5, PT, R0, R6, PT ;  /* 0x000000060000720c */ /* 0x000fc60003fa4070 */
[----:B------:R-:W-:-:S04]  /*5500*/  IMAD.MOV R5, RZ, RZ, -R5 ;  /* 0x000000ffff057224 */ /* 0x000fc800078e0a05 */
[C---:B------:R-:W-:Y:S01]  /*5510*/  IMAD R8, R0.reuse, R5, R8 ;  /* 0x0000000500087224 */ /* 0x040fe200078e0208 */
[----:B------:R-:W-:Y:S01]  /*5520*/  ISETP.GT.U32.AND P4, PT, R0, R13, PT ;  /* 0x0000000d0000720c */ /* 0x000fe20003f84070 */
[----:B------:R-:W-:-:S03]  /*5530*/  @!P6 IMAD.IADD R7, R7, 0x1, -R0 ;  /* 0x000000010707e824 */ /* 0x000fc600078e0a00 */
[----:B------:R-:W-:Y:S01]  /*5540*/  ISETP.GT.U32.AND P6, PT, R0, R8, PT ;  /* 0x000000080000720c */ /* 0x000fe20003fc4070 */
[----:B------:R-:W-:Y:S01]  /*5550*/  @!P5 IMAD.IADD R6, R6, 0x1, -R0 ;  /* 0x000000010606d824 */ /* 0x000fe200078e0a00 */
[----:B------:R-:W-:Y:S02]  /*5560*/  IABS R12, R20 ;  /* 0x00000014000c7213 */ /* 0x000fe40000000000 */
[----:B------:R-:W-:Y:S01]  /*5570*/  ISETP.GE.AND P5, PT, R20, RZ, PT ;  /* 0x000000ff1400720c */ /* 0x000fe20003fa6270 */
[----:B------:R-:W-:Y:S01]  /*5580*/  IMAD.MOV.U32 R14, RZ, RZ, R6 ;  /* 0x000000ffff0e7224 */ /* 0x000fe200078e0006 */
[----:B------:R-:W3:Y:S03]  /*5590*/  LDL.LU R20, [R1+0x1c0] ;  /* 0x0001c00001147983 */ /* 0x000ee60000300800 */
[----:B------:R-:W-:Y:S02]  /*55a0*/  @!P3 IMAD.MOV R14, RZ, RZ, -R14 ;  /* 0x000000ffff0eb224 */ /* 0x000fe400078e0a0e */
[----:B------:R-:W-:-:S02]  /*55b0*/  @!P4 IMAD.IADD R13, R13, 0x1, -R0 ;  /* 0x000000010d0dc824 */ /* 0x000fc400078e0a00 */
[----:B------:R-:W-:Y:S01]  /*55c0*/  @!P6 IMAD.IADD R8, R8, 0x1, -R0 ;  /* 0x000000010808e824 */ /* 0x000fe200078e0a00 */
[----:B------:R0:W-:Y:S04]  /*55d0*/  STL [R1+0xc8], R14 ;  /* 0x0000c80e01007387 */ /* 0x0001e80000100800 */
[----:B------:R-:W-:Y:S01]  /*55e0*/  ISETP.GT.U32.AND P3, PT, R0, R8, PT ;  /* 0x000000080000720c */ /* 0x000fe20003f64070 */
[----:B------:R-:W-:Y:S01]  /*55f0*/  IMAD.HI.U32 R4, R18, R12, RZ ;  /* 0x0000000c12047227 */ /* 0x000fe200078e00ff */
[----:B------:R-:W-:-:S03]  /*5600*/  ISETP.GT.U32.AND P6, PT, R0, R13, PT ;  /* 0x0000000d0000720c */ /* 0x000fc60003fc4070 */
[----:B------:R-:W-:Y:S01]  /*5610*/  IMAD.MOV R4, RZ, RZ, -R4 ;  /* 0x000000ffff047224 */ /* 0x000fe200078e0a04 */
[----:B------:R-:W-:Y:S01]  /*5620*/  ISETP.GE.AND P0, PT, R17, RZ, PT ;  /* 0x000000ff1100720c */ /* 0x000fe20003f06270 */
[----:B0-----:R-:W-:-:S06]  /*5630*/  IMAD.MOV.U32 R14, RZ, RZ, R7 ;  /* 0x000000ffff0e7224 */ /* 0x001fcc00078e0007 */
[----:B------:R-:W-:Y:S02]  /*5640*/  @!P3 IMAD.IADD R8, R8, 0x1, -R0 ;  /* 0x000000010808b824 */ /* 0x000fe400078e0a00 */
[----:B------:R-:W-:Y:S02]  /*5650*/  IMAD R12, R0, R4, R12 ;  /* 0x00000004000c7224 */ /* 0x000fe400078e020c */
[----:B------:R-:W-:-:S03]  /*5660*/  @!P1 IMAD.MOV R14, RZ, RZ, -R14 ;  /* 0x000000ffff0e9224 */ /* 0x000fc600078e0a0e */
[----:B------:R-:W-:Y:S01]  /*5670*/  ISETP.GT.U32.AND P1, PT, R0, R12, PT ;  /* 0x0000000c0000720c */ /* 0x000fe20003f24070 */
[----:B------:R-:W-:-:S04]  /*5680*/  @!P6 IMAD.IADD R13, R13, 0x1, -R0 ;  /* 0x000000010d0de824 */ /* 0x000fc800078e0a00 */
[----:B------:R-:W-:Y:S02]  /*5690*/  @!P0 IMAD.MOV R13, RZ, RZ, -R13 ;  /* 0x000000ffff0d8224 */ /* 0x000fe400078e0a0d */
[----:B------:R-:W-:-:S06]  /*56a0*/  @!P2 IMAD.MOV R8, RZ, RZ, -R8 ;  /* 0x000000ffff08a224 */ /* 0x000fcc00078e0a08 */
[----:B------:R-:W-:Y:S01]  /*56b0*/  @!P1 IMAD.IADD R12, R12, 0x1, -R0 ;  /* 0x000000010c0c9824 */ /* 0x000fe200078e0a00 */
[----:B--2---:R-:W-:Y:S02]  /*56c0*/  ISETP.GE.AND P4, PT, R26, RZ, PT ;  /* 0x000000ff1a00720c */ /* 0x004fe40003f86270 */
[----:B------:R-:W-:Y:S02]  /*56d0*/  IABS R11, R26 ;  /* 0x0000001a000b7213 */ /* 0x000fe40000000000 */
[----:B------:R-:W2:Y:S01]  /*56e0*/  LDL.LU R26, [R1+0x1c4] ;  /* 0x0001c400011a7983 */ /* 0x000ea20000300800 */
[----:B----4-:R-:W-:-:S05]  /*56f0*/  IABS R9, R27 ;  /* 0x0000001b00097213 */ /* 0x010fca0000000000 */
[----:B------:R-:W-:-:S04]  /*5700*/  IMAD.HI.U32 R6, R18, R9, RZ ;  /* 0x0000000912067227 */ /* 0x000fc800078e00ff */
[----:B------:R-:W-:-:S04]  /*5710*/  IMAD.MOV R6, RZ, RZ, -R6 ;  /* 0x000000ffff067224 */ /* 0x000fc800078e0a06 */
[----:B------:R-:W-:-:S05]  /*5720*/  IMAD R9, R0, R6, R9 ;  /* 0x0000000600097224 */ /* 0x000fca00078e0209 */
[----:B------:R-:W-:Y:S01]  /*5730*/  ISETP.GT.U32.AND P3, PT, R0, R9, PT ;  /* 0x000000090000720c */ /* 0x000fe20003f64070 */
[----:B------:R-:W-:Y:S01]  /*5740*/  STL [R1+0xc4], R14 ;  /* 0x0000c40e01007387 */ /* 0x000fe20000100800 */
[----:B------:R-:W-:-:S03]  /*5750*/  ISETP.GE.AND P1, PT, R27, RZ, PT ;  /* 0x000000ff1b00720c */ /* 0x000fc60003f26270 */
[----:B------:R-:W4:Y:S08]  /*5760*/  LDL.LU R27, [R1+0x1c8] ;  /* 0x0001c800011b7983 */ /* 0x000f300000300800 */
[----:B------:R-:W-:-:S05]  /*5770*/  @!P3 IMAD.IADD R9, R9, 0x1, -R0 ;  /* 0x000000010909b824 */ /* 0x000fca00078e0a00 */
[----:B------:R-:W-:Y:S01]  /*5780*/  ISETP.GT.U32.AND P0, PT, R0, R9, PT ;  /* 0x000000090000720c */ /* 0x000fe20003f04070 */
[----:B------:R-:W-:Y:S04]  /*5790*/  STL [R1+0xb8], R13 ;  /* 0x0000b80d01007387 */ /* 0x000fe80000100800 */
[----:B------:R-:W4:Y:S01]  /*57a0*/  LDL.LU R17, [R1+0x1cc] ;  /* 0x0001cc0001117983 */ /* 0x000f220000300800 */
[----:B------:R-:W-:-:S03]  /*57b0*/  IABS R4, R28 ;  /* 0x0000001c00047213 */ /* 0x000fc60000000000 */
[----:B------:R0:W-:Y:S04]  /*57c0*/  STL [R1+0xbc], R8 ;  /* 0x0000bc0801007387 */ /* 0x0001e80000100800 */
[----:B------:R-:W-:Y:S01]  /*57d0*/  @!P0 IMAD.IADD R9, R9, 0x1, -R0 ;  /* 0x0000000109098824 */ /* 0x000fe200078e0a00 */
[----:B------:R-:W-:Y:S02]  /*57e0*/  ISETP.GE.AND P0, PT, R28, RZ, PT ;  /* 0x000000ff1c00720c */ /* 0x000fe40003f06270 */
[----:B------:R-:W4:Y:S01]  /*57f0*/  LDL.LU R28, [R1+0x1d0] ;  /* 0x0001d000011c7983 */ /* 0x000f220000300800 */
[----:B------:R-:W-:-:S04]  /*5800*/  IMAD.HI.U32 R10, R18, R11, RZ ;  /* 0x0000000b120a7227 */ /* 0x000fc800078e00ff */
[----:B------:R-:W-:-:S04]  /*5810*/  IMAD.MOV R7, RZ, RZ, -R10 ;  /* 0x000000ffff077224 */ /* 0x000fc800078e0a0a */
[----:B------:R-:W-:Y:S02]  /*5820*/  IMAD R11, R0, R7, R11 ;  /* 0x00000007000b7224 */ /* 0x000fe400078e020b */
[----:B------:R-:W-:-:S04]  /*5830*/  IMAD.HI.U32 R7, R18, R4, RZ ;  /* 0x0000000412077227 */ /* 0x000fc800078e00ff */
[----:B------:R-:W-:-:S04]  /*5840*/  IMAD.MOV R7, RZ, RZ, -R7 ;  /* 0x000000ffff077224 */ /* 0x000fc800078e0a07 */
[----:B------:R-:W-:-:S05]  /*5850*/  IMAD R4, R0, R7, R4 ;  /* 0x0000000700047224 */ /* 0x000fca00078e0204 */
[----:B------:R-:W-:Y:S02]  /*5860*/  ISETP.GT.U32.AND P2, PT, R0, R4, PT ;  /* 0x000000040000720c */ /* 0x000fe40003f44070 */
[----:B------:R-:W-:-:S11]  /*5870*/  IABS R5, R3 ;  /* 0x0000000300057213 */ /* 0x000fd60000000000 */
[----:B------:R-:W-:Y:S01]  /*5880*/  @!P2 IMAD.IADD R4, R4, 0x1, -R0 ;  /* 0x000000010404a824 */ /* 0x000fe200078e0a00 */
[----:B------:R-:W-:Y:S02]  /*5890*/  ISETP.GE.AND P2, PT, R3, RZ, PT ;  /* 0x000000ff0300720c */ /* 0x000fe40003f46270 */
[----:B------:R-:W4:Y:S01]  /*58a0*/  LDL.LU R3, [R1+0x1e0] ;  /* 0x0001e00001037983 */ /* 0x000f220000300800 */
[----:B------:R-:W-:Y:S01]  /*58b0*/  ISETP.GT.U32.AND P6, PT, R0, R11, PT ;  /* 0x0000000b0000720c */ /* 0x000fe20003fc4070 */
[----:B------:R-:W-:-:S04]  /*58c0*/  IMAD.HI.U32 R6, R18, R5, RZ ;  /* 0x0000000512067227 */ /* 0x000fc800078e00ff */
[----:B------:R-:W-:-:S08]  /*58d0*/  IMAD.MOV R6, RZ, RZ, -R6 ;  /* 0x000000ffff067224 */ /* 0x000fd000078e0a06 */
[----:B------:R-:W-:Y:S01]  /*58e0*/  @!P6 IMAD.IADD R11, R11, 0x1, -R0 ;  /* 0x000000010b0be824 */ /* 0x000fe200078e0a00 */
[C---:B------:R-:W-:Y:S01]  /*58f0*/  ISETP.GT.U32.AND P6, PT, R0.reuse, R12, PT ;  /* 0x0000000c0000720c */ /* 0x040fe20003fc4070 */
[----:B------:R-:W-:-:S03]  /*5900*/  IMAD R5, R0, R6, R5 ;  /* 0x0000000600057224 */ /* 0x000fc600078e0205 */
[----:B------:R-:W-:-:S09]  /*5910*/  ISETP.GT.U32.AND P3, PT, R0, R11, PT ;  /* 0x0000000b0000720c */ /* 0x000fd20003f64070 */
[----:B------:R-:W-:Y:S01]  /*5920*/  @!P6 IMAD.IADD R12, R12, 0x1, -R0 ;  /* 0x000000010c0ce824 */ /* 0x000fe200078e0a00 */
[----:B------:R-:W-:-:S03]  /*5930*/  ISETP.GT.U32.AND P6, PT, R0, R5, PT ;  /* 0x000000050000720c */ /* 0x000fc60003fc4070 */
[----:B------:R-:W-:Y:S02]  /*5940*/  @!P3 IMAD.IADD R11, R11, 0x1, -R0 ;  /* 0x000000010b0bb824 */ /* 0x000fe400078e0a00 */
[----:B------:R-:W-:Y:S01]  /*5950*/  @!P5 IMAD.MOV R12, RZ, RZ, -R12 ;  /* 0x000000ffff0cd224 */ /* 0x000fe200078e0a0c */
[----:B---3--:R-:W-:-:S07]  /*5960*/  IABS R10, R21 ;  /* 0x00000015000a7213 */ /* 0x008fce0000000000 */
[----:B------:R-:W-:Y:S02]  /*5970*/  @!P6 IMAD.IADD R5, R5, 0x1, -R0 ;  /* 0x000000010505e824 */ /* 0x000fe400078e0a00 */
[----:B------:R-:W-:Y:S01]  /*5980*/  IMAD.HI.U32 R6, R18, R10, RZ ;  /* 0x0000000a12067227 */ /* 0x000fe200078e00ff */
[----:B------:R-:W-:-:S03]  /*5990*/  ISETP.GT.U32.AND P6, PT, R0, R4, PT ;  /* 0x000000040000720c */ /* 0x000fc60003fc4070 */
[----:B------:R-:W-:Y:S02]  /*59a0*/  IMAD.MOV R6, RZ, RZ, -R6 ;  /* 0x000000ffff067224 */ /* 0x000fe400078e0a06 */
[----:B------:R-:W-:Y:S02]  /*59b0*/  @!P4 IMAD.MOV R11, RZ, RZ, -R11 ;  /* 0x000000ffff0bc224 */ /* 0x000fe400078e0a0b */
[C---:B------:R-:W-:Y:S02]  /*59c0*/  IMAD R10, R0.reuse, R6, R10 ;  /* 0x00000006000a7224 */ /* 0x040fe400078e020a */
[----:B------:R-:W-:Y:S01]  /*59d0*/  @!P1 IMAD.MOV R9, RZ, RZ, -R9 ;  /* 0x000000ffff099224 */ /* 0x000fe200078e0a09 */
[----:B------:R-:W-:Y:S02]  /*59e0*/  STL [R1+0x94], R12 ;  /* 0x0000940c01007387 */ /* 0x000fe40000100800 */
[----:B------:R-:W-:Y:S02]  /*59f0*/  ISETP.GT.U32.AND P3, PT, R0, R10, PT ;  /* 0x0000000a0000720c */ /* 0x000fe40003f64070 */
[----:B------:R1:W-:Y:S01]  /*5a00*/  STL [R1+0xa4], R11 ;  /* 0x0000a40b01007387 */ /* 0x0003e20000100800 */
[----:B------:R-:W-:-:S03]  /*5a10*/  ISETP.GE.AND P4, PT, R21, RZ, PT ;  /* 0x000000ff1500720c */ /* 0x000fc60003f86270 */
[----:B------:R3:W-:Y:S01]  /*5a20*/  STL [R1+0xa8], R9 ;  /* 0x0000a80901007387 */ /* 0x0007e20000100800 */
[----:B------:R-:W-:-:S03]  /*5a30*/  @!P6 IMAD.IADD R4, R4, 0x1, -R0 ;  /* 0x000000010404e824 */ /* 0x000fc600078e0a00 */
[----:B------:R-:W3:Y:S01]  /*5a40*/  LDL.LU R21, [R1+0x1ec] ;  /* 0x0001ec0001157983 */ /* 0x000ee20000300800 */
[----:B------:R-:W-:Y:S02]  /*5a50*/  IABS R7, R20 ;  /* 0x0000001400077213 */ /* 0x000fe40000000000 */
[----:B------:R-:W-:Y:S02]  /*5a60*/  ISETP.GE.AND P6, PT, R20, RZ, PT ;  /* 0x000000ff1400720c */ /* 0x000fe40003fc6270 */
[----:B------:R-:W3:Y:S01]  /*5a70*/  LDL.LU R20, [R1+0x1f0] ;  /* 0x0001f00001147983 */ /* 0x000ee20000300800 */
[----:B------:R-:W-:Y:S01]  /*5a80*/  @!P3 IMAD.IADD R10, R10, 0x1, -R0 ;  /* 0x000000010a0ab824 */ /* 0x000fe200078e0a00 */
[----:B------:R-:W-:-:S04]  /*5a90*/  ISETP.GT.U32.AND P5, PT, R0, R5, PT ;  /* 0x000000050000720c */ /* 0x000fc80003fa4070 */
[----:B------:R-:W-:Y:S01]  /*5aa0*/  ISETP.GT.U32.AND P3, PT, R0, R10, PT ;  /* 0x0000000a0000720c */ /* 0x000fe20003f64070 */
[----:B0-----:R-:W-:-:S08]  /*5ab0*/  IMAD.HI.U32 R8, R18, R7, RZ ;  /* 0x0000000712087227 */ /* 0x001fd000078e00ff */
[----:B------:R-:W-:-:S04]  /*5ac0*/  @!P5 IMAD.IADD R5, R5, 0x1, -R0 ;  /* 0x000000010505d824 */ /* 0x000fc800078e0a00 */
[----:B------:R-:W-:Y:S02]  /*5ad0*/  @!P3 IMAD.IADD R10, R10, 0x1, -R0 ;  /* 0x000000010a0ab824 */ /* 0x000fe400078e0a00 */
[----:B------:R-:W-:-:S04]  /*5ae0*/  IMAD.MOV R8, RZ, RZ, -R8 ;  /* 0x000000ffff087224 */ /* 0x000fc800078e0a08 */
[----:B------:R-:W-:-:S05]  /*5af0*/  IMAD R7, R0, R8, R7 ;  /* 0x0000000800077224 */ /* 0x000fca00078e0207 */
[----:B------:R-:W-:Y:S01]  /*5b00*/  ISETP.GT.U32.AND P1, PT, R0, R7, PT ;  /* 0x000000070000720c */ /* 0x000fe20003f24070 */
[----:B------:R-:W-:Y:S02]  /*5b10*/  IMAD.MOV.U32 R15, RZ, RZ, R4 ;  /* 0x000000ffff0f7224 */ /* 0x000fe400078e0004 */
[----:B------:R-:W-:Y:S02]  /*5b20*/  IMAD.MOV.U32 R14, RZ, RZ, R5 ;  /* 0x000000ffff0e7224 */ /* 0x000fe400078e0005 */
[----:B------:R-:W-:Y:S02]  /*5b30*/  @!P0 IMAD.MOV R15, RZ, RZ, -R15 ;  /* 0x000000ffff0f8224 */ /* 0x000fe400078e0a0f */
[----:B------:R-:W-:Y:S02]  /*5b40*/  @!P2 IMAD.MOV R14, RZ, RZ, -R14 ;  /* 0x000000ffff0ea224 */ /* 0x000fe400078e0a0e */
[----:B------:R-:W-:-:S04]  /*5b50*/  @!P4 IMAD.MOV R10, RZ, RZ, -R10 ;  /* 0x000000ffff0ac224 */ /* 0x000fc800078e0a0a */
[----:B------:R-:W-:-:S05]  /*5b60*/  @!P1 IMAD.IADD R7, R7, 0x1, -R0 ;  /* 0x0000000107079824 */ /* 0x000fca00078e0a00 */
[----:B------:R-:W-:Y:S02]  /*5b70*/  ISETP.GT.U32.AND P0, PT, R0, R7, PT ;  /* 0x000000070000720c */ /* 0x000fe40003f04070 */
[----:B--2---:R-:W-:-:S05]  /*5b80*/  IABS R13, R26 ;  /* 0x0000001a000d7213 */ /* 0x004fca0000000000 */
[----:B------:R-:W-:-:S04]  /*5b90*/  IMAD.HI.U32 R6, R18, R13, RZ ;  /* 0x0000000d12067227 */ /* 0x000fc800078e00ff */
[----:B------:R-:W-:-:S04]  /*5ba0*/  IMAD.MOV R6, RZ, RZ, -R6 ;  /* 0x000000ffff067224 */ /* 0x000fc800078e0a06 */
[----:B------:R-:W-:Y:S01]  /*5bb0*/  IMAD R13, R0, R6, R13 ;  /* 0x00000006000d7224 */ /* 0x000fe200078e020d */
[----:B------:R-:W-:Y:S02]  /*5bc0*/  ISETP.GE.AND P3, PT, R26, RZ, PT ;  /* 0x000000ff1a00720c */ /* 0x000fe40003f66270 */
[----:B------:R-:W2:Y:S02]  /*5bd0*/  LDL.LU R26, [R1+0x1f4] ;  /* 0x0001f400011a7983 */ /* 0x000ea40000300800 */
[----:B------:R-:W-:-:S13]  /*5be0*/  ISETP.GT.U32.AND P5, PT, R0, R13, PT ;  /* 0x0000000d0000720c */ /* 0x000fda0003fa4070 */
[----:B------:R-:W-:-:S05]  /*5bf0*/  @!P5 IMAD.IADD R13, R13, 0x1, -R0 ;  /* 0x000000010d0dd824 */ /* 0x000fca00078e0a00 */
[----:B------:R-:W-:Y:S02]  /*5c00*/  ISETP.GT.U32.AND P5, PT, R0, R13, PT ;  /* 0x0000000d0000720c */ /* 0x000fe40003fa4070 */
[----:B----4-:R-:W-:Y:S02]  /*5c10*/  IABS R8, R27 ;  /* 0x0000001b00087213 */ /* 0x010fe40000000000 */
[----:B------:R-:W-:Y:S02]  /*5c20*/  ISETP.GE.AND P1, PT, R27, RZ, PT ;  /* 0x000000ff1b00720c */ /* 0x000fe40003f26270 */
[----:B------:R-:W4:Y:S01]  /*5c30*/  LDL.LU R27, [R1+0x1f8] ;  /* 0x0001f800011b7983 */ /* 0x000f220000300800 */
[----:B-1----:R-:W-:-:S03]  /*5c40*/  IMAD.HI.U32 R11, R18, R8, RZ ;  /* 0x00000008120b7227 */ /* 0x002fc600078e00ff */
[----:B------:R0:W-:Y:S01]  /*5c50*/  STL [R1+0xa0], R15 ;  /* 0x0000a00f01007387 */ /* 0x0001e20000100800 */
[----:B------:R-:W-:-:S03]  /*5c60*/  IABS R6, R17 ;  /* 0x0000001100067213 */ /* 0x000fc60000000000 */
[----:B------:R-:W-:Y:S01]  /*5c70*/  STL [R1+0x98], R14 ;  /* 0x0000980e01007387 */ /* 0x000fe20000100800 */
[----:B------:R-:W-:Y:S02]  /*5c80*/  @!P5 IMAD.IADD R13, R13, 0x1, -R0 ;  /* 0x000000010d0dd824 */ /* 0x000fe400078e0a00 */
[----:B------:R-:W-:Y:S01]  /*5c90*/  IMAD.MOV R11, RZ, RZ, -R11 ;  /* 0x000000ffff0b7224 */ /* 0x000fe200078e0a0b */
[----:B------:R-:W-:Y:S01]  /*5ca0*/  STL [R1+0x90], R10 ;  /* 0x0000900a01007387 */ /* 0x000fe20000100800 */
[----:B------:R-:W-:Y:S01]  /*5cb0*/  IMAD.HI.U32 R12, R18, R6, RZ ;  /* 0x00000006120c7227 */ /* 0x000fe200078e00ff */
[----:B---3--:R-:W-:Y:S02]  /*5cc0*/  IABS R9, R28 ;  /* 0x0000001c00097213 */ /* 0x008fe40000000000 */
[----:B------:R-:W-:Y:S02]  /*5cd0*/  ISETP.GE.AND P5, PT, R28, RZ, PT ;  /* 0x000000ff1c00720c */ /* 0x000fe40003fa6270 */
[----:B------:R-:W3:Y:S01]  /*5ce0*/  LDL.LU R28, [R1+0x1fc] ;  /* 0x0001fc00011c7983 */ /* 0x000ee20000300800 */
[----:B------:R-:W-:-:S02]  /*5cf0*/  IMAD R8, R0, R11, R8 ;  /* 0x0000000b00087224 */ /* 0x000fc400078e0208 */
[----:B------:R-:W-:-:S03]  /*5d00*/  IMAD.MOV R5, RZ, RZ, -R12 ;  /* 0x000000ffff057224 */ /* 0x000fc600078e0a0c */
[C---:B------:R-:W-:Y:S01]  /*5d10*/  ISETP.GT.U32.AND P2, PT, R0.reuse, R8, PT ;  /* 0x000000080000720c */ /* 0x040fe20003f44070 */
[----:B------:R-:W-:Y:S02]  /*5d20*/  IMAD R6, R0, R5, R6 ;  /* 0x0000000500067224 */ /* 0x000fe400078e0206 */
[----:B------:R-:W-:-:S03]  /*5d30*/  @!P0 IMAD.IADD R7, R7, 0x1, -R0 ;  /* 0x0000000107078824 */ /* 0x000fc600078e0a00 */
[----:B------:R-:W-:-:S07]  /*5d40*/  ISETP.GT.U32.AND P0, PT, R0, R6, PT ;  /* 0x000000060000720c */ /* 0x000fce0003f04070 */
[----:B------:R-:W-:-:S06]  /*5d50*/  @!P2 IMAD.IADD R8, R8, 0x1, -R0 ;  /* 0x000000010808a824 */ /* 0x000fcc00078e0a00 */
[----:B------:R-:W-:Y:S01]  /*5d60*/  @!P0 IMAD.IADD R6, R6, 0x1, -R0 ;  /* 0x0000000106068824 */ /* 0x000fe200078e0a00 */
[----:B------:R-:W-:Y:S01]  /*5d70*/  ISETP.GT.U32.AND P0, PT, R0, R8, PT ;  /* 0x000000080000720c */ /* 0x000fe20003f04070 */
[----:B0-----:R-:W-:Y:S02]  /*5d80*/  IMAD.MOV.U32 R15, RZ, RZ, R7 ;  /* 0x000000ffff0f7224 */ /* 0x001fe400078e0007 */
[----:B------:R-:W-:Y:S02]  /*5d90*/  @!P3 IMAD.MOV R13, RZ, RZ, -R13 ;  /* 0x000000ffff0db224 */ /* 0x000fe400078e0a0d */
[----:B------:R-:W-:Y:S01]  /*5da0*/  @!P6 IMAD.MOV R15, RZ, RZ, -R15 ;  /* 0x000000ffff0fe224 */ /* 0x000fe200078e0a0f */
[----:B------:R-:W-:-:S07]  /*5db0*/  IABS R11, R3 ;  /* 0x00000003000b7213 */ /* 0x000fce0000000000 */
[----:B------:R-:W-:Y:S01]  /*5dc0*/  @!P0 IMAD.IADD R8, R8, 0x1, -R0 ;  /* 0x0000000108088824 */ /* 0x000fe200078e0a00 */
[----:B------:R-:W-:-:S03]  /*5dd0*/  ISETP.GE.AND P0, PT, R3, RZ, PT ;  /* 0x000000ff0300720c */ /* 0x000fc60003f06270 */
[----:B------:R-:W-:Y:S01]  /*5de0*/  IMAD.MOV.U32 R3, RZ, RZ, R8 ;  /* 0x000000ffff037224 */ /* 0x000fe200078e0008 */
[----:B------:R-:W-:Y:S03]  /*5df0*/  STL [R1+0x88], R15 ;  /* 0x0000880f01007387 */ /* 0x000fe60000100800 */
[----:B------:R-:W-:Y:S01]  /*5e00*/  @!P1 IMAD.MOV R3, RZ, RZ, -R3 ;  /* 0x000000ffff039224 */ /* 0x000fe200078e0a03 */
[----:B------:R-:W-:Y:S04]  /*5e10*/  STL [R1+0x84], R13 ;  /* 0x0000840d01007387 */ /* 0x000fe80000100800 */
[----:B------:R0:W-:Y:S04]  /*5e20*/  STL [R1+0x80], R3 ;  /* 0x0000800301007387 */ /* 0x0001e80000100800 */
[----:B0-----:R-:W3:Y:S01]  /*5e30*/  LDL.LU R3, [R1+0x200] ;  /* 0x0002000001037983 */ /* 0x001ee20000300800 */
[----:B------:R-:W-:-:S04]  /*5e40*/  IMAD.HI.U32 R5, R18, R11, RZ ;  /* 0x0000000b12057227 */ /* 0x000fc800078e00ff */
[----:B------:R-:W-:-:S04]  /*5e50*/  IMAD.HI.U32 R4, R18, R9, RZ ;  /* 0x0000000912047227 */ /* 0x000fc800078e00ff */
[----:B------:R-:W-:Y:S02]  /*5e60*/  IMAD.MOV R5, RZ, RZ, -R5 ;  /* 0x000000ffff057224 */ /* 0x000fe400078e0a05 */
[----:B------:R-:W-:Y:S02]  /*5e70*/  IMAD.MOV R4, RZ, RZ, -R4 ;  /* 0x000000ffff047224 */ /* 0x000fe400078e0a04 */
[C---:B------:R-:W-:Y:S02]  /*5e80*/  IMAD R11, R0.reuse, R5, R11 ;  /* 0x00000005000b7224 */ /* 0x040fe400078e020b */
[----:B------:R-:W-:-:S03]  /*5e90*/  IMAD R9, R0, R4, R9 ;  /* 0x0000000400097224 */ /* 0x000fc600078e0209 */
[C---:B------:R-:W-:Y:S02]  /*5ea0*/  ISETP.GT.U32.AND P3, PT, R0.reuse, R11, PT ;  /* 0x0000000b0000720c */ /* 0x040fe40003f64070 */
[----:B------:R-:W-:-:S11]  /*5eb0*/  ISETP.GT.U32.AND P2, PT, R0, R9, PT ;  /* 0x000000090000720c */ /* 0x000fd60003f44070 */
[--C-:B------:R-:W-:Y:S02]  /*5ec0*/  @!P3 IMAD.IADD R11, R11, 0x1, -R0.reuse ;  /* 0x000000010b0bb824 */ /* 0x100fe400078e0a00 */
[----:B------:R-:W-:Y:S01]  /*5ed0*/  @!P2 IMAD.IADD R9, R9, 0x1, -R0 ;  /* 0x000000010909a824 */ /* 0x000fe200078e0a00 */
[----:B------:R-:W-:-:S04]  /*5ee0*/  ISETP.GT.U32.AND P2, PT, R0, R6, PT ;  /* 0x000000060000720c */ /* 0x000fc80003f44070 */
[----:B------:R-:W-:Y:S02]  /*5ef0*/  ISETP.GT.U32.AND P6, PT, R0, R9, PT ;  /* 0x000000090000720c */ /* 0x000fe40003fc4070 */
[----:B------:R-:W-:Y:S02]  /*5f00*/  IABS R5, R21 ;  /* 0x0000001500057213 */ /* 0x000fe40000000000 */
[----:B------:R-:W-:Y:S02]  /*5f10*/  ISETP.GE.AND P3, PT, R21, RZ, PT ;  /* 0x000000ff1500720c */ /* 0x000fe40003f66270 */
[----:B------:R-:W3:Y:S01]  /*5f20*/  LDL.LU R21, [R1+0x204] ;  /* 0x0002040001157983 */ /* 0x000ee20000300800 */
[----:B------:R-:W-:Y:S01]  /*5f30*/  IABS R12, R20 ;  /* 0x00000014000c7213 */ /* 0x000fe20000000000 */
[----:B------:R-:W-:-:S04]  /*5f40*/  IMAD.HI.U32 R14, R18, R5, RZ ;  /* 0x00000005120e7227 */ /* 0x000fc800078e00ff */
[----:B------:R-:W-:-:S04]  /*5f50*/  IMAD.HI.U32 R7, R18, R12, RZ ;  /* 0x0000000c12077227 */ /* 0x000fc800078e00ff */
[----:B------:R-:W-:Y:S02]  /*5f60*/  IMAD.MOV R14, RZ, RZ, -R14 ;  /* 0x000000ffff0e7224 */ /* 0x000fe400078e0a0e */
[----:B------:R-:W-:Y:S02]  /*5f70*/  IMAD.MOV R7, RZ, RZ, -R7 ;  /* 0x000000ffff077224 */ /* 0x000fe400078e0a07 */
[C---:B------:R-:W-:Y:S01]  /*5f80*/  IMAD R5, R0.reuse, R14, R5 ;  /* 0x0000000e00057224 */ /* 0x040fe200078e0205 */
[C---:B------:R-:W-:Y:S01]  /*5f90*/  ISETP.GT.U32.AND P1, PT, R0.reuse, R11, PT ;  /* 0x0000000b0000720c */ /* 0x040fe20003f24070 */
[----:B------:R-:W-:Y:S02]  /*5fa0*/  IMAD R12, R0, R7, R12 ;  /* 0x00000007000c7224 */ /* 0x000fe400078e020c */
[--C-:B------:R-:W-:Y:S01]  /*5fb0*/  @!P2 IMAD.IADD R6, R6, 0x1, -R0.reuse ;  /* 0x000000010606a824 */ /* 0x100fe200078e0a00 */
[C---:B------:R-:W-:Y:S02]  /*5fc0*/  ISETP.GT.U32.AND P2, PT, R0.reuse, R5, PT ;  /* 0x000000050000720c */ /* 0x040fe40003f44070 */
[----:B------:R-:W-:Y:S01]  /*5fd0*/  ISETP.GE.AND P4, PT, R17, RZ, PT ;  /* 0x000000ff1100720c */ /* 0x000fe20003f86270 */
[----:B------:R-:W-:Y:S01]  /*5fe0*/  @!P6 IMAD.IADD R9, R9, 0x1, -R0 ;  /* 0x000000010909e824 */ /* 0x000fe200078e0a00 */
[----:B------:R-:W-:Y:S01]  /*5ff0*/  ISETP.GT.U32.AND P6, PT, R0, R12, PT ;  /* 0x0000000c0000720c */ /* 0x000fe20003fc4070 */
[----:B------:R-:W-:-:S04]  /*6000*/  IMAD.MOV.U32 R14, RZ, RZ, R6 ;  /* 0x000000ffff0e7224 */ /* 0x000fc800078e0006 */
[--C-:B------:R-:W-:Y:S02]  /*6010*/  @!P1 IMAD.IADD R11, R11, 0x1, -R0.reuse ;  /* 0x000000010b0b9824 */ /* 0x100fe400078e0a00 */
[----:B------:R-:W-:Y:S02]  /*6020*/  @!P5 IMAD.MOV R9, RZ, RZ, -R9 ;  /* 0x000000ffff09d224 */ /* 0x000fe400078e0a09 */
[----:B------:R-:W-:Y:S02]  /*6030*/  @!P2 IMAD.IADD R5, R5, 0x1, -R0 ;  /* 0x000000010505a824 */ /* 0x000fe400078e0a00 */
[----:B------:R-:W-:Y:S01]  /*6040*/  @!P4 IMAD.MOV R14, RZ, RZ, -R14 ;  /* 0x000000ffff0ec224 */ /* 0x000fe200078e0a0e */
[----:B------:R-:W-:Y:S01]  /*6050*/  ISETP.GE.AND P2, PT, R20, RZ, PT ;  /* 0x000000ff1400720c */ /* 0x000fe20003f46270 */
[----:B------:R-:W-:Y:S01]  /*6060*/  @!P0 IMAD.MOV R11, RZ, RZ, -R11 ;  /* 0x000000ffff0b8224 */ /* 0x000fe200078e0a0b */
[----:B------:R-:W3:Y:S01]  /*6070*/  LDL.LU R20, [R1+0x208] ;  /* 0x0002080001147983 */ /* 0x000ee20000300800 */
[----:B------:R-:W-:Y:S01]  /*6080*/  @!P6 IMAD.IADD R12, R12, 0x1, -R0 ;  /* 0x000000010c0ce824 */ /* 0x000fe200078e0a00 */
[----:B------:R-:W-:-:S02]  /*6090*/  ISETP.GT.U32.AND P6, PT, R0, R5, PT ;  /* 0x000000050000720c */ /* 0x000fc40003fc4070 */
[----:B------:R-:W-:Y:S04]  /*60a0*/  STL [R1+0x7c], R14 ;  /* 0x00007c0e01007387 */ /* 0x000fe80000100800 */
[----:B------:R0:W-:Y:S04]  /*60b0*/  STL [R1+0xaa0], R9 ;  /* 0x000aa00901007387 */ /* 0x0001e80000100800 */
[----:B------:R-:W-:Y:S03]  /*60c0*/  STL [R1+0xaa4], R11 ;  /* 0x000aa40b01007387 */ /* 0x000fe60000100800 */
[----:B------:R-:W-:-:S04]  /*60d0*/  @!P6 IMAD.IADD R5, R5, 0x1, -R0 ;  /* 0x000000010505e824 */ /* 0x000fc800078e0a00 */
[----:B0-----:R-:W-:-:S04]  /*60e0*/  IMAD.MOV.U32 R9, RZ, RZ, R5 ;  /* 0x000000ffff097224 */ /* 0x001fc800078e0005 */
[----:B------:R-:W-:Y:S01]  /*60f0*/  @!P3 IMAD.MOV R9, RZ, RZ, -R9 ;  /* 0x000000ffff09b224 */ /* 0x000fe200078e0a09 */
[----:B------:R-:W-:Y:S02]  /*6100*/  ISETP.GT.U32.AND P4, PT, R0, R12, PT ;  /* 0x0000000c0000720c */ /* 0x000fe40003f84070 */
[----:B--2---:R-:W-:-:S05]  /*6110*/  IABS R4, R26 ;  /* 0x0000001a00047213 */ /* 0x004fca0000000000 */
[----:B------:R-:W-:Y:S01]  /*6120*/  IMAD.HI.U32 R13, R18, R4, RZ ;  /* 0x00000004120d7227 */ /* 0x000fe200078e00ff */
[----:B------:R-:W-:Y:S02]  /*6130*/  ISETP.GE.AND P5, PT, R26, RZ, PT ;  /* 0x000000ff1a00720c */ /* 0x000fe40003fa6270 */
[----:B------:R-:W2:Y:S01]  /*6140*/  LDL.LU R26, [R1+0x20c] ;  /* 0x00020c00011a7983 */ /* 0x000ea20000300800 */
[----:B------:R-:W-:-:S04]  /*6150*/  IMAD.MOV R13, RZ, RZ, -R13 ;  /* 0x000000ffff0d7224 */ /* 0x000fc800078e0a0d */
[----:B------:R-:W-:-:S05]  /*6160*/  IMAD R4, R0, R13, R4 ;  /* 0x0000000d00047224 */ /* 0x000fca00078e0204 */
[----:B------:R-:W-:Y:S02]  /*6170*/  ISETP.GT.U32.AND P1, PT, R0, R4, PT ;  /* 0x000000040000720c */ /* 0x000fe40003f24070 */
[----:B----4-:R-:W-:Y:S02]  /*6180*/  IABS R10, R27 ;  /* 0x0000001b000a7213 */ /* 0x010fe40000000000 */
[----:B------:R-:W-:Y:S02]  /*6190*/  ISETP.GE.AND P6, PT, R27, RZ, PT ;  /* 0x000000ff1b00720c */ /* 0x000fe40003fc6270 */
[----:B------:R-:W4:Y:S07]  /*61a0*/  LDL.LU R27, [R1+0x210] ;  /* 0x00021000011b7983 */ /* 0x000f2e0000300800 */
[----:B------:R-:W-:Y:S01]  /*61b0*/  @!P1 IMAD.IADD R4, R4, 0x1, -R0 ;  /* 0x0000000104049824 */ /* 0x000fe200078e0a00 */
[----:B------:R0:W-:Y:S01]  /*61c0*/  STL [R1+0x70], R9 ;  /* 0x0000700901007387 */ /* 0x0001e20000100800 */
[----:B---3--:R-:W-:-:S02]  /*61d0*/  IABS R8, R28 ;  /* 0x0000001c00087213 */ /* 0x008fc40000000000 */
[----:B------:R-:W-:Y:S02]  /*61e0*/  ISETP.GE.AND P1, PT, R28, RZ, PT ;  /* 0x000000ff1c00720c */ /* 0x000fe40003f26270 */
[----:B------:R-:W3:Y:S01]  /*61f0*/  LDL.LU R28, [R1+0x214] ;  /* 0x00021400011c7983 */ /* 0x000ee20000300800 */
[----:B------:R-:W-:-:S04]  /*6200*/  IMAD.HI.U32 R7, R18, R10, RZ ;  /* 0x0000000a12077227 */ /* 0x000fc800078e00ff */
[----:B------:R-:W-:Y:S02]  /*6210*/  @!P4 IMAD.IADD R12, R12, 0x1, -R0 ;  /* 0x000000010c0cc824 */ /* 0x000fe400078e0a00 */
[----:B------:R-:W-:Y:S02]  /*6220*/  IMAD.MOV R7, RZ, RZ, -R7 ;  /* 0x000000ffff077224 */ /* 0x000fe400078e0a07 */
[----:B0-----:R-:W-:Y:S02]  /*6230*/  IMAD.MOV.U32 R9, RZ, RZ, R12 ;  /* 0x000000ffff097224 */ /* 0x001fe400078e000c */
[----:B------:R-:W-:Y:S02]  /*6240*/  IMAD R10, R0, R7, R10 ;  /* 0x00000007000a7224 */ /* 0x000fe400078e020a */
[----:B------:R-:W-:Y:S01]  /*6250*/  @!P2 IMAD.MOV R9, RZ, RZ, -R9 ;  /* 0x000000ffff09a224 */ /* 0x000fe200078e0a09 */
[----:B------:R-:W-:Y:S02]  /*6260*/  IABS R7, R3 ;  /* 0x0000000300077213 */ /* 0x000fe40000000000 */
[----:B------:R-:W-:-:S02]  /*6270*/  ISETP.GE.AND P2, PT, R3, RZ, PT ;  /* 0x000000ff0300720c */ /* 0x000fc40003f46270 */
[----:B------:R-:W4:Y:S01]  /*6280*/  LDL.LU R3, [R1+0x218] ;  /* 0x0002180001037983 */ /* 0x000f220000300800 */
[----:B------:R-:W-:-:S04]  /*6290*/  IMAD.HI.U32 R6, R18, R8, RZ ;  /* 0x0000000812067227 */ /* 0x000fc800078e00ff */
[----:B------:R-:W-:Y:S01]  /*62a0*/  IMAD.MOV R6, RZ, RZ, -R6 ;  /* 0x000000ffff067224 */ /* 0x000fe200078e0a06 */
[C---:B------:R-:W-:Y:S02]  /*62b0*/  ISETP.GT.U32.AND P0, PT, R0.reuse, R10, PT ;  /* 0x0000000a0000720c */ /* 0x040fe40003f04070 */
[C---:B------:R-:W-:Y:S01]  /*62c0*/  ISETP.GT.U32.AND P3, PT, R0.reuse, R4, PT ;  /* 0x000000040000720c */ /* 0x040fe20003f64070 */
[----:B------:R-:W-:Y:S02]  /*62d0*/  IMAD R8, R0, R6, R8 ;  /* 0x0000000600087224 */ /* 0x000fe400078e0208 */
[----:B------:R-:W-:-:S03]  /*62e0*/  IMAD.HI.U32 R6, R18, R7, RZ ;  /* 0x0000000712067227 */ /* 0x000fc600078e00ff */
[----:B------:R-:W-:Y:S01]  /*62f0*/  ISETP.GT.U32.AND P4, PT, R0, R8, PT ;  /* 0x000000080000720c */ /* 0x000fe20003f84070 */
[----:B------:R-:W-:-:S04]  /*6300*/  IMAD.MOV R6, RZ, RZ, -R6 ;  /* 0x000000ffff067224 */ /* 0x000fc800078e0a06 */
[----:B------:R-:W-:Y:S02]  /*6310*/  IMAD R7, R0, R6, R7 ;  /* 0x0000000600077224 */ /* 0x000fe400078e0207 */
[--C-:B------:R-:W-:Y:S02]  /*6320*/  @!P0 IMAD.IADD R10, R10, 0x1, -R0.reuse ;  /* 0x000000010a0a8824 */ /* 0x100fe400078e0a00 */
[--C-:B------:R-:W-:Y:S01]  /*6330*/  @!P3 IMAD.IADD R4, R4, 0x1, -R0.reuse ;  /* 0x000000010404b824 */ /* 0x100fe200078e0a00 */
[C---:B------:R-:W-:Y:S01]  /*6340*/  ISETP.GT.U32.AND P3, PT, R0.reuse, R7, PT ;  /* 0x000000070000720c */ /* 0x040fe20003f64070 */
[----:B------:R0:W-:Y:S01]  /*6350*/  STL [R1+0x74], R9 ;  /* 0x0000740901007387 */ /* 0x0001e20000100800 */
[----:B------:R-:W-:Y:S01]  /*6360*/  ISETP.GT.U32.AND P0, PT, R0, R10, PT ;  /* 0x0000000a0000720c */ /* 0x000fe20003f04070 */
[----:B------:R-:W-:Y:S02]  /*6370*/  @!P4 IMAD.IADD R8, R8, 0x1, -R0 ;  /* 0x000000010808c824 */ /* 0x000fe400078e0a00 */
[----:B0-----:R-:W-:Y:S01]  /*6380*/  IMAD.MOV.U32 R9, RZ, RZ, R4 ;  /* 0x000000ffff097224 */ /* 0x001fe200078e0004 */
[----:B------:R-:W-:-:S05]  /*6390*/  IABS R13, R21 ;  /* 0x00000015000d7213 */ /* 0x000fca0000000000 */
[----:B------:R-:W-:-:S04]  /*63a0*/  IMAD.HI.U32 R6, R18, R13, RZ ;  /* 0x0000000d12067227 */ /* 0x000fc800078e00ff */
[----:B------:R-:W-:-:S04]  /*63b0*/  IMAD.MOV R6, RZ, RZ, -R6 ;  /* 0x000000ffff067224 */ /* 0x000fc800078e0a06 */
[C---:B------:R-:W-:Y:S01]  /*63c0*/  IMAD R13, R0.reuse, R6, R13 ;  /* 0x00000006000d7224 */ /* 0x040fe200078e020d */
[----:B------:R-:W-:Y:S01]  /*63d0*/  ISETP.GT.U32.AND P4, PT, R0, R8, PT ;  /* 0x000000080000720c */ /* 0x000fe20003f84070 */
[----:B------:R-:W-:-:S03]  /*63e0*/  @!P5 IMAD.MOV R9, RZ, RZ, -R9 ;  /* 0x000000ffff09d224 */ /* 0x000fc600078e0a09 */
[----:B------:R-:W-:Y:S01]  /*63f0*/  ISETP.GT.U32.AND P5, PT, R0, R13, PT ;  /* 0x0000000d0000720c */ /* 0x000fe20003fa4070 */
[--C-:B------:R-:W-:Y:S02]  /*6400*/  @!P3 IMAD.IADD R7, R7, 0x1, -R0.reuse ;  /* 0x000000010707b824 */ /* 0x100fe400078e0a00 */
[--C-:B------:R-:W-:Y:S01]  /*6410*/  @!P0 IMAD.IADD R10, R10, 0x1, -R0.reuse ;  /* 0x000000010a0a8824 */ /* 0x100fe200078e0a00 */
[----:B------:R-:W-:Y:S02]  /*6420*/  ISETP.GE.AND P0, PT, R21, RZ, PT ;  /* 0x000000ff1500720c */ /* 0x000fe40003f06270 */
[----:B------:R-:W-:Y:S01]  /*6430*/  ISETP.GT.U32.AND P3, PT, R0, R7, PT ;  /* 0x000000070000720c */ /* 0x000fe20003f64070 */
[----:B------:R-:W4:Y:S02]  /*6440*/  LDL.LU R21, [R1+0x21c] ;  /* 0x00021c0001157983 */ /* 0x000f240000300800 */
[--C-:B------:R-:W-:Y:S02]  /*6450*/  @!P4 IMAD.IADD R8, R8, 0x1, -R0.reuse ;  /* 0x000000010808c824 */ /* 0x100fe400078e0a00 */
[----:B------:R0:W-:Y:S02]  /*6460*/  STL [R1+0x50], R9 ;  /* 0x0000500901007387 */ /* 0x0001e40000100800 */
[----:B------:R-:W-:-:S02]  /*6470*/  @!P5 IMAD.IADD R13, R13, 0x1, -R0 ;  /* 0x000000010d0dd824 */ /* 0x000fc400078e0a00 */
[----:B------:R-:W-:Y:S02]  /*6480*/  @!P1 IMAD.MOV R8, RZ, RZ, -R8 ;  /* 0x000000ffff089224 */ /* 0x000fe400078e0a08 */
[----:B0-----:R-:W-:Y:S01]  /*6490*/  IMAD.MOV.U32 R9, RZ, RZ, R10 ;  /* 0x000000ffff097224 */ /* 0x001fe200078e000a */
[----:B------:R-:W-:-:S03]  /*64a0*/  IABS R5, R20 ;  /* 0x0000001400057213 */ /* 0x000fc60000000000 */
[----:B------:R-:W-:Y:S01]  /*64b0*/  @!P6 IMAD.MOV R9, RZ, RZ, -R9 ;  /* 0x000000ffff09e224 */ /* 0x000fe200078e0a09 */
[----:B------:R-:W-:Y:S02]  /*64c0*/  ISETP.GE.AND P4, PT, R20, RZ, PT ;  /* 0x000000ff1400720c */ /* 0x000fe40003f86270 */
[----:B------:R-:W-:Y:S01]  /*64d0*/  ISETP.GT.U32.AND P5, PT, R0, R13, PT ;  /* 0x0000000d0000720c */ /* 0x000fe20003fa4070 */
[----:B------:R-:W4:Y:S01]  /*64e0*/  LDL.LU R20, [R1+0x220] ;  /* 0x0002200001147983 */ /* 0x000f220000300800 */
[----:B------:R-:W-:-:S03]  /*64f0*/  @!P3 IMAD.IADD R7, R7, 0x1, -R0 ;  /* 0x000000010707b824 */ /* 0x000fc600078e0a00 */
[----:B------:R0:W-:Y:S04]  /*6500*/  STL [R1+0x60], R9 ;  /* 0x0000600901007387 */ /* 0x0001e80000100800 */
[----:B------:R-:W-:Y:S01]  /*6510*/  STL [R1+0x64], R8 ;  /* 0x0000640801007387 */ /* 0x000fe20000100800 */
[----:B0-----:R-:W-:-:S03]  /*6520*/  IMAD.MOV.U32 R9, RZ, RZ, R7 ;  /* 0x000000ffff097224 */ /* 0x001fc600078e0007 */
[----:B------:R-:W-:Y:S02]  /*6530*/  @!P5 IMAD.IADD R13, R13, 0x1, -R0 ;  /* 0x000000010d0dd824 */ /* 0x000fe400078e0a00 */
[----:B------:R-:W-:Y:S02]  /*6540*/  @!P2 IMAD.MOV R9, RZ, RZ, -R9 ;  /* 0x000000ffff09a224 */ /* 0x000fe400078e0a09 */
[----:B------:R-:W-:-:S04]  /*6550*/  IMAD.HI.U32 R14, R18, R5, RZ ;  /* 0x00000005120e7227 */ /* 0x000fc800078e00ff */
[----:B------:R-:W-:-:S04]  /*6560*/  IMAD.MOV R14, RZ, RZ, -R14 ;  /* 0x000000ffff0e7224 */ /* 0x000fc800078e0a0e */
[----:B------:R-:W-:-:S05]  /*6570*/  IMAD R5, R0, R14, R5 ;  /* 0x0000000e00057224 */ /* 0x000fca00078e0205 */
[----:B------:R-:W-:-:S13]  /*6580*/  ISETP.GT.U32.AND P6, PT, R0, R5, PT ;  /* 0x000000050000720c */ /* 0x000fda0003fc4070 */
[----:B------:R-:W-:Y:S01]  /*6590*/  @!P6 IMAD.IADD R5, R5, 0x1, -R0 ;  /* 0x000000010505e824 */ /* 0x000fe200078e0a00 */
[----:B--2---:R-:W-:Y:S02]  /*65a0*/  IABS R12, R26 ;  /* 0x0000001a000c7213 */ /* 0x004fe40000000000 */
[----:B------:R-:W-:Y:S02]  /*65b0*/  ISETP.GE.AND P1, PT, R26, RZ, PT ;  /* 0x000000ff1a00720c */ /* 0x000fe40003f26270 */
[----:B------:R-:W2:Y:S04]  /*65c0*/  LDL.LU R26, [R1+0x224] ;  /* 0x00022400011a7983 */ /* 0x000ea80000300800 */
[----:B------:R0:W-:Y:S02]  /*65d0*/  STL [R1+0x54], R9 ;  /* 0x0000540901007387 */ /* 0x0001e40000100800 */
[----:B0-----:R-:W-:-:S04]  /*65e0*/  IMAD.MOV.U32 R9, RZ, RZ, R13 ;  /* 0x000000ffff097224 */ /* 0x001fc800078e000d */
[----:B------:R-:W-:-:S05]  /*65f0*/  @!P0 IMAD.MOV R9, RZ, RZ, -R9 ;  /* 0x000000ffff098224 */ /* 0x000fca00078e0a09 */
[----:B------:R0:W-:Y:S01]  /*6600*/  STL [R1+0x4c], R9 ;  /* 0x00004c0901007387 */ /* 0x0001e20000100800 */
[----:B---3--:R-:W-:Y:S02]  /*6610*/  IABS R10, R28 ;  /* 0x0000001c000a7213 */ /* 0x008fe40000000000 */
[----:B------:R-:W-:Y:S02]  /*6620*/  ISETP.GE.AND P0, PT, R28, RZ, PT ;  /* 0x000000ff1c00720c */ /* 0x000fe40003f06270 */
[----:B------:R-:W3:Y:S01]  /*6630*/  LDL.LU R28, [R1+0x230] ;  /* 0x00023000011c7983 */ /* 0x000ee20000300800 */
[----:B------:R-:W-:Y:S01]  /*6640*/  ISETP.GT.U32.AND P2, PT, R0, R5, PT ;  /* 0x000000050000720c */ /* 0x000fe20003f44070 */
[----:B------:R-:W-:-:S04]  /*6650*/  IMAD.HI.U32 R7, R18, R10, RZ ;  /* 0x0000000a12077227 */ /* 0x000fc800078e00ff */
[----:B------:R-:W-:-:S04]  /*6660*/  IMAD.MOV R7, RZ, RZ, -R7 ;  /* 0x000000ffff077224 */ /* 0x000fc800078e0a07 */
[----:B------:R-:W-:-:S04]  /*6670*/  IMAD R10, R0, R7, R10 ;  /* 0x00000007000a7224 */ /* 0x000fc800078e020a */
[----:B------:R-:W-:Y:S01]  /*6680*/  @!P2 IMAD.IADD R5, R5, 0x1, -R0 ;  /* 0x000000010505a824 */ /* 0x000fe200078e0a00 */
[----:B------:R-:W-:Y:S01]  /*6690*/  ISETP.GT.U32.AND P2, PT, R0, R10, PT ;  /* 0x0000000a0000720c */ /* 0x000fe20003f44070 */
[----:B------:R-:W-:-:S04]  /*66a0*/  IMAD.HI.U32 R4, R18, R12, RZ ;  /* 0x0000000c12047227 */ /* 0x000fc800078e00ff */
[----:B------:R-:W-:Y:S01]  /*66b0*/  IMAD.MOV R4, RZ, RZ, -R4 ;  /* 0x000000ffff047224 */ /* 0x000fe200078e0a04 */
[----:B----4-:R-:W-:Y:S02]  /*66c0*/  IABS R6, R27 ;  /* 0x0000001b00067213 */ /* 0x010fe40000000000 */
[----:B------:R-:W-:Y:S01]  /*66d0*/  ISETP.GE.AND P6, PT, R27, RZ, PT ;  /* 0x000000ff1b00720c */ /* 0x000fe20003fc6270 */
[----:B------:R-:W-:Y:S01]  /*66e0*/  IMAD R12, R0, R4, R12 ;  /* 0x00000004000c7224 */ /* 0x000fe200078e020c */
[----:B------:R-:W4:Y:S03]  /*66f0*/  LDL.LU R27, [R1+0x228] ;  /* 0x00022800011b7983 */ /* 0x000f260000300800 */
[----:B------:R-:W-:Y:S01]  /*6700*/  @!P2 IMAD.IADD R10, R10, 0x1, -R0 ;  /* 0x000000010a0aa824 */ /* 0x000fe200078e0a00 */
[----:B------:R-:W-:Y:S02]  /*6710*/  IABS R4, R3 ;  /* 0x0000000300047213 */ /* 0x000fe40000000000 */
[----:B------:R-:W-:-:S02]  /*6720*/  ISETP.GE.AND P2, PT, R3, RZ, PT ;  /* 0x000000ff0300720c */ /* 0x000fc40003f46270 */
[----:B------:R-:W4:Y:S01]  /*6730*/  LDL.LU R3, [R1+0x22c] ;  /* 0x00022c0001037983 */ /* 0x000f220000300800 */
[----:B------:R-:W-:Y:S01]  /*6740*/  ISETP.GT.U32.AND P3, PT, R0, R12, PT ;  /* 0x0000000c0000720c */ /* 0x000fe20003f64070 */
[----:B------:R-:W-:-:S04]  /*6750*/  IMAD.HI.U32 R8, R18, R6, RZ ;  /* 0x0000000612087227 */ /* 0x000fc800078e00ff */
[----:B------:R-:W-:-:S04]  /*6760*/  IMAD.MOV R8, RZ, RZ, -R8 ;  /* 0x000000ffff087224 */ /* 0x000fc800078e0a08 */
[----:B------:R-:W-:-:S04]  /*6770*/  IMAD R6, R0, R8, R6 ;  /* 0x0000000800067224 */ /* 0x000fc800078e0206 */
[----:B------:R-:W-:Y:S01]  /*6780*/  @!P3 IMAD.IADD R12, R12, 0x1, -R0 ;  /* 0x000000010c0cb824 */ /* 0x000fe200078e0a00 */
[----:B------:R-:W-:Y:S01]  /*6790*/  ISETP.GT.U32.AND P5, PT, R0, R6, PT ;  /* 0x000000060000720c */ /* 0x000fe20003fa4070 */
[----:B------:R-:W-:-:S03]  /*67a0*/  IMAD.HI.U32 R14, R18, R4, RZ ;  /* 0x00000004120e7227 */ /* 0x000fc600078e00ff */
[----:B------:R-:W-:Y:S01]  /*67b0*/  ISETP.GT.U32.AND P3, PT, R0, R12, PT ;  /* 0x0000000c0000720c */ /* 0x000fe20003f64070 */
[----:B------:R-:W-:-:S04]  /*67c0*/  IMAD.MOV R14, RZ, RZ, -R14 ;  /* 0x000000ffff0e7224 */ /* 0x000fc800078e0a0e */
[----:B------:R-:W-:-:S04]  /*67d0*/  IMAD R4, R0, R14, R4 ;  /* 0x0000000e00047224 */ /* 0x000fc800078e0204 */
[----:B------:R-:W-:-:S04]  /*67e0*/  @!P5 IMAD.IADD R6, R6, 0x1, -R0 ;  /* 0x000000010606d824 */ /* 0x000fc800078e0a00 */
[----:B------:R-:W-:Y:S01]  /*67f0*/  @!P3 IMAD.IADD R12, R12, 0x1, -R0 ;  /* 0x000000010c0cb824 */ /* 0x000fe200078e0a00 */
[C---:B------:R-:W-:Y:S02]  /*6800*/  ISETP.GT.U32.AND P3, PT, R0.reuse, R4, PT ;  /* 0x000000040000720c */ /* 0x040fe40003f64070 */
[----:B------:R-:W-:Y:S01]  /*6810*/  ISETP.GT.U32.AND P5, PT, R0, R6, PT ;  /* 0x000000060000720c */ /* 0x000fe20003fa4070 */
[----:B0-----:R-:W-:-:S04]  /*6820*/  IMAD.MOV.U32 R9, RZ, RZ, R5 ;  /* 0x000000ffff097224 */ /* 0x001fc800078e0005 */
[----:B------:R-:W-:-:S06]  /*6830*/  @!P4 IMAD.MOV R9, RZ, RZ, -R9 ;  /* 0x000000ffff09c224 */ /* 0x000fcc00078e0a09 */
[--C-:B------:R-:W-:Y:S02]  /*6840*/  @!P3 IMAD.IADD R4, R4, 0x1, -R0.reuse ;  /* 0x000000010404b824 */ /* 0x100fe400078e0a00 */
[----:B------:R-:W-:-:S03]  /*6850*/  @!P5 IMAD.IADD R6, R6, 0x1, -R0 ;  /* 0x000000010606d824 */ /* 0x000fc600078e0a00 */
[C---:B------:R-:W-:Y:S01]  /*6860*/  ISETP.GT.U32.AND P4, PT, R0.reuse, R4, PT ;  /* 0x000000040000720c */ /* 0x040fe20003f84070 */
[----:B------:R0:W-:Y:S01]  /*6870*/  STL [R1+0x40], R9 ;  /* 0x0000400901007387 */ /* 0x0001e20000100800 */
[----:B------:R-:W-:Y:S01]  /*6880*/  IMAD.MOV.U32 R11, RZ, RZ, R12 ;  /* 0x000000ffff0b7224 */ /* 0x000fe200078e000c */
[----:B------:R-:W-:-:S03]  /*6890*/  ISETP.GT.U32.AND P3, PT, R0, R10, PT ;  /* 0x0000000a0000720c */ /* 0x000fc60003f64070 */
[----:B------:R-:W-:Y:S02]  /*68a0*/  @!P1 IMAD.MOV R11, RZ, RZ, -R11 ;  /* 0x000000ffff0b9224 */ /* 0x000fe400078e0a0b */
[----:B0-----:R-:W-:-:S04]  /*68b0*/  IMAD.MOV.U32 R9, RZ, RZ, R6 ;  /* 0x000000ffff097224 */ /* 0x001fc800078e0006 */
[----:B------:R-:W-:Y:S01]  /*68c0*/  @!P6 IMAD.MOV R9, RZ, RZ, -R9 ;  /* 0x000000ffff09e224 */ /* 0x000fe200078e0a09 */
[----:B------:R-:W-:Y:S01]  /*68d0*/  IABS R8, R21 ;  /* 0x0000001500087213 */ /* 0x000fe20000000000 */
[----:B------:R-:W-:Y:S01]  /*68e0*/  STL [R1+0x44], R11 ;  /* 0x0000440b01007387 */ /* 0x000fe20000100800 */
[----:B------:R-:W-:-:S03]  /*68f0*/  @!P4 IMAD.IADD R4, R4, 0x1, -R0 ;  /* 0x000000010404c824 */ /* 0x000fc600078e0a00 */
[----:B------:R-:W-:Y:S01]  /*6900*/  IMAD.HI.U32 R14, R18, R8, RZ ;  /* 0x00000008120e7227 */ /* 0x000fe200078e00ff */
[----:B------:R0:W-:Y:S03]  /*6910*/  STL [R1+0x48], R9 ;  /* 0x0000480901007387 */ /* 0x0001e60000100800 */
[----:B------:R-:W-:-:S04]  /*6920*/  IMAD.MOV R14, RZ, RZ, -R14 ;  /* 0x000000ffff0e7224 */ /* 0x000fc800078e0a0e */
[----:B------:R-:W-:Y:S02]  /*6930*/  IMAD R8, R0, R14, R8 ;  /* 0x0000000e00087224 */ /* 0x000fe400078e0208 */
[----:B------:R-:W-:-:S03]  /*6940*/  @!P3 IMAD.IADD R10, R10, 0x1, -R0 ;  /* 0x000000010a0ab824 */ /* 0x000fc600078e0a00 */
[----:B------:R-:W-:Y:S01]  /*6950*/  ISETP.GT.U32.AND P5, PT, R0, R8, PT ;  /* 0x000000080000720c */ /* 0x000fe20003fa4070 */
[----:B0-----:R-:W-:-:S04]  /*6960*/  IMAD.MOV.U32 R9, RZ, RZ, R10 ;  /* 0x000000ffff097224 */ /* 0x001fc800078e000a */
[----:B------:R-:W-:Y:S01]  /*6970*/  @!P0 IMAD.MOV R9, RZ, RZ, -R9 ;  /* 0x000000ffff098224 */ /* 0x000fe200078e0a09 */
[----:B------:R-:W-:-:S07]  /*6980*/  IABS R7, R20 ;  /* 0x0000001400077213 */ /* 0x000fce0000000000 */
[----:B------:R-:W-:Y:S02]  /*6990*/  @!P5 IMAD.IADD R8, R8, 0x1, -R0 ;  /* 0x000000010808d824 */ /* 0x000fe400078e0a00 */
[----:B------:R-:W-:-:S04]  /*69a0*/  IMAD.HI.U32 R13, R18, R7, RZ ;  /* 0x00000007120d7227 */ /* 0x000fc800078e00ff */
[----:B------:R-:W-:-:S04]  /*69b0*/  IMAD.MOV R13, RZ, RZ, -R13 ;  /* 0x000000ffff0d7224 */ /* 0x000fc800078e0a0d */
[----:B------:R-:W-:-:S05]  /*69c0*/  IMAD R7, R0, R13, R7 ;  /* 0x0000000d00077224 */ /* 0x000fca00078e0207 */
[C---:B------:R-:W-:Y:S02]  /*69d0*/  ISETP.GT.U32.AND P6, PT, R0.reuse, R7, PT ;  /* 0x000000070000720c */ /* 0x040fe40003fc4070 */
[----:B------:R-:W-:-:S11]  /*69e0*/  ISETP.GT.U32.AND P0, PT, R0, R8, PT ;  /* 0x000000080000720c */ /* 0x000fd60003f04070 */
[----:B------:R-:W-:Y:S01]  /*69f0*/  @!P6 IMAD.IADD R7, R7, 0x1, -R0 ;  /* 0x000000010707e824 */ /* 0x000fe200078e0a00 */
[----:B--2---:R-:W-:Y:S02]  /*6a00*/  IABS R5, R26 ;  /* 0x0000001a00057213 */ /* 0x004fe40000000000 */
[----:B------:R-:W-:Y:S02]  /*6a10*/  ISETP.GE.AND P4, PT, R26, RZ, PT ;  /* 0x000000ff1a00720c */ /* 0x000fe40003f86270 */
[----:B------:R-:W2:Y:S01]  /*6a20*/  LDL.LU R26, [R1+0x234] ;  /* 0x00023400011a7983 */ /* 0x000ea20000300800 */
[----:B------:R-:W-:-:S03]  /*6a30*/  IMAD.HI.U32 R6, R18, R5, RZ ;  /* 0x0000000512067227 */ /* 0x000fc600078e00ff */
[----:B------:R-:W2:Y:S01]  /*6a40*/  LDL.LU R29, [R1+0x238] ;  /* 0x00023800011d7983 */ /* 0x000ea20000300800 */
[----:B------:R-:W-:-:S03]  /*6a50*/  IMAD.MOV R6, RZ, RZ, -R6 ;  /* 0x000000ffff067224 */ /* 0x000fc600078e0a06 */
[----:B------:R0:W-:Y:S01]  /*6a60*/  STL [R1+0xb4], R9 ;  /* 0x0000b40901007387 */ /* 0x0001e20000100800 */
[----:B------:R-:W-:Y:S02]  /*6a70*/  IMAD R5, R0, R6, R5 ;  /* 0x0000000600057224 */ /* 0x000fe400078e0205 */
[----:B------:R-:W-:-:S04]  /*6a80*/  IMAD.MOV.U32 R6, RZ, RZ, R4 ;  /* 0x000000ffff067224 */ /* 0x000fc800078e0004 */
[----:B------:R-:W-:Y:S01]  /*6a90*/  @!P2 IMAD.MOV R6, RZ, RZ, -R6 ;  /* 0x000000ffff06a224 */ /* 0x000fe200078e0a06 */
[----:B---3--:R-:W-:Y:S02]  /*6aa0*/  ISETP.GE.AND P5, PT, R28, RZ, PT ;  /* 0x000000ff1c00720c */ /* 0x008fe40003fa6270 */
[----:B------:R-:W-:Y:S02]  /*6ab0*/  IABS R14, R28 ;  /* 0x0000001c000e7213 */ /* 0x000fe40000000000 */
[----:B------:R-:W3:Y:S04]  /*6ac0*/  LDL.LU R28, [R1+0x23c] ;  /* 0x00023c00011c7983 */ /* 0x000ee80000300800 */
[----:B------:R-:W-:Y:S04]  /*6ad0*/  STL [R1+0xb0], R6 ;  /* 0x0000b00601007387 */ /* 0x000fe80000100800 */
[----:B------:R-:W3:Y:S01]  /*6ae0*/  LDL.LU R22, [R1+0x240] ;  /* 0x0002400001167983 */ /* 0x000ee20000300800 */
[----:B------:R-:W-:-:S02]  /*6af0*/  ISETP.GT.U32.AND P6, PT, R0, R7, PT ;  /* 0x000000070000720c */ /* 0x000fc40003fc4070 */
[----:B------:R-:W-:Y:S02]  /*6b00*/  ISETP.GE.AND P1, PT, R21, RZ, PT ;  /* 0x000000ff1500720c */ /* 0x000fe40003f26270 */
[----:B------:R-:W-:Y:S01]  /*6b10*/  ISETP.GE.AND P3, PT, R20, RZ, PT ;  /* 0x000000ff1400720c */ /* 0x000fe20003f66270 */
[----:B------:R-:W-:Y:S01]  /*6b20*/  @!P0 IMAD.IADD R8, R8, 0x1, -R0 ;  /* 0x0000000108088824 */ /* 0x000fe200078e0a00 */
[----:B------:R-:W3:Y:S03]  /*6b30*/  LDL.LU R21, [R1+0x244] ;  /* 0x0002440001157983 */ /* 0x000ee60000300800 */
[----:B0-----:R-:W-:-:S04]  /*6b40*/  IMAD.MOV.U32 R9, RZ, RZ, R8 ;  /* 0x000000ffff097224 */ /* 0x001fc800078e0008 */
[----:B------:R-:W-:Y:S02]  /*6b50*/  @!P6 IMAD.IADD R7, R7, 0x1, -R0 ;  /* 0x000000010707e824 */ /* 0x000fe400078e0a00 */
[----:B------:R-:W-:Y:S01]  /*6b60*/  @!P1 IMAD.MOV R9, RZ, RZ, -R9 ;  /* 0x000000ffff099224 */ /* 0x000fe200078e0a09 */
[----:B----4-:R-:W-:Y:S02]  /*6b70*/  IABS R13, R27 ;  /* 0x0000001b000d7213 */ /* 0x010fe40000000000 */
[----:B------:R-:W-:Y:S02]  /*6b80*/  ISETP.GE.AND P0, PT, R27, RZ, PT ;  /* 0x000000ff1b00720c */ /* 0x000fe40003f06270 */
[----:B------:R-:W4:Y:S04]  /*6b90*/  LDL.LU R27, [R1+0x248] ;  /* 0x00024800011b7983 */ /* 0x000f280000300800 */
[----:B------:R-:W-:Y:S01]  /*6ba0*/  STL [R1+0x3c], R9 ;  /* 0x00003c0901007387 */ /* 0x000fe20000100800 */
[----:B------:R-:W-:-:S02]  /*6bb0*/  IABS R12, R3 ;  /* 0x00000003000c7213 */ /* 0x000fc40000000000 */
[----:B------:R-:W-:Y:S01]  /*6bc0*/  ISETP.GE.AND P6, PT, R3, RZ, PT ;  /* 0x000000ff0300720c */ /* 0x000fe20003fc6270 */
[----:B------:R-:W-:-:S04]  /*6bd0*/  IMAD.MOV.U32 R3, RZ, RZ, R7 ;  /* 0x000000ffff037224 */ /* 0x000fc800078e0007 */
[----:B------:R-:W-:-:S05]  /*6be0*/  @!P3 IMAD.MOV R3, RZ, RZ, -R3 ;  /* 0x000000ffff03b224 */ /* 0x000fca00078e0a03 */
[----:B------:R0:W-:Y:S04]  /*6bf0*/  STL [R1+0x9c], R3 ;  /* 0x00009c0301007387 */ /* 0x0001e80000100800 */
[----:B0-----:R-:W4:Y:S01]  /*6c00*/  LDL.LU R3, [R1+0x24c] ;  /* 0x00024c0001037983 */ /* 0x001f220000300800 */
[----:B------:R-:W-:Y:S01]  /*6c10*/  IMAD.HI.U32 R4, R18, R14, RZ ;  /* 0x0000000e12047227 */ /* 0x000fe200078e00ff */
[----:B------:R-:W-:-:S03]  /*6c20*/  ISETP.GT.U32.AND P2, PT, R0, R5, PT ;  /* 0x000000050000720c */ /* 0x000fc60003f44070 */
[----:B------:R-:W-:-:S04]  /*6c30*/  IMAD.MOV R4, RZ, RZ, -R4 ;  /* 0x000000ffff047224 */ /* 0x000fc800078e0a04 */
[----:B------:R-:W-:Y:S02]  /*6c40*/  IMAD R14, R0, R4, R14 ;  /* 0x00000004000e7224 */ /* 0x000fe400078e020e */
[----:B------:R-:W-:-:S03]  /*6c50*/  IMAD.HI.U32 R6, R18, R13, RZ ;  /* 0x0000000d12067227 */ /* 0x000fc600078e00ff */
[----:B------:R-:W-:Y:S01]  /*6c60*/  ISETP.GT.U32.AND P1, PT, R0, R14, PT ;  /* 0x0000000e0000720c */ /* 0x000fe20003f24070 */
[----:B------:R-:W-:Y:S02]  /*6c70*/  @!P2 IMAD.IADD R5, R5, 0x1, -R0 ;  /* 0x000000010505a824 */ /* 0x000fe400078e0a00 */
[----:B------:R-:W-:-:S03]  /*6c80*/  IMAD.MOV R6, RZ, RZ, -R6 ;  /* 0x000000ffff067224 */ /* 0x000fc600078e0a06 */
[C---:B------:R-:W-:Y:S01]  /*6c90*/  ISETP.GT.U32.AND P2, PT, R0.reuse, R5, PT ;  /* 0x000000050000720c */ /* 0x040fe20003f44070 */
[----:B------:R-:W-:Y:S02]  /*6ca0*/  IMAD R13, R0, R6, R13 ;  /* 0x00000006000d7224 */ /* 0x000fe400078e020d */
[----:B------:R-:W-:-:S03]  /*6cb0*/  IMAD.HI.U32 R10, R18, R12, RZ ;  /* 0x0000000c120a7227 */ /* 0x000fc600078e00ff */
[----:B------:R-:W-:Y:S01]  /*6cc0*/  ISETP.GT.U32.AND P3, PT, R0, R13, PT ;  /* 0x0000000d0000720c */ /* 0x000fe20003f64070 */
[----:B------:R-:W-:Y:S02]  /*6cd0*/  @!P1 IMAD.IADD R14, R14, 0x1, -R0 ;  /* 0x000000010e0e9824 */ /* 0x000fe400078e0a00 */
[----:B------:R-:W-:-:S04]  /*6ce0*/  IMAD.MOV R10, RZ, RZ, -R10 ;  /* 0x000000ffff0a7224 */ /* 0x000fc800078e0a0a */
[----:B------:R-:W-:Y:S02]  /*6cf0*/  IMAD R12, R0, R10, R12 ;  /* 0x0000000a000c7224 */ /* 0x000fe400078e020c */
[----:B------:R-:W-:-:S04]  /*6d00*/  @!P2 IMAD.IADD R5, R5, 0x1, -R0 ;  /* 0x000000010505a824 */ /* 0x000fc800078e0a00 */
[----:B------:R-:W-:Y:S01]  /*6d10*/  IMAD.MOV.U32 R9, RZ, RZ, R5 ;  /* 0x000000ffff097224 */ /* 0x000fe200078e0005 */
[C---:B------:R-:W-:Y:S01]  /*6d20*/  ISETP.GT.U32.AND P2, PT, R0.reuse, R12, PT ;  /* 0x0000000c0000720c */ /* 0x040fe20003f44070 */
[----:B------:R-:W-:Y:S01]  /*6d30*/  @!P3 IMAD.IADD R13, R13, 0x1, -R0 ;  /* 0x000000010d0db824 */ /* 0x000fe200078e0a00 */
[----:B------:R-:W-:Y:S01]  /*6d40*/  ISETP.GT.U32.AND P3, PT, R0, R14, PT ;  /* 0x0000000e0000720c */ /* 0x000fe20003f64070 */
[----:B------:R-:W-:-:S05]  /*6d50*/  @!P4 IMAD.MOV R9, RZ, RZ, -R9 ;  /* 0x000000ffff09c224 */ /* 0x000fca00078e0a09 */
[----:B------:R0:W-:Y:S04]  /*6d60*/  STL [R1+0x8c], R9 ;  /* 0x00008c0901007387 */ /* 0x0001e80000100800 */
[----:B------:R-:W4:Y:S01]  /*6d70*/  LDL.LU R20, [R1+0x250] ;  /* 0x0002500001147983 */ /* 0x000f220000300800 */
[--C-:B------:R-:W-:Y:S01]  /*6d80*/  @!P2 IMAD.IADD R12, R12, 0x1, -R0.reuse ;  /* 0x000000010c0ca824 */ /* 0x100fe200078e0a00 */
[----:B------:R-:W-:Y:S01]  /*6d90*/  ISETP.GT.U32.AND P2, PT, R0, R13, PT ;  /* 0x0000000d0000720c */ /* 0x000fe20003f44070 */
[----:B------:R-:W-:-:S03]  /*6da0*/  @!P3 IMAD.IADD R14, R14, 0x1, -R0 ;  /* 0x000000010e0eb824 */ /* 0x000fc600078e0a00 */
[----:B------:R-:W-:Y:S01]  /*6db0*/  ISETP.GT.U32.AND P4, PT, R0, R12, PT ;  /* 0x0000000c0000720c */ /* 0x000fe20003f84070 */
[----:B------:R-:W-:-:S08]  /*6dc0*/  IMAD.MOV.U32 R11, RZ, RZ, R14 ;  /* 0x000000ffff0b7224 */ /* 0x000fd000078e000e */
[----:B------:R-:W-:-:S04]  /*6dd0*/  @!P2 IMAD.IADD R13, R13, 0x1, -R0 ;  /* 0x000000010d0da824 */ /* 0x000fc800078e0a00 */
[----:B0-----:R-:W-:Y:S02]  /*6de0*/  IMAD.MOV.U32 R9, RZ, RZ, R13 ;  /* 0x000000ffff097224 */ /* 0x001fe400078e000d */
[----:B------:R-:W-:Y:S02]  /*6df0*/  @!P4 IMAD.IADD R12, R12, 0x1, -R0 ;  /* 0x000000010c0cc824 */ /* 0x000fe400078e0a00 */
[----:B------:R-:W-:Y:S02]  /*6e00*/  @!P5 IMAD.MOV R11, RZ, RZ, -R11 ;  /* 0x000000ffff0bd224 */ /* 0x000fe400078e0a0b */
[----:B------:R-:W-:Y:S01]  /*6e10*/  @!P0 IMAD.MOV R9, RZ, RZ, -R9 ;  /* 0x000000ffff098224 */ /* 0x000fe200078e0a09 */
[----:B--2---:R-:W-:-:S05]  /*6e20*/  IABS R4, R26 ;  /* 0x0000001a00047213 */ /* 0x004fca0000000000 */
[----:B------:R-:W-:-:S04]  /*6e30*/  IMAD.HI.U32 R8, R18, R4, RZ ;  /* 0x0000000412087227 */ /* 0x000fc800078e00ff */
[----:B------:R-:W-:-:S04]  /*6e40*/  IMAD.MOV R8, RZ, RZ, -R8 ;  /* 0x000000ffff087224 */ /* 0x000fc800078e0a08 */
[----:B------:R-:W-:-:S05]  /*6e50*/  IMAD R4, R0, R8, R4 ;  /* 0x0000000800047224 */ /* 0x000fca00078e0204 */
[----:B------:R-:W-:Y:S02]  /*6e60*/  ISETP.GT.U32.AND P1, PT, R0, R4, PT ;  /* 0x000000040000720c */ /* 0x000fe40003f24070 */
[----:B------:R-:W-:-:S05]  /*6e70*/  IABS R6, R29 ;  /* 0x0000001d00067213 */ /* 0x000fca0000000000 */
[----:B------:R-:W-:-:S06]  /*6e80*/  IMAD.HI.U32 R7, R18, R6, RZ ;  /* 0x0000000612077227 */ /* 0x000fcc00078e00ff */
[----:B------:R-:W-:Y:S01]  /*6e90*/  @!P1 IMAD.IADD R4, R4, 0x1, -R0 ;  /* 0x0000000104049824 */ /* 0x000fe200078e0a00 */
[----:B---3--:R-:W-:-:S05]  /*6ea0*/  IABS R10, R28 ;  /* 0x0000001c000a7213 */ /* 0x008fca0000000000 */
[----:B------:R-:W-:Y:S01]  /*6eb0*/  IMAD.HI.U32 R16, R18, R10, RZ ;  /* 0x0000000a12107227 */ /* 0x000fe200078e00ff */
[----:B------:R-:W-:-:S03]  /*6ec0*/  IABS R8, R22 ;  /* 0x0000001600087213 */ /* 0x000fc60000000000 */
[----:B------:R-:W-:Y:S01]  /*6ed0*/  IMAD.MOV R16, RZ, RZ, -R16 ;  /* 0x000000ffff107224 */ /* 0x000fe200078e0a10 */
[C---:B------:R-:W-:Y:S01]  /*6ee0*/  ISETP.GT.U32.AND P1, PT, R0.reuse, R4, PT ;  /* 0x000000040000720c */ /* 0x040fe20003f24070 */
[----:B------:R-:W-:Y:S02]  /*6ef0*/  IMAD.MOV R7, RZ, RZ, -R7 ;  /* 0x000000ffff077224 */ /* 0x000fe400078e0a07 */
[----:B------:R-:W-:Y:S02]  /*6f00*/  IMAD R10, R0, R16, R10 ;  /* 0x00000010000a7224 */ /* 0x000fe400078e020a */
[----:B------:R-:W-:-:S04]  /*6f10*/  IMAD.HI.U32 R16, R18, R8, RZ ;  /* 0x0000000812107227 */ /* 0x000fc800078e00ff */
[----:B------:R-:W-:Y:S02]  /*6f20*/  IMAD R6, R0, R7, R6 ;  /* 0x0000000700067224 */ /* 0x000fe400078e0206 */
[----:B------:R-:W-:-:S03]  /*6f30*/  IMAD.MOV R16, RZ, RZ, -R16 ;  /* 0x000000ffff107224 */ /* 0x000fc600078e0a10 */
[C---:B------:R-:W-:Y:S01]  /*6f40*/  ISETP.GT.U32.AND P3, PT, R0.reuse, R6, PT ;  /* 0x000000060000720c */ /* 0x040fe20003f64070 */
[----:B------:R-:W-:Y:S02]  /*6f50*/  IMAD R8, R0, R16, R8 ;  /* 0x0000001000087224 */ /* 0x000fe400078e0208 */
[----:B------:R-:W-:-:S03]  /*6f60*/  @!P1 IMAD.IADD R4, R4, 0x1, -R0 ;  /* 0x0000000104049824 */ /* 0x000fc600078e0a00 */
[C---:B------:R-:W-:Y:S02]  /*6f70*/  ISETP.GT.U32.AND P1, PT, R0.reuse, R8, PT ;  /* 0x000000080000720c */ /* 0x040fe40003f24070 */
[----:B------:R-:W-:-:S05]  /*6f80*/  ISETP.GT.U32.AND P2, PT, R0, R10, PT ;  /* 0x0000000a0000720c */ /* 0x000fca0003f44070 */
[----:B------:R-:W-:Y:S01]  /*6f90*/  @!P3 IMAD.IADD R6, R6, 0x1, -R0 ;  /* 0x000000010606b824 */ /* 0x000fe200078e0a00 */
[----:B------:R-:W-:-:S05]  /*6fa0*/  ISETP.GE.AND P4, PT, R26, RZ, PT ;  /* 0x000000ff1a00720c */ /* 0x000fca0003f86270 */
[--C-:B------:R-:W-:Y:S01]  /*6fb0*/  @!P1 IMAD.IADD R8, R8, 0x1, -R0.reuse ;  /* 0x0000000108089824 */ /* 0x100fe200078e0a00 */
[----:B------:R-:W-:Y:S01]  /*6fc0*/  ISETP.GT.U32.AND P1, PT, R0, R6, PT ;  /* 0x000000060000720c */ /* 0x000fe20003f24070 */
[----:B------:R-:W-:Y:S01]  /*6fd0*/  @!P2 IMAD.IADD R10, R10, 0x1, -R0 ;  /* 0x000000010a0aa824 */ /* 0x000fe200078e0a00 */
[----:B------:R-:W-:Y:S01]  /*6fe0*/  ISETP.GE.AND P3, PT, R29, RZ, PT ;  /* 0x000000ff1d00720c */ /* 0x000fe20003f66270 */
[----:B------:R-:W2:Y:S01]  /*6ff0*/  LDL.LU R26, [R1+0x254] ;  /* 0x00025400011a7983 */ /* 0x000ea20000300800 */
[----:B------:R-:W-:-:S03]  /*7000*/  ISETP.GE.AND P2, PT, R28, RZ, PT ;  /* 0x000000ff1c00720c */ /* 0x000fc60003f46270 */
[----:B------:R-:W3:Y:S04]  /*7010*/  LDL.LU R28, [R1+0x258] ;  /* 0x00025800011c7983 */ /* 0x000ee80000300800 */
[----:B------:R-:W-:Y:S04]  /*7020*/  STL [R1+0x6c], R11 ;  /* 0x00006c0b01007387 */ /* 0x000fe80000100800 */
[----:B------:R0:W-:Y:S01]  /*7030*/  STL [R1+0x68], R9 ;  /* 0x0000680901007387 */ /* 0x0001e20000100800 */
[----:B------:R-:W-:Y:S02]  /*7040*/  @!P1 IMAD.IADD R6, R6, 0x1, -R0 ;  /* 0x0000000106069824 */ /* 0x000fe400078e0a00 */
[----:B------:R-:W-:-:S02]  /*7050*/  @!P4 IMAD.MOV R4, RZ, RZ, -R4 ;  /* 0x000000ffff04c224 */ /* 0x000fc400078e0a04 */
[----:B0-----:R-:W-:Y:S02]  /*7060*/  IMAD.MOV.U32 R9, RZ, RZ, R12 ;  /* 0x000000ffff097224 */ /* 0x001fe400078e000c */
[----:B------:R-:W-:Y:S02]  /*7070*/  @!P3 IMAD.MOV R6, RZ, RZ, -R6 ;  /* 0x000000ffff06b224 */ /* 0x000fe400078e0a06 */
[----:B------:R-:W-:-:S05]  /*7080*/  @!P6 IMAD.MOV R9, RZ, RZ, -R9 ;  /* 0x000000ffff09e224 */ /* 0x000fca00078e0a09 */
[----:B------:R-:W-:Y:S01]  /*7090*/  STL [R1+0x5c], R9 ;  /* 0x00005c0901007387 */ /* 0x000fe20000100800 */
[----:B----4-:R-:W-:-:S03]  /*70a0*/  IABS R16, R3 ;  /* 0x0000000300107213 */ /* 0x010fc60000000000 */
[----:B------:R0:W-:Y:S01]  /*70b0*/  STL [R1+0x58], R4 ;  /* 0x0000580401007387 */ /* 0x0001e20000100800 */
[----:B------:R-:W-:-:S03]  /*70c0*/  ISETP.GE.AND P3, PT, R3, RZ, PT ;  /* 0x000000ff0300720c */ /* 0x000fc60003f66270 */
[----:B------:R1:W-:Y:S04]  /*70d0*/  STL [R1+0xa68], R6 ;  /* 0x000a680601007387 */ /* 0x0003e80000100800 */
[----:B------:R-:W4:Y:S04]  /*70e0*/  LDL.LU R3, [R1+0x264] ;  /* 0x0002640001037983 */ /* 0x000f280000300800 */
[----:B------:R-:W2:Y:S01]  /*70f0*/  LDL.LU R29, [R1+0x25c] ;  /* 0x00025c00011d7983 */ /* 0x000ea20000300800 */
[----:B------:R-:W-:Y:S02]  /*7100*/  IABS R7, R21 ;  /* 0x0000001500077213 */ /* 0x000fe40000000000 */
[----:B------:R-:W-:-:S03]  /*7110*/  IABS R5, R27 ;  /* 0x0000001b00057213 */ /* 0x000fc60000000000 */
[----:B------:R-:W-:-:S04]  /*7120*/  IMAD.HI.U32 R19, R18, R7, RZ ;  /* 0x0000000712137227 */ /* 0x000fc800078e00ff */
[----:B------:R-:W-:-:S04]  /*7130*/  IMAD.HI.U32 R17, R18, R5, RZ ;  /* 0x0000000512117227 */ /* 0x000fc800078e00ff */
[----:B------:R-:W-:Y:S02]  /*7140*/  IMAD.MOV R19, RZ, RZ, -R19 ;  /* 0x000000ffff137224 */ /* 0x000fe400078e0a13 */
[----:B------:R-:W-:Y:S02]  /*7150*/  IMAD.MOV R17, RZ, RZ, -R17 ;  /* 0x000000ffff117224 */ /* 0x000fe400078e0a11 */
[C---:B------:R-:W-:Y:S02]  /*7160*/  IMAD R7, R0.reuse, R19, R7 ;  /* 0x0000001300077224 */ /* 0x040fe400078e0207 */
[----:B------:R-:W-:-:S03]  /*7170*/  IMAD R5, R0, R17, R5 ;  /* 0x0000001100057224 */ /* 0x000fc600078e0205 */
[C---:B------:R-:W-:Y:S02]  /*7180*/  ISETP.GT.U32.AND P6, PT, R0.reuse, R7, PT ;  /* 0x000000070000720c */ /* 0x040fe40003fc4070 */
[C---:B------:R-:W-:Y:S02]  /*7190*/  ISETP.GT.U32.AND P1, PT, R0.reuse, R5, PT ;  /* 0x000000050000720c */ /* 0x040fe40003f24070 */
[----:B------:R-:W-:Y:S01]  /*71a0*/  ISETP.GT.U32.AND P5, PT, R0, R10, PT ;  /* 0x0000000a0000720c */ /* 0x000fe20003fa4070 */
[----:B------:R-:W-:Y:S01]  /*71b0*/  IMAD.HI.U32 R14, R18, R16, RZ ;  /* 0x00000010120e7227 */ /* 0x000fe200078e00ff */
[----:B------:R-:W-:-:S03]  /*71c0*/  ISETP.GT.U32.AND P0, PT, R0, R8, PT ;  /* 0x000000080000720c */ /* 0x000fc60003f04070 */
[----:B------:R-:W-:-:S04]  /*71d0*/  IMAD.MOV R14, RZ, RZ, -R14 ;  /* 0x000000ffff0e7224 */ /* 0x000fc800078e0a0e */
[--C-:B------:R-:W-:Y:S02]  /*71e0*/  @!P6 IMAD.IADD R7, R7, 0x1, -R0.reuse ;  /* 0x000000010707e824 */ /* 0x100fe400078e0a00 */
[----:B------:R-:W-:Y:S01]  /*71f0*/  @!P1 IMAD.IADD R5, R5, 0x1, -R0 ;  /* 0x0000000105059824 */ /* 0x000fe200078e0a00 */
[----:B------:R-:W-:Y:S01]  /*7200*/  IABS R12, R20 ;  /* 0x00000014000c7213 */ /* 0x000fe20000000000 */
[C---:B0-----:R-:W-:Y:S01]  /*7210*/  IMAD R4, R0.reuse, R14, R16 ;  /* 0x0000000e00047224 */ /* 0x041fe200078e0210 */
[----:B------:R-:W-:Y:S01]  /*7220*/  ISETP.GT.U32.AND P1, PT, R0, R7, PT ;  /* 0x000000070000720c */ /* 0x000fe20003f24070 */
[--C-:B------:R-:W-:Y:S02]  /*7230*/  @!P5 IMAD.IADD R10, R10, 0x1, -R0.reuse ;  /* 0x000000010a0ad824 */ /* 0x100fe400078e0a00 */
[----:B------:R-:W-:Y:S01]  /*7240*/  @!P0 IMAD.IADD R8, R8, 0x1, -R0 ;  /* 0x0000000108088824 */ /* 0x000fe200078e0a00 */
[----:B------:R-:W-:Y:S01]  /*7250*/  ISETP.GT.U32.AND P0, PT, R0, R4, PT ;  /* 0x000000040000720c */ /* 0x000fe20003f04070 */
[----:B------:R-:W-:Y:S01]  /*7260*/  IMAD.HI.U32 R17, R18, R12, RZ ;  /* 0x0000000c12117227 */ /* 0x000fe200078e00ff */
[----:B------:R-:W-:-:S02]  /*7270*/  ISETP.GE.AND P4, PT, R22, RZ, PT ;  /* 0x000000ff1600720c */ /* 0x000fc40003f86270 */
[----:B------:R-:W-:Y:S01]  /*7280*/  ISETP.GE.AND P5, PT, R21, RZ, PT ;  /* 0x000000ff1500720c */ /* 0x000fe20003fa6270 */
[----:B-1----:R-:W-:Y:S02]  /*7290*/  IMAD.MOV.U32 R6, RZ, RZ, R10 ;  /* 0x000000ffff067224 */ /* 0x002fe400078e000a */
[----:B------:R-:W-:Y:S01]  /*72a0*/  IMAD.MOV R17, RZ, RZ, -R17 ;  /* 0x000000ffff117224 */ /* 0x000fe200078e0a11 */
[----:B------:R-:W-:Y:S01]  /*72b0*/  ISETP.GE.AND P6, PT, R27, RZ, PT ;  /* 0x000000ff1b00720c */ /* 0x000fe20003fc6270 */
[----:B------:R-:W-:Y:S01]  /*72c0*/  @!P2 IMAD.MOV R6, RZ, RZ, -R6 ;  /* 0x000000ffff06a224 */ /* 0x000fe200078e0a06 */
[----:B------:R-:W2:Y:S01]  /*72d0*/  LDL.LU R27, [R1+0x260] ;  /* 0x00026000011b7983 */ /* 0x000ea20000300800 */
[----:B------:R-:W-:Y:S02]  /*72e0*/  @!P1 IMAD.IADD R7, R7, 0x1, -R0 ;  /* 0x0000000107079824 */ /* 0x000fe400078e0a00 */
[----:B------:R-:W-:Y:S01]  /*72f0*/  IMAD R12, R0, R17, R12 ;  /* 0x00000011000c7224 */ /* 0x000fe200078e020c */
[----:B------:R-:W2:Y:S01]  /*7300*/  LDL.LU R21, [R1+0x268] ;  /* 0x0002680001157983 */ /* 0x000ea20000300800 */
[----:B------:R-:W-:-:S03]  /*7310*/  IMAD.MOV.U32 R9, RZ, RZ, R8 ;  /* 0x000000ffff097224 */ /* 0x000fc600078e0008 */
[----:B------:R0:W-:Y:S01]  /*7320*/  STL [R1+0x1c], R6 ;  /* 0x00001c0601007387 */ /* 0x0001e20000100800 */
[----:B------:R-:W-:Y:S01]  /*7330*/  @!P0 IMAD.IADD R4, R4, 0x1, -R0 ;  /* 0x0000000104048824 */ /* 0x000fe200078e0a00 */
[C---:B------:R-:W-:Y:S01]  /*7340*/  ISETP.GT.U32.AND P0, PT, R0.reuse, R5, PT ;  /* 0x000000050000720c */ /* 0x040fe20003f04070 */
[----:B------:R-:W-:Y:S01]  /*7350*/  @!P4 IMAD.MOV R9, RZ, RZ, -R9 ;  /* 0x000000ffff09c224 */ /* 0x000fe200078e0a09 */
[----:B------:R-:W-:Y:S01]  /*7360*/  ISETP.GT.U32.AND P1, PT, R0, R12, PT ;  /* 0x0000000c0000720c */ /* 0x000fe20003f24070 */
[----:B0-----:R-:W-:-:S04]  /*7370*/  IMAD.MOV.U32 R6, RZ, RZ, R7 ;  /* 0x000000ffff067224 */ /* 0x001fc800078e0007 */
[----:B------:R-:W-:Y:S01]  /*7380*/  @!P5 IMAD.MOV R6, RZ, RZ, -R6 ;  /* 0x000000ffff06d224 */ /* 0x000fe200078e0a06 */
[----:B------:R-:W-:Y:S04]  /*7390*/  STL [R1+0x20], R9 ;  /* 0x0000200901007387 */ /* 0x000fe80000100800 */
[----:B------:R0:W-:Y:S04]  /*73a0*/  STL [R1+0x24], R6 ;  /* 0x0000240601007387 */ /* 0x0001e80000100800 */
[----:B------:R-:W2:Y:S01]  /*73b0*/  LDL.LU R15, [R1+0x26c] ;  /* 0x00026c00010f7983 */ /* 0x000ea20000300800 */
[----:B------:R-:W-:Y:S01]  /*73c0*/  ISETP.GT.U32.AND P2, PT, R0, R4, PT ;  /* 0x000000040000720c */ /* 0x000fe20003f44070 */
[----:B------:R-:W-:-:S02]  /*73d0*/  @!P0 IMAD.IADD R5, R5, 0x1, -R0 ;  /* 0x0000000105058824 */ /* 0x000fc400078e0a00 */
[----:B------:R-:W-:Y:S02]  /*73e0*/  @!P1 IMAD.IADD R12, R12, 0x1, -R0 ;  /* 0x000000010c0c9824 */ /* 0x000fe400078e0a00 */
[----:B------:R-:W-:-:S03]  /*73f0*/  @!P6 IMAD.MOV R5, RZ, RZ, -R5 ;  /* 0x000000ffff05e224 */ /* 0x000fc600078e0a05 */
[----:B------:R-:W-:Y:S02]  /*7400*/  ISETP.GT.U32.AND P6, PT, R0, R12, PT ;  /* 0x0000000c0000720c */ /* 0x000fe40003fc4070 */
[----:B------:R-:W-:Y:S01]  /*7410*/  ISETP.GE.AND P4, PT, R20, RZ, PT ;  /* 0x000000ff1400720c */ /* 0x000fe20003f86270 */
[----:B------:R-:W-:Y:S02]  /*7420*/  STL [R1+0x30], R5 ;  /* 0x0000300501007387 */ /* 0x000fe40000100800 */
[----:B------:R-:W-:Y:S02]  /*7430*/  @!P2 IMAD.IADD R4, R4, 0x1, -R0 ;  /* 0x000000010404a824 */ /* 0x000fe400078e0a00 */
[----:B------:R-:W2:Y:S02]  /*7440*/  LDL.LU R25, [R1+0x270] ;  /* 0x0002700001197983 */ /* 0x000ea40000300800 */
[----:B------:R-:W-:Y:S02]  /*7450*/  @!P3 IMAD.MOV R4, RZ, RZ, -R4 ;  /* 0x000000ffff04b224 */ /* 0x000fe400078e0a04 */
[----:B------:R-:W2:Y:S02]  /*7460*/  LDL.LU R24, [R1+0x278] ;  /* 0x0002780001187983 */ /* 0x000ea40000300800 */
[----:B------:R-:W-:-:S04]  /*7470*/  @!P6 IMAD.IADD R12, R12, 0x1, -R0 ;  /* 0x000000010c0ce824 */ /* 0x000fc800078e0a00 */
[----:B------:R-:W-:Y:S01]  /*7480*/  @!P4 IMAD.MOV R12, RZ, RZ, -R12 ;  /* 0x000000ffff0cc224 */ /* 0x000fe200078e0a0c */
[----:B---3--:R-:W-:Y:S02]  /*7490*/  IABS R16, R28 ;  /* 0x0000001c00107213 */ /* 0x008fe40000000000 */
[----:B------:R-:W-:Y:S02]  /*74a0*/  ISETP.GE.AND P2, PT, R28, RZ, PT ;  /* 0x000000ff1c00720c */ /* 0x000fe40003f46270 */
[----:B----4-:R-:W-:Y:S02]  /*74b0*/  ISETP.GE.AND P1, PT, R3, RZ, PT ;  /* 0x000000ff0300720c */ /* 0x010fe40003f26270 */
[----:B------:R-:W-:Y:S02]  /*74c0*/  IABS R28, R3 ;  /* 0x00000003001c7213 */ /* 0x000fe40000000000 */
[----:B------:R-:W3:Y:S01]  /*74d0*/  LDL.LU R3, [R1+0x27c] ;  /* 0x00027c0001037983 */ /* 0x000ee20000300800 */
[----:B--2---:R-:W-:-:S02]  /*74e0*/  IABS R20, R29 ;  /* 0x0000001d00147213 */ /* 0x004fc40000000000 */
[----:B------:R-:W-:Y:S01]  /*74f0*/  ISETP.GE.AND P6, PT, R29, RZ, PT ;  /* 0x000000ff1d00720c */ /* 0x000fe20003fc6270 */
[----:B------:R-:W-:Y:S04]  /*7500*/  STL [R1+0x28], R4 ;  /* 0x0000280401007387 */ /* 0x000fe80000100800 */
[----:B------:R-:W2:Y:S04]  /*7510*/  LDL.LU R29, [R1+0x284] ;  /* 0x00028400011d7983 */ /* 0x000ea80000300800 */
[----:B0-----:R-:W4:Y:S04]  /*7520*/  LDL.LU R6, [R1+0x288] ;  /* 0x0002880001067983 */ /* 0x001f280000300800 */
[----:B------:R-:W2:Y:S04]  /*7530*/  LDL.LU R23, [R1+0x28c] ;  /* 0x00028c0001177983 */ /* 0x000ea80000300800 */
[----:B------:R-:W2:Y:S04]  /*7540*/  LDL.LU R11, [R1+0x290] ;  /* 0x00029000010b7983 */ /* 0x000ea80000300800 */
[----:B------:R-:W2:Y:S04]  /*7550*/  LDL.LU R9, [R1+0x294] ;  /* 0x0002940001097983 */ /* 0x000ea80000300800 */
[----:B------:R0:W-:Y:S04]  /*7560*/  STL [R1+0xa6c], R12 ;  /* 0x000a6c0c01007387 */ /* 0x0001e80000100800 */
[----:B0-----:R-:W2:Y:S01]  /*7570*/  LDL.LU R12, [R1+0x280] ;  /* 0x00028000010c7983 */ /* 0x001ea20000300800 */
[----:B------:R-:W-:Y:S01]  /*7580*/  IABS R14, R26 ;  /* 0x0000001a000e7213 */ /* 0x000fe20000000000 */
[----:B------:R-:W-:-:S04]  /*7590*/  IMAD.HI.U32 R8, R18, R16, RZ ;  /* 0x0000001012087227 */ /* 0x000fc800078e00ff */
[----:B------:R-:W-:-:S04]  /*75a0*/  IMAD.HI.U32 R13, R18, R14, RZ ;  /* 0x0000000e120d7227 */ /* 0x000fc800078e00ff */
[----:B------:R-:W-:Y:S02]  /*75b0*/  IMAD.MOV R10, RZ, RZ, -R13 ;  /* 0x000000ffff0a7224 */ /* 0x000fe400078e0a0d */
[----:B------:R-:W-:Y:S02]  /*75c0*/  IMAD.MOV R8, RZ, RZ, -R8 ;  /* 0x000000ffff087224 */ /* 0x000fe400078e0a08 */
[C---:B------:R-:W-:Y:S02]  /*75d0*/  IMAD R14, R0.reuse, R10, R14 ;  /* 0x0000000a000e7224 */ /* 0x040fe400078e020e */
[----:B------:R-:W-:Y:S02]  /*75e0*/  IMAD R16, R0, R8, R16 ;  /* 0x0000000800107224 */ /* 0x000fe400078e0210 */
[----:B------:R-:W-:Y:S01]  /*75f0*/  IMAD.HI.U32 R8, R18, R28, RZ ;  /* 0x0000001c12087227 */ /* 0x000fe200078e00ff */
[C---:B------:R-:W-:Y:S02]  /*7600*/  ISETP.GT.U32.AND P5, PT, R0.reuse, R14, PT ;  /* 0x0000000e0000720c */ /* 0x040fe40003fa4070 */
[----:B------:R-:W-:Y:S01]  /*7610*/  ISETP.GT.U32.AND P3, PT, R0, R16, PT ;  /* 0x000000100000720c */ /* 0x000fe20003f64070 */
[----:B------:R-:W-:-:S04]  /*7620*/  IMAD.MOV R8, RZ, RZ, -R8 ;  /* 0x000000ffff087224 */ /* 0x000fc800078e0a08 */
[----:B------:R-:W-:Y:S01]  /*7630*/  IMAD R28, R0, R8, R28 ;  /* 0x00000008001c7224 */ /* 0x000fe200078e021c */
[----:B------:R-:W-:-:S05]  /*7640*/  IABS R22, R27 ;  /* 0x0000001b00167213 */ /* 0x000fca0000000000 */
[--C-:B------:R-:W-:Y:S02]  /*7650*/  @!P5 IMAD.IADD R14, R14, 0x1, -R0.reuse ;  /* 0x000000010e0ed824 */ /* 0x100fe400078e0a00 */
[----:B------:R-:W-:Y:S01]  /*7660*/  @!P3 IMAD.IADD R16, R16, 0x1, -R0 ;  /* 0x000000011010b824 */ /* 0x000fe200078e0a00 */
[C---:B------:R-:W-:Y:S02]  /*7670*/  ISETP.GT.U32.AND P3, PT, R0.reuse, R28, PT ;  /* 0x0000001c0000720c */ /* 0x040fe40003f64070 */
[----:B------:R-:W-:Y:S01]  /*7680*/  ISETP.GT.U32.AND P5, PT, R0, R14, PT ;  /* 0x0000000e0000720c */ /* 0x000fe20003fa4070 */
[----:B------:R-:W-:Y:S01]  /*7690*/  IMAD.HI.U32 R7, R18, R20, RZ ;  /* 0x0000001412077227 */ /* 0x000fe200078e00ff */
[----:B------:R-:W-:-:S03]  /*76a0*/  ISETP.GE.AND P0, PT, R26, RZ, PT ;  /* 0x000000ff1a00720c */ /* 0x000fc60003f06270 */
[----:B------:R-:W-:Y:S01]  /*76b0*/  IMAD.HI.U32 R4, R18, R22, RZ ;  /* 0x0000001612047227 */ /* 0x000fe200078e00ff */
[----:B------:R-:W-:-:S03]  /*76c0*/  IABS R26, R21 ;  /* 0x00000015001a7213 */ /* 0x000fc60000000000 */
[----:B------:R-:W-:Y:S02]  /*76d0*/  IMAD.MOV R7, RZ, RZ, -R7 ;  /* 0x000000ffff077224 */ /* 0x000fe400078e0a07 */
[----:B------:R-:W-:Y:S02]  /*76e0*/  IMAD.MOV R4, RZ, RZ, -R4 ;  /* 0x000000ffff047224 */ /* 0x000fe400078e0a04 */
[--C-:B------:R-:W-:Y:S02]  /*76f0*/  @!P3 IMAD.IADD R28, R28, 0x1, -R0.reuse ;  /* 0x000000011c1cb824 */ /* 0x100fe400078e0a00 */
[----:B------:R-:W-:Y:S02]  /*7700*/  @!P5 IMAD.IADD R14, R14, 0x1, -R0 ;  /* 0x000000010e0ed824 */ /* 0x000fe400078e0a00 */
[C---:B------:R-:W-:Y:S01]  /*7710*/  IMAD R20, R0.reuse, R7, R20 ;  /* 0x0000000700147224 */ /* 0x040fe200078e0214 */
[C---:B------:R-:W-:Y:S01]  /*7720*/  ISETP.GT.U32.AND P3, PT, R0.reuse, R28, PT ;  /* 0x0000001c0000720c */ /* 0x040fe20003f64070 */
[----:B------:R-:W-:Y:S01]  /*7730*/  IMAD R22, R0, R4, R22 ;  /* 0x0000000400167224 */ /* 0x000fe200078e0216 */
[----:B------:R-:W-:Y:S01]  /*7740*/  IABS R4, R15 ;  /* 0x0000000f00047213 */ /* 0x000fe20000000000 */
[----:B------:R-:W-:-:S04]  /*7750*/  IMAD.HI.U32 R5, R18, R26, RZ ;  /* 0x0000001a12057227 */ /* 0x000fc800078e00ff */
[----:B------:R-:W-:Y:S01]  /*7760*/  @!P0 IMAD.MOV R14, RZ, RZ, -R14 ;  /* 0x000000ffff0e8224 */ /* 0x000fe200078e0a0e */
[----:B------:R-:W-:Y:S01]  /*7770*/  ISETP.GT.U32.AND P0, PT, R0, R20, PT ;  /* 0x000000140000720c */ /* 0x000fe20003f04070 */
[----:B------:R-:W-:Y:S02]  /*7780*/  IMAD.MOV R5, RZ, RZ, -R5 ;  /* 0x000000ffff057224 */ /* 0x000fe400078e0a05 */
[----:B------:R-:W-:-:S04]  /*7790*/  IMAD.HI.U32 R13, R18, R4, RZ ;  /* 0x00000004120d7227 */ /* 0x000fc800078e00ff */
[C---:B------:R-:W-:Y:S02]  /*77a0*/  IMAD R26, R0.reuse, R5, R26 ;  /* 0x00000005001a7224 */ /* 0x040fe400078e021a */
[----:B------:R-:W-:Y:S01]  /*77b0*/  IMAD.MOV R13, RZ, RZ, -R13 ;  /* 0x000000ffff0d7224 */ /* 0x000fe200078e0a0d */
[----:B------:R-:W-:Y:S01]  /*77c0*/  ISETP.GT.U32.AND P4, PT, R0, R16, PT ;  /* 0x000000100000720c */ /* 0x000fe20003f84070 */
[----:B------:R-:W-:Y:S01]  /*77d0*/  @!P3 IMAD.IADD R28, R28, 0x1, -R0 ;  /* 0x000000011c1cb824 */ /* 0x000fe200078e0a00 */
[C---:B------:R-:W-:Y:S01]  /*77e0*/  ISETP.GT.U32.AND P3, PT, R0.reuse, R26, PT ;  /* 0x0000001a0000720c */ /* 0x040fe20003f64070 */
[----:B------:R-:W-:Y:S02]  /*77f0*/  IMAD R4, R0, R13, R4 ;  /* 0x0000000d00047224 */ /* 0x000fe400078e0204 */
[----:B------:R-:W-:Y:S01]  /*7800*/  @!P0 IMAD.IADD R20, R20, 0x1, -R0 ;  /* 0x0000000114148824 */ /* 0x000fe200078e0a00 */
[----:B------:R-:W-:Y:S02]  /*7810*/  IABS R7, R24 ;  /* 0x0000001800077213 */ /* 0x000fe40000000000 */
[----:B------:R-:W-:-:S03]  /*7820*/  ISETP.GT.U32.AND P0, PT, R0, R4, PT ;  /* 0x000000040000720c */ /* 0x000fc60003f04070 */
[----:B------:R-:W-:-:S04]  /*7830*/  IMAD.HI.U32 R10, R18, R7, RZ ;  /* 0x00000007120a7227 */ /* 0x000fc800078e00ff */
[--C-:B------:R-:W-:Y:S01]  /*7840*/  @!P4 IMAD.IADD R16, R16, 0x1, -R0.reuse ;  /* 0x000000011010c824 */ /* 0x100fe200078e0a00 */
[----:B------:R-:W-:Y:S01]  /*7850*/  ISETP.GT.U32.AND P4, PT, R0, R22, PT ;  /* 0x000000160000720c */ /* 0x000fe20003f84070 */
[----:B------:R-:W-:Y:S02]  /*7860*/  @!P3 IMAD.IADD R26, R26, 0x1, -R0 ;  /* 0x000000011a1ab824 */ /* 0x000fe400078e0a00 */
[----:B------:R-:W-:Y:S02]  /*7870*/  IMAD.MOV R10, RZ, RZ, -R10 ;  /* 0x000000ffff0a7224 */ /* 0x000fe400078e0a0a */
[----:B------:R-:W-:Y:S01]  /*7880*/  @!P0 IMAD.IADD R4, R4, 0x1, -R0 ;  /* 0x0000000104048824 */ /* 0x000fe200078e0a00 */
[C---:B------:R-:W-:Y:S01]  /*7890*/  ISETP.GT.U32.AND P0, PT, R0.reuse, R26, PT ;  /* 0x0000001a0000720c */ /* 0x040fe20003f04070 */
[----:B------:R-:W-:Y:S01]  /*78a0*/  IMAD R7, R0, R10, R7 ;  /* 0x0000000a00077224 */ /* 0x000fe200078e0207 */
[----:B------:R-:W-:-:S05]  /*78b0*/  IABS R5, R25 ;  /* 0x0000001900057213 */ /* 0x000fca0000000000 */
[----:B------:R-:W-:Y:S01]  /*78c0*/  @!P4 IMAD.IADD R22, R22, 0x1, -R0 ;  /* 0x000000011616c824 */ /* 0x000fe200078e0a00 */
[----:B------:R-:W-:Y:S01]  /*78d0*/  ISETP.GT.U32.AND P4, PT, R0, R20, PT ;  /* 0x000000140000720c */ /* 0x000fe20003f84070 */
[----:B------:R-:W-:-:S04]  /*78e0*/  IMAD.HI.U32 R17, R18, R5, RZ ;  /* 0x0000000512117227 */ /* 0x000fc800078e00ff */
[----:B------:R-:W-:Y:S02]  /*78f0*/  @!P0 IMAD.IADD R26, R26, 0x1, -R0 ;  /* 0x000000011a1a8824 */ /* 0x000fe400078e0a00 */
[----:B------:R-:W-:-:S04]  /*7900*/  IMAD.MOV R17, RZ, RZ, -R17 ;  /* 0x000000ffff117224 */ /* 0x000fc800078e0a11 */
[----:B------:R-:W-:Y:S01]  /*7910*/  IMAD R5, R0, R17, R5 ;  /* 0x0000001100057224 */ /* 0x000fe200078e0205 */
[----:B------:R-:W-:Y:S01]  /*7920*/  ISETP.GE.AND P5, PT, R27, RZ, PT ;  /* 0x000000ff1b00720c */ /* 0x000fe20003fa6270 */
[----:B------:R-:W-:-:S03]  /*7930*/  @!P4 IMAD.IADD R20, R20, 0x1, -R0 ;  /* 0x000000011414c824 */ /* 0x000fc600078e0a00 */
[C---:B------:R-:W-:Y:S01]  /*7940*/  ISETP.GT.U32.AND P4, PT, R0.reuse, R5, PT ;  /* 0x000000050000720c */ /* 0x040fe20003f84070 */
[----:B------:R-:W-:Y:S01]  /*7950*/  @!P2 IMAD.MOV R16, RZ, RZ, -R16 ;  /* 0x000000ffff10a224 */ /* 0x000fe200078e0a10 */
[----:B------:R-:W-:Y:S01]  /*7960*/  ISETP.GT.U32.AND P2, PT, R0, R4, PT ;  /* 0x000000040000720c */ /* 0x000fe20003f44070 */
[----:B------:R0:W-:Y:S10]  /*7970*/  STL [R1+0xa70], R14 ;  /* 0x000a700e01007387 */ /* 0x0001f40000100800 */
[----:B------:R-:W-:Y:S01]  /*7980*/  @!P4 IMAD.IADD R5, R5, 0x1, -R0 ;  /* 0x000000010505c824 */ /* 0x000fe200078e0a00 */
[----:B------:R-:W-:-:S02]  /*7990*/  ISETP.GE.AND P4, PT, R21, RZ, PT ;  /* 0x000000ff1500720c */ /* 0x000fc40003f86270 */
[----:B------:R-:W-:Y:S01]  /*79a0*/  ISETP.GT.U32.AND P3, PT, R0, R22, PT ;  /* 0x000000160000720c */ /* 0x000fe20003f64070 */
[--C-:B------:R-:W-:Y:S01]  /*79b0*/  @!P2 IMAD.IADD R4, R4, 0x1, -R0.reuse ;  /* 0x000000010404a824 */ /* 0x100fe200078e0a00 */
[----:B------:R1:W-:Y:S11]  /*79c0*/  STL [R1+0xa74], R16 ;  /* 0x000a741001007387 */ /* 0x0003f60000100800 */
[----:B------:R-:W-:Y:S01]  /*79d0*/  @!P3 IMAD.IADD R22, R22, 0x1, -R0 ;  /* 0x000000011616b824 */ /* 0x000fe200078e0a00 */
[----:B------:R-:W-:Y:S01]  /*79e0*/  ISETP.GT.U32.AND P3, PT, R0, R7, PT ;  /* 0x000000070000720c */ /* 0x000fe20003f64070 */
[----:B------:R-:W-:-:S02]  /*79f0*/  @!P4 IMAD.MOV R26, RZ, RZ, -R26 ;  /* 0x000000ffff1ac224 */ /* 0x000fc400078e0a1a */
[----:B------:R-:W-:-:S10]  /*7a00*/  @!P5 IMAD.MOV R22, RZ, RZ, -R22 ;  /* 0x000000ffff16d224 */ /* 0x000fd400078e0a16 */
[----:B------:R-:W-:Y:S01]  /*7a10*/  @!P3 IMAD.IADD R7, R7, 0x1, -R0 ;  /* 0x000000010707b824 */ /* 0x000fe200078e0a00 */
[----:B---3--:R-:W-:-:S05]  /*7a20*/  IABS R8, R3 ;  /* 0x0000000300087213 */ /* 0x008fca0000000000 */
[----:B------:R-:W-:-:S04]  /*7a30*/  IMAD.HI.U32 R13, R18, R8, RZ ;  /* 0x00000008120d7227 */ /* 0x000fc800078e00ff */
[----:B------:R-:W-:-:S04]  /*7a40*/  IMAD.MOV R13, RZ, RZ, -R13 ;  /* 0x000000ffff0d7224 */ /* 0x000fc800078e0a0d */
[----:B------:R-:W-:Y:S01]  /*7a50*/  IMAD R8, R0, R13, R8 ;  /* 0x0000000d00087224 */ /* 0x000fe200078e0208 */
[----:B----4-:R-:W-:-:S04]  /*7a60*/  IABS R13, R6 ;  /* 0x00000006000d7213 */ /* 0x010fc80000000000 */
[----:B------:R-:W-:Y:S02]  /*7a70*/  ISETP.GT.U32.AND P0, PT, R0, R8, PT ;  /* 0x000000080000720c */ /* 0x000fe40003f04070 */
[----:B--2---:R-:W-:-:S05]  /*7a80*/  IABS R10, R12 ;  /* 0x0000000c000a7213 */ /* 0x004fca0000000000 */
[----:B------:R-:W-:-:S04]  /*7a90*/  IMAD.HI.U32 R19, R18, R10, RZ ;  /* 0x0000000a12137227 */ /* 0x000fc800078e00ff */
[----:B------:R-:W-:-:S04]  /*7aa0*/  IMAD.MOV R19, RZ, RZ, -R19 ;  /* 0x000000ffff137224 */ /* 0x000fc800078e0a13 */
[----:B------:R-:W-:Y:S02]  /*7ab0*/  IMAD R10, R0, R19, R10 ;  /* 0x00000013000a7224 */ /* 0x000fe400078e020a */
[----:B------:R-:W-:-:S04]  /*7ac0*/  IMAD.HI.U32 R19, R18, R13, RZ ;  /* 0x0000000d12137227 */ /* 0x000fc800078e00ff */
[----:B------:R-:W-:Y:S01]  /*7ad0*/  IMAD.MOV R19, RZ, RZ, -R19 ;  /* 0x000000ffff137224 */ /* 0x000fe200078e0a13 */
[----:B------:R-:W-:-:S03]  /*7ae0*/  IABS R27, R29 ;  /* 0x0000001d001b7213 */ /* 0x000fc60000000000 */
[----:B------:R-:W-:Y:S02]  /*7af0*/  IMAD R13, R0, R19, R13 ;  /* 0x00000013000d7224 */ /* 0x000fe400078e020d */
[----:B------:R-:W-:Y:S02]  /*7b00*/  @!P0 IMAD.IADD R8, R8, 0x1, -R0 ;  /* 0x0000000108088824 */ /* 0x000fe400078e0a00 */
[----:B------:R-:W-:Y:S01]  /*7b10*/  IMAD.HI.U32 R17, R18, R27, RZ ;  /* 0x0000001b12117227 */ /* 0x000fe200078e00ff */
[----:B------:R-:W-:-:S03]  /*7b20*/  ISETP.GT.U32.AND P0, PT, R0, R13, PT ;  /* 0x0000000d0000720c */ /* 0x000fc60003f04070 */
[----:B------:R-:W-:-:S04]  /*7b30*/  IMAD.MOV R17, RZ, RZ, -R17 ;  /* 0x000000ffff117224 */ /* 0x000fc800078e0a11 */
[----:B------:R-:W-:Y:S01]  /*7b40*/  IMAD R27, R0, R17, R27 ;  /* 0x00000011001b7224 */ /* 0x000fe200078e021b */
[----:B------:R-:W-:-:S05]  /*7b50*/  IABS R17, R23 ;  /* 0x0000001700117213 */ /* 0x000fca0000000000 */
[----:B------:R-:W-:Y:S01]  /*7b60*/  @!P0 IMAD.IADD R13, R13, 0x1, -R0 ;  /* 0x000000010d0d8824 */ /* 0x000fe200078e0a00 */
[----:B------:R-:W-:Y:S01]  /*7b70*/  ISETP.GT.U32.AND P0, PT, R0, R5, PT ;  /* 0x000000050000720c */ /* 0x000fe20003f04070 */
[----:B------:R-:W-:-:S04]  /*7b80*/  IMAD.HI.U32 R21, R18, R17, RZ ;  /* 0x0000001112157227 */ /* 0x000fc800078e00ff */
[----:B0-----:R-:W-:Y:S01]  /*7b90*/  IMAD.MOV R14, RZ, RZ, -R21 ;  /* 0x000000ffff0e7224 */ /* 0x001fe200078e0a15 */
[----:B------:R-:W-:-:S03]  /*7ba0*/  ISETP.GT.U32.AND P2, PT, R0, R10, PT ;  /* 0x0000000a0000720c */ /* 0x000fc60003f44070 */
[----:B------:R-:W-:-:S04]  /*7bb0*/  IMAD R17, R0, R14, R17 ;  /* 0x0000000e00117224 */ /* 0x000fc800078e0211 */
[--C-:B------:R-:W-:Y:S01]  /*7bc0*/  @!P0 IMAD.IADD R5, R5, 0x1, -R0.reuse ;  /* 0x0000000105058824 */ /* 0x100fe200078e0a00 */
[----:B------:R-:W-:Y:S02]  /*7bd0*/  ISETP.GT.U32.AND P0, PT, R0, R17, PT ;  /* 0x000000110000720c */ /* 0x000fe40003f04070 */
[----:B-1----:R-:W-:Y:S02]  /*7be0*/  IABS R16, R9 ;  /* 0x0000000900107213 */ /* 0x002fe40000000000 */
[----:B------:R-:W-:Y:S01]  /*7bf0*/  IABS R19, R11 ;  /* 0x0000000b00137213 */ /* 0x000fe20000000000 */
[----:B------:R-:W-:Y:S02]  /*7c00*/  @!P2 IMAD.IADD R10, R10, 0x1, -R0 ;  /* 0x000000010a0aa824 */ /* 0x000fe400078e0a00 */
[----:B------:R-:W-:Y:S02]  /*7c10*/  IMAD.MOV.U32 R21, RZ, RZ, R16 ;  /* 0x000000ffff157224 */ /* 0x000fe400078e0010 */
[----:B------:R-:W-:Y:S01]  /*7c20*/  IMAD.HI.U32 R16, R18, R19, RZ ;  /* 0x0000001312107227 */ /* 0x000fe200078e00ff */
[----:B------:R-:W-:-:S03]  /*7c30*/  ISETP.GT.U32.AND P4, PT, R0, R10, PT ;  /* 0x0000000a0000720c */ /* 0x000fc60003f84070 */
[----:B------:R-:W-:Y:S01]  /*7c40*/  @!P0 IMAD.IADD R17, R17, 0x1, -R0 ;  /* 0x0000000111118824 */ /* 0x000fe200078e0a00 */
[----:B------:R-:W-:Y:S02]  /*7c50*/  ISETP.GE.AND P0, PT, R29, RZ, PT ;  /* 0x000000ff1d00720c */ /* 0x000fe40003f06270 */
[----:B------:R-:W0:Y:S01]  /*7c60*/  S2R R29, SR_TID.X ;  /* 0x00000000001d7919 */ /* 0x000e220000002100 */
[----:B------:R-:W-:Y:S01]  /*7c70*/  IMAD.HI.U32 R14, R18, R21, RZ ;  /* 0x00000015120e7227 */ /* 0x000fe200078e00ff */
[----:B------:R-:W-:-:S03]  /*7c80*/  ISETP.GT.U32.AND P3, PT, R0, R27, PT ;  /* 0x0000001b0000720c */ /* 0x000fc60003f64070 */
[----:B------:R-:W-:-:S04]  /*7c90*/  IMAD.MOV.U32 R18, RZ, RZ, R28 ;  /* 0x000000ffff127224 */ /* 0x000fc800078e001c */
[----:B------:R-:W-:Y:S01]  /*7ca0*/  @!P1 IMAD.MOV R18, RZ, RZ, -R18 ;  /* 0x000000ffff129224 */ /* 0x000fe200078e0a12 */
[C---:B------:R-:W-:Y:S02]  /*7cb0*/  ISETP.GT.U32.AND P1, PT, R0.reuse, R7, PT ;  /* 0x000000070000720c */ /* 0x040fe40003f24070 */
[----:B------:R-:W-:Y:S01]  /*7cc0*/  ISETP.GT.U32.AND P5, PT, R0, R8, PT ;  /* 0x000000080000720c */ /* 0x000fe20003fa4070 */
[--C-:B------:R-:W-:Y:S01]  /*7cd0*/  @!P4 IMAD.IADD R10, R10, 0x1, -R0.reuse ;  /* 0x000000010a0ac824 */ /* 0x100fe200078e0a00 */
[----:B------:R-:W-:Y:S02]  /*7ce0*/  ISETP.GE.AND P2, PT, R15, RZ, PT ;  /* 0x000000ff0f00720c */ /* 0x000fe40003f46270 */
[----:B------:R-:W-:Y:S01]  /*7cf0*/  ISETP.GE.AND P4, PT, R3, RZ, PT ;  /* 0x000000ff0300720c */ /* 0x000fe20003f86270 */
[----:B------:R-:W-:Y:S01]  /*7d00*/  @!P3 IMAD.IADD R27, R27, 0x1, -R0 ;  /* 0x000000011b1bb824 */ /* 0x000fe200078e0a00 */
[----:B------:R-:W-:Y:S01]  /*7d10*/  ISETP.GE.AND P3, PT, R25, RZ, PT ;  /* 0x000000ff1900720c */ /* 0x000fe20003f66270 */
[----:B------:R-:W-:Y:S01]  /*7d20*/  IMAD.MOV R28, RZ, RZ, -R16 ;  /* 0x000000ffff1c7224 */ /* 0x000fe200078e0a10 */
[----:B------:R-:W2:Y:S03]  /*7d30*/  LDL.LU R15, [R1+0xabc] ;  /* 0x000abc00010f7983 */ /* 0x000ea60000300800 */
[--C-:B------:R-:W-:Y:S01]  /*7d40*/  @!P1 IMAD.IADD R7, R7, 0x1, -R0.reuse ;  /* 0x0000000107079824 */ /* 0x100fe200078e0a00 */
[----:B------:R-:W-:Y:S01]  /*7d50*/  ISETP.GE.AND P1, PT, R24, RZ, PT ;  /* 0x000000ff1800720c */ /* 0x000fe20003f26270 */
[----:B------:R-:W-:Y:S01]  /*7d60*/  IMAD R19, R0, R28, R19 ;  /* 0x0000001c00137224 */ /* 0x000fe200078e0213 */
[----:B------:R-:W3:Y:S01]  /*7d70*/  LDL.LU R25, [R1+0xab8] ;  /* 0x000ab80001197983 */ /* 0x000ee20000300800 */
[----:B------:R-:W-:-:S02]  /*7d80*/  @!P5 IMAD.IADD R8, R8, 0x1, -R0 ;  /* 0x000000010808d824 */ /* 0x000fc400078e0a00 */
[----:B------:R-:W-:Y:S01]  /*7d90*/  @!P6 IMAD.MOV R20, RZ, RZ, -R20 ;  /* 0x000000ffff14e224 */ /* 0x000fe200078e0a14 */
[C---:B------:R-:W-:Y:S01]  /*7da0*/  ISETP.GT.U32.AND P5, PT, R0.reuse, R19, PT ;  /* 0x000000130000720c */ /* 0x040fe20003fa4070 */
[----:B------:R-:W-:Y:S01]  /*7db0*/  IMAD.MOV R28, RZ, RZ, -R14 ;  /* 0x000000ffff1c7224 */ /* 0x000fe200078e0a0e */
[----:B------:R-:W-:Y:S01]  /*7dc0*/  STL [R1+0xa78], R18 ;  /* 0x000a781201007387 */ /* 0x000fe20000100800 */
[----:B------:R-:W-:Y:S02]  /*7dd0*/  @!P2 IMAD.MOV R4, RZ, RZ, -R4 ;  /* 0x000000ffff04a224 */ /* 0x000fe400078e0a04 */
[----:B------:R-:W-:Y:S01]  /*7de0*/  @!P4 IMAD.MOV R8, RZ, RZ, -R8 ;  /* 0x000000ffff08c224 */ /* 0x000fe200078e0a08 */
[----:B------:R-:W-:Y:S01]  /*7df0*/  ISETP.GE.AND P4, PT, R23, RZ, PT ;  /* 0x000000ff1700720c */ /* 0x000fe20003f86270 */
[----:B------:R-:W-:Y:S01]  /*7e00*/  STL [R1+0xa7c], R20 ;  /* 0x000a7c1401007387 */ /* 0x000fe20000100800 */
[----:B------:R-:W1:Y:S01]  /*7e10*/  LDC R23, c[0x0][0x230] ;  /* 0x00008c00ff177b82 */ /* 0x000e620000000800 */
[C---:B------:R-:W-:Y:S01]  /*7e20*/  ISETP.GT.U32.AND P6, PT, R0.reuse, R13, PT ;  /* 0x0000000d0000720c */ /* 0x040fe20003fc4070 */
[----:B------:R-:W-:Y:S01]  /*7e30*/  IMAD R21, R0, R28, R21 ;  /* 0x0000001c00157224 */ /* 0x000fe200078e0215 */
[----:B------:R-:W-:Y:S01]  /*7e40*/  STL [R1+0xa80], R22 ;  /* 0x000a801601007387 */ /* 0x000fe20000100800 */
[----:B------:R-:W-:Y:S01]  /*7e50*/  @!P3 IMAD.MOV R5, RZ, RZ, -R5 ;  /* 0x000000ffff05b224 */ /* 0x000fe200078e0a05 */
[----:B0-----:R-:W-:-:S02]  /*7e60*/  LOP3.LUT R28, R29, 0x7, RZ, 0xc0, !PT ;  /* 0x000000071d1c7812 */ /* 0x001fc400078ec0ff */
[----:B------:R-:W-:Y:S01]  /*7e70*/  STL [R1+0xa84], R26 ;  /* 0x000a841a01007387 */ /* 0x000fe20000100800 */
[----:B------:R-:W-:-:S03]  /*7e80*/  @!P1 IMAD.MOV R7, RZ, RZ, -R7 ;  /* 0x000000ffff079224 */ /* 0x000fc600078e0a07 */
[----:B------:R0:W-:Y:S01]  /*7e90*/  STL [R1+0xa88], R4 ;  /* 0x000a880401007387 */ /* 0x0001e20000100800 */
[----:B------:R-:W-:-:S03]  /*7ea0*/  ISETP.GE.AND P1, PT, R6, RZ, PT ;  /* 0x000000ff0600720c */ /* 0x000fc60003f26270 */
[----:B------:R-:W4:Y:S01]  /*7eb0*/  LDL.LU R24, [R1+0xab4] ;  /* 0x000ab40001187983 */ /* 0x000f220000300800 */
[----:B------:R-:W-:-:S03]  /*7ec0*/  IMAD.SHL.U32 R6, R29, 0x2, RZ ;  /* 0x000000021d067824 */ /* 0x000fc600078e00ff */
[----:B------:R-:W2:Y:S04]  /*7ed0*/  LDL.LU R3, [R1+0xab0] ;  /* 0x000ab00001037983 */ /* 0x000ea80000300800 */
[----:B------:R0:W-:Y:S01]  /*7ee0*/  STL [R1+0xa8c], R5 ;  /* 0x000a8c0501007387 */ /* 0x0001e20000100800 */
[----:B------:R-:W-:Y:S01]  /*7ef0*/  ISETP.GT.U32.AND P3, PT, R0, R17, PT ;  /* 0x000000110000720c */ /* 0x000fe20003f64070 */
[----:B------:R-:W-:Y:S02]  /*7f00*/  @!P5 IMAD.IADD R19, R19, 0x1, -R0 ;  /* 0x000000011313d824 */ /* 0x000fe400078e0a00 */
[----:B0-----:R-:W-:Y:S02]  /*7f10*/  IMAD.SHL.U32 R4, R29, 0x40, RZ ;  /* 0x000000401d047824 */ /* 0x001fe400078e00ff */
[----:B------:R-:W-:-:S02]  /*7f20*/  IMAD R5, R28, 0x90, RZ ;  /* 0x000000901c057824 */ /* 0x000fc400078e02ff */
[----:B------:R-:W-:-:S03]  /*7f30*/  @!P6 IMAD.IADD R13, R13, 0x1, -R0 ;  /* 0x000000010d0de824 */ /* 0x000fc600078e0a00 */
[----:B------:R-:W-:Y:S02]  /*7f40*/  LOP3.LUT R28, R5, 0x10, R6, 0x78, !PT ;  /* 0x00000010051c7812 */ /* 0x000fe400078e7806 */
[----:B------:R-:W-:Y:S02]  /*7f50*/  ISETP.GE.AND P6, PT, R12, RZ, PT ;  /* 0x000000ff0c00720c */ /* 0x000fe40003fc6270 */
[----:B------:R-:W-:Y:S02]  /*7f60*/  ISETP.GT.U32.AND P5, PT, R0, R19, PT ;  /* 0x000000130000720c */ /* 0x000fe40003fa4070 */
[----:B------:R-:W-:Y:S01]  /*7f70*/  LOP3.LUT R4, R28, 0x400, R4, 0xf8, !PT ;  /* 0x000004001c047812 */ /* 0x000fe200078ef804 */
[----:B------:R0:W-:Y:S01]  /*7f80*/  STL [R1+0xa90], R7 ;  /* 0x000a900701007387 */ /* 0x0001e20000100800 */
[----:B------:R-:W-:-:S03]  /*7f90*/  @!P3 IMAD.IADD R17, R17, 0x1, -R0 ;  /* 0x000000011111b824 */ /* 0x000fc600078e0a00 */
[----:B------:R0:W-:Y:S01]  /*7fa0*/  STL [R1+0xa94], R8 ;  /* 0x000a940801007387 */ /* 0x0001e20000100800 */
[----:B-1----:R-:W-:Y:S01]  /*7fb0*/  VIADD R23, R23, 0x3f ;  /* 0x0000003f17177836 */ /* 0x002fe20000000000 */
[----:B------:R-:W-:Y:S02]  /*7fc0*/  ISETP.GE.AND P3, PT, R11, RZ, PT ;  /* 0x000000ff0b00720c */ /* 0x000fe40003f66270 */
[----:B------:R-:W3:Y:S01]  /*7fd0*/  LDL.LU R4, [R1+0x1e4] ;  /* 0x0001e40001047983 */ /* 0x000ee20000300800 */
[----:B------:R-:W-:-:S03]  /*7fe0*/  LOP3.LUT R5, R5, 0x30, R6, 0x78, !PT ;  /* 0x0000003005057812 */ /* 0x000fc600078e7806 */
[----:B------:R-:W4:Y:S01]  /*7ff0*/  LDL.LU R11, [R1+0x1dc] ;  /* 0x0001dc00010b7983 */ /* 0x000f220000300800 */
[----:B------:R-:W-:-:S03]  /*8000*/  @!P6 IMAD.MOV R10, RZ, RZ, -R10 ;  /* 0x000000ffff0ae224 */ /* 0x000fc600078e0a0a */
[----:B------:R-:W4:Y:S01]  /*8010*/  LDL.LU R26, [R1+0x1d8] ;  /* 0x0001d800011a7983 */ /* 0x000f220000300800 */
[----:B0-----:R-:W-:Y:S01]  /*8020*/  SHF.R.S32.HI R7, RZ, 0x1f, R23 ;  /* 0x0000001fff077819 */ /* 0x001fe20000011417 */
[----:B------:R-:W-:Y:S02]  /*8030*/  @!P5 IMAD.IADD R19, R19, 0x1, -R0 ;  /* 0x000000011313d824 */ /* 0x000fe400078e0a00 */
[----:B------:R-:W4:Y:S01]  /*8040*/  LDL.LU R6, [R1+0x1d4] ;  /* 0x0001d40001067983 */ /* 0x000f220000300800 */
[----:B------:R-:W-:-:S03]  /*8050*/  ISETP.GE.AND P5, PT, R9, RZ, PT ;  /* 0x000000ff0900720c */ /* 0x000fc60003fa6270 */
[----:B------:R-:W4:Y:S01]  /*8060*/  LDL.LU R9, [R1+0x1bc] ;  /* 0x0001bc0001097983 */ /* 0x000f220000300800 */
[----:B------:R-:W-:-:S03]  /*8070*/  LEA.HI R7, R7, R23, RZ, 0x6 ;  /* 0x0000001707077211 */ /* 0x000fc600078f30ff */
[----:B------:R-:W-:Y:S01]  /*8080*/  STL [R1+0xa98], R10 ;  /* 0x000a980a01007387 */ /* 0x000fe20000100800 */
[----:B------:R-:W-:-:S03]  /*8090*/  LOP3.LUT R29, R29, 0x3f, RZ, 0xc0, !PT ;  /* 0x0000003f1d1d7812 */ /* 0x000fc600078ec0ff */
[----:B------:R-:W4:Y:S02]  /*80a0*/  LDL.LU R23, [R1+0x1b8] ;  /* 0x0001b80001177983 */ /* 0x000f240000300800 */
[----:B------:R-:W-:Y:S02]  /*80b0*/  IMAD R5, R29, UR5, RZ ;  /* 0x000000051d057c24 */ /* 0x000fe4000f8e02ff */
[----:B------:R-:W4:Y:S01]  /*80c0*/  LDL.LU R29, [R1+0x1b4] ;  /* 0x0001b400011d7983 */ /* 0x000f220000300800 */
[----:B------:R-:W-:-:S03]  /*80d0*/  ISETP.GT.U32.AND P2, PT, R0, R27, PT ;  /* 0x0000001b0000720c */ /* 0x000fc60003f44070 */
[----:B------:R-:W4:Y:S04]  /*80e0*/  LDL.LU R22, [R1+0x1b0] ;  /* 0x0001b00001167983 */ /* 0x000f280000300800 */
[----:B------:R-:W4:Y:S04]  /*80f0*/  LDL.LU R20, [R1+0x1a0] ;  /* 0x0001a00001147983 */ /* 0x000f280000300800 */
[----:B------:R-:W4:Y:S02]  /*8100*/  LDL.LU R18, [R1+0x104] ;  /* 0x0001040001127983 */ /* 0x000f240000300800 */
[--C-:B------:R-:W-:Y:S01]  /*8110*/  @!P2 IMAD.IADD R27, R27, 0x1, -R0.reuse ;  /* 0x000000011b1ba824 */ /* 0x100fe200078e0a00 */
[C---:B------:R-:W-:Y:S01]  /*8120*/  ISETP.GT.U32.AND P2, PT, R0.reuse, R21, PT ;  /* 0x000000150000720c */ /* 0x040fe20003f44070 */
[----:B------:R-:W4:Y:S04]  /*8130*/  LDL.LU R16, [R1+0x108] ;  /* 0x0001080001107983 */ /* 0x000f280000300800 */
[----:B------:R-:W4:Y:S04]  /*8140*/  LDL.LU R28, [R1+0x10c] ;  /* 0x00010c00011c7983 */ /* 0x000f280000300800 */
[----:B------:R-:W4:Y:S04]  /*8150*/  LDL.LU R8, [R1+0x110] ;  /* 0x0001100001087983 */ /* 0x000f280000300800 */
[----:B------:R-:W-:Y:S01]  /*8160*/  @!P2 IMAD.IADD R21, R21, 0x1, -R0 ;  /* 0x000000011515a824 */ /* 0x000fe200078e0a00 */
[----:B------:R-:W4:Y:S04]  /*8170*/  LDL.LU R7, [R1+0x114] ;  /* 0x0001140001077983 */ /* 0x000f280000300800 */
[----:B------:R-:W-:Y:S01]  /*8180*/  ISETP.GT.U32.AND P2, PT, R0, R21, PT ;  /* 0x000000150000720c */ /* 0x000fe20003f44070 */
[----:B------:R-:W-:-:S12]  /*8190*/  @!P0 IMAD.MOV R27, RZ, RZ, -R27 ;  /* 0x000000ffff1b8224 */ /* 0x000fd800078e0a1b */
[----:B------:R-:W-:Y:S01]  /*81a0*/  @!P2 IMAD.IADD R21, R21, 0x1, -R0 ;  /* 0x000000011515a824 */ /* 0x000fe200078e0a00 */
[----:B------:R-:W-:Y:S01]  /*81b0*/  LEA R0, P6, R5, UR6, 0x1 ;  /* 0x0000000605007c11 */ /* 0x000fe2000f8c08ff */
[----:B------:R-:W-:Y:S01]  /*81c0*/  @!P1 IMAD.MOV R13, RZ, RZ, -R13 ;  /* 0x000000ffff0d9224 */ /* 0x000fe200078e0a0d */
[----:B------:R-:W4:Y:S01]  /*81d0*/  LDL.LU R5, [R1+0x118] ;  /* 0x0001180001057983 */ /* 0x000f220000300800 */
[----:B--2---:R-:W-:-:S03]  /*81e0*/  ISETP.NE.AND P2, PT, R3, RZ, PT ;  /* 0x000000ff0300720c */ /* 0x004fc60003f45270 */
[----:B------:R-:W2:Y:S01]  /*81f0*/  LDL.LU R14, [R1+0x11c] ;  /* 0x00011c00010e7983 */ /* 0x000ea20000300800 */
[----:B------:R-:W-:Y:S01]  /*8200*/  LOP3.LUT R3, RZ, R3, RZ, 0x33, !PT ;  /* 0x00000003ff037212 */ /* 0x000fe200078e33ff */
[----:B------:R-:W-:Y:S01]  /*8210*/  @!P4 IMAD.MOV R17, RZ, RZ, -R17 ;  /* 0x000000ffff11c224 */ /* 0x000fe200078e0a11 */
[----:B------:R-:W-:Y:S01]  /*8220*/  ULDC UR6, c[0x0][0x234] ;  /* 0x00008d0000067ab9 */ /* 0x000fe20000000800 */
[----:B------:R-:W2:Y:S04]  /*8230*/  LDL.LU R12, [R1+0x120] ;  /* 0x00012000010c7983 */ /* 0x000ea80000300800 */
[----:B------:R4:W-:Y:S04]  /*8240*/  STL [R1+0x9d8], R0 ;  /* 0x0009d80001007387 */ /* 0x0009e80000100800 */
[----:B------:R-:W-:Y:S01]  /*8250*/  STL [R1+0xa9c], R27 ;  /* 0x000a9c1b01007387 */ /* 0x000fe20000100800 */
[----:B---3--:R-:W-:-:S02]  /*8260*/  SEL R4, R3, R4, !P2 ;  /* 0x0000000403047207 */ /* 0x008fc40005000000 */
[C---:B----4-:R-:W-:Y:S02]  /*8270*/  SEL R0, R3.reuse, R11, !P2 ;  /* 0x0000000b03007207 */ /* 0x050fe40005000000 */
[----:B------:R-:W3:Y:S01]  /*8280*/  LDL.LU R11, [R1+0x124] ;  /* 0x00012400010b7983 */ /* 0x000ee20000300800 */
[----:B------:R-:W-:-:S03]  /*8290*/  SEL R10, R3, R26, !P2 ;  /* 0x0000001a030a7207 */ /* 0x000fc60005000000 */
[----:B------:R0:W-:Y:S04]  /*82a0*/  STL [R1+0xac], R4 ;  /* 0x0000ac0401007387 */ /* 0x0001e80000100800 */
[----:B------:R1:W-:Y:S01]  /*82b0*/  STL [R1+0xcc], R0 ;  /* 0x0000cc0001007387 */ /* 0x0003e20000100800 */
[----:B0-----:R-:W-:-:S03]  /*82c0*/  SEL R4, R3, R6, !P2 ;  /* 0x0000000603047207 */ /* 0x001fc60005000000 */
[----:B------:R-:W-:Y:S01]  /*82d0*/  STL [R1+0xd0], R10 ;  /* 0x0000d00a01007387 */ /* 0x000fe20000100800 */
[----:B-1----:R-:W-:-:S03]  /*82e0*/  SEL R0, R3, R9, !P2 ;  /* 0x0000000903007207 */ /* 0x002fc60005000000 */
[----:B------:R-:W4:Y:S04]  /*82f0*/  LDL.LU R9, [R1+0x128] ;  /* 0x0001280001097983 */ /* 0x000f280000300800 */
[----:B------:R0:W-:Y:S04]  /*8300*/  STL [R1+0xd4], R4 ;  /* 0x0000d40401007387 */ /* 0x0001e80000100800 */
[----:B------:R1:W-:Y:S04]  /*8310*/  STL [R1+0xd8], R0 ;  /* 0x0000d80001007387 */ /* 0x0003e80000100800 */
[----:B------:R-:W4:Y:S01]  /*8320*/  LDL.LU R6, [R1+0x130] ;  /* 0x0001300001067983 */ /* 0x000f220000300800 */
[----:B0-----:R-:W-:-:S05]  /*8330*/  SEL R4, R3, R23, !P2 ;  /* 0x0000001703047207 */ /* 0x001fca0005000000 */
[----:B------:R0:W-:Y:S01]  /*8340*/  STL [R1+0xec], R4 ;  /* 0x0000ec0401007387 */ /* 0x0001e20000100800 */
[----:B-1----:R-:W-:-:S03]  /*8350*/  SEL R0, R3, R29, !P2 ;  /* 0x0000001d03007207 */ /* 0x002fc60005000000 */
[----:B------:R-:W4:Y:S04]  /*8360*/  LDL.LU R23, [R1+0x134] ;  /* 0x0001340001177983 */ /* 0x000f280000300800 */
[----:B------:R-:W4:Y:S01]  /*8370*/  LDL.LU R29, [R1+0x138] ;  /* 0x00013800011d7983 */ /* 0x000f220000300800 */
[C---:B0-----:R-:W-:Y:S02]  /*8380*/  SEL R4, R3.reuse, R22, !P2 ;  /* 0x0000001603047207 */ /* 0x041fe40005000000 */
[C---:B------:R-:W-:Y:S01]  /*8390*/  SEL R10, R3.reuse, R20, !P2 ;  /* 0x00000014030a7207 */ /* 0x040fe20005000000 */
[----:B------:R0:W-:Y:S04]  /*83a0*/  STL [R1+0xf0], R0 ;  /* 0x0000f00001007387 */ /* 0x0001e80000100800 */
[----:B------:R1:W-:Y:S01]  /*83b0*/  STL [R1+0xfc], R4 ;  /* 0x0000fc0401007387 */ /* 0x0003e20000100800 */
[----:B0-----:R-:W-:-:S03]  /*83c0*/  SEL R0, R3, R18, !P2 ;  /* 0x0000001203007207 */ /* 0x001fc60005000000 */
[----:B------:R0:W-:Y:S01]  /*83d0*/  STL [R1+0x100], R10 ;  /* 0x0001000a01007387 */ /* 0x0001e20000100800 */
[----:B-1----:R-:W-:-:S03]  /*83e0*/  SEL R4, R3, R16, !P2 ;  /* 0x0000001003047207 */ /* 0x002fc60005000000 */
[----:B------:R-:W4:Y:S04]  /*83f0*/  LDL.LU R27, [R1+0x13c] ;  /* 0x00013c00011b7983 */ /* 0x000f280000300800 */
[----:B------:R1:W-:Y:S01]  /*8400*/  STL [R1+0x104], R0 ;  /* 0x0001040001007387 */ /* 0x0003e20000100800 */
[----:B0-----:R-:W-:-:S03]  /*8410*/  SEL R10, R3, R28, !P2 ;  /* 0x0000001c030a7207 */ /* 0x001fc60005000000 */
[----:B-1----:R-:W4:Y:S04]  /*8420*/  LDL.LU R0, [R1+0x140] ;  /* 0x0001400001007983 */ /* 0x002f280000300800 */
[----:B------:R0:W-:Y:S01]  /*8430*/  STL [R1+0x108], R4 ;  /* 0x0001080401007387 */ /* 0x0001e20000100800 */
[----:B------:R-:W-:-:S03]  /*8440*/  SEL R28, R3, R8, !P2 ;  /* 0x00000008031c7207 */ /* 0x000fc60005000000 */
[----:B0-----:R-:W4:Y:S04]  /*8450*/  LDL.LU R4, [R1+0x144] ;  /* 0x0001440001047983 */ /* 0x001f280000300800 */
[----:B------:R-:W4:Y:S04]  /*8460*/  LDL.LU R26, [R1+0x14c] ;  /* 0x00014c00011a7983 */ /* 0x000f280000300800 */
[----:B------:R-:W4:Y:S04]  /*8470*/  LDL.LU R22, [R1+0x158] ;  /* 0x0001580001167983 */ /* 0x000f280000300800 */
[----:B------:R-:W4:Y:S04]  /*8480*/  LDL.LU R20, [R1+0x15c] ;  /* 0x00015c0001147983 */ /* 0x000f280000300800 */
[----:B------:R-:W4:Y:S01]  /*8490*/  LDL.LU R18, [R1+0x164] ;  /* 0x0001640001127983 */ /* 0x000f220000300800 */
[----:B------:R-:W-:-:S03]  /*84a0*/  SEL R8, R3, R5, !P2 ;  /* 0x0000000503087207 */ /* 0x000fc60005000000 */
[----:B------:R-:W4:Y:S04]  /*84b0*/  LDL.LU R16, [R1+0x168] ;  /* 0x0001680001107983 */ /* 0x000f280000300800 */
[----:B------:R0:W-:Y:S04]  /*84c0*/  STL [R1+0x10c], R10 ;  /* 0x00010c0a01007387 */ /* 0x0001e80000100800 */
[----:B------:R-:W-:Y:S01]  /*84d0*/  STL [R1+0x110], R28 ;  /* 0x0001101c01007387 */ /* 0x000fe20000100800 */
[----:B0-----:R-:W-:-:S05]  /*84e0*/  SEL R10, R3, R7, !P2 ;  /* 0x00000007030a7207 */ /* 0x001fca0005000000 */
[----:B------:R0:W-:Y:S04]  /*84f0*/  STL [R1+0x114], R10 ;  /* 0x0001140a01007387 */ /* 0x0001e80000100800 */
[----:B------:R1:W-:Y:S04]  /*8500*/  STL [R1+0x118], R8 ;  /* 0x0001180801007387 */ /* 0x0003e80000100800 */
[----:B0-----:R-:W4:Y:S01]  /*8510*/  LDL.LU R10, [R1+0x174] ;  /* 0x00017400010a7983 */ /* 0x001f220000300800 */
[C---:B--2---:R-:W-:Y:S02]  /*8520*/  SEL R7, R3.reuse, R14, !P2 ;  /* 0x0000000e03077207 */ /* 0x044fe40005000000 */
[----:B------:R-:W-:-:S03]  /*8530*/  SEL R5, R3, R12, !P2 ;  /* 0x0000000c03057207 */ /* 0x000fc60005000000 */
[----:B------:R-:W-:Y:S04]  /*8540*/  STL [R1+0x11c], R7 ;  /* 0x00011c0701007387 */ /* 0x000fe80000100800 */
[----:B------:R-:W2:Y:S04]  /*8550*/  LDL.LU R28, [R1+0x178] ;  /* 0x00017800011c7983 */ /* 0x000ea80000300800 */
[----:B------:R3:W-:Y:S04]  /*8560*/  STL [R1+0x120], R5 ;  /* 0x0001200501007387 */ /* 0x0007e80000100800 */
[----:B------:R-:W2:Y:S04]  /*8570*/  LDL.LU R14, [R1+0x17c] ;  /* 0x00017c00010e7983 */ /* 0x000ea80000300800 */
[----:B-1----:R-:W2:Y:S04]  /*8580*/  LDL.LU R8, [R1+0x188] ;  /* 0x0001880001087983 */ /* 0x002ea80000300800 */
[----:B------:R-:W2:Y:S01]  /*8590*/  LDL.LU R12, [R1+0x18c] ;  /* 0x00018c00010c7983 */ /* 0x000ea20000300800 */
[----:B---3--:R-:W-:-:S05]  /*85a0*/  SEL R5, R3, R11, !P2 ;  /* 0x0000000b03057207 */ /* 0x008fca0005000000 */
[----:B------:R4:W-:Y:S04]  /*85b0*/  STL [R1+0x124], R5 ;  /* 0x0001240501007387 */ /* 0x0009e80000100800 */
[----:B------:R-:W3:Y:S01]  /*85c0*/  LDL.LU R11, [R1+0x194] ;  /* 0x00019400010b7983 */ /* 0x000ee20000300800 */
[----:B----4-:R-:W-:-:S03]  /*85d0*/  SEL R5, R3, R9, !P2 ;  /* 0x0000000903057207 */ /* 0x010fc60005000000 */
[----:B------:R-:W4:Y:S04]  /*85e0*/  LDL.LU R9, [R1+0x19c] ;  /* 0x00019c0001097983 */ /* 0x000f280000300800 */
[----:B------:R0:W-:Y:S01]  /*85f0*/  STL [R1+0x128], R5 ;  /* 0x0001280501007387 */ /* 0x0001e20000100800 */
[----:B------:R-:W-:-:S03]  /*8600*/  SEL R7, R3, R6, !P2 ;  /* 0x0000000603077207 */ /* 0x000fc60005000000 */
[----:B------:R-:W4:Y:S04]  /*8610*/  LDL.LU R6, [R1+0x198] ;  /* 0x0001980001067983 */ /* 0x000f280000300800 */
[----:B------:R1:W-:Y:S01]  /*8620*/  STL [R1+0x130], R7 ;  /* 0x0001300701007387 */ /* 0x0003e20000100800 */
[C---:B0-----:R-:W-:Y:S02]  /*8630*/  SEL R5, R3.reuse, R23, !P2 ;  /* 0x0000001703057207 */ /* 0x041fe40005000000 */
[C---:B------:R-:W-:Y:S01]  /*8640*/  SEL R23, R3.reuse, R29, !P2 ;  /* 0x0000001d03177207 */ /* 0x040fe20005000000 */
[----:B-1----:R-:W4:Y:S04]  /*8650*/  LDL.LU R7, [R1+0x190] ;  /* 0x0001900001077983 */ /* 0x002f280000300800 */
[----:B------:R0:W-:Y:S04]  /*8660*/  STL [R1+0x134], R5 ;  /* 0x0001340501007387 */ /* 0x0001e80000100800 */
[----:B0-----:R-:W4:Y:S04]  /*8670*/  LDL.LU R5, [R1+0x184] ;  /* 0x0001840001057983 */ /* 0x001f280000300800 */
[----:B------:R0:W-:Y:S04]  /*8680*/  STL [R1+0x138], R23 ;  /* 0x0001381701007387 */ /* 0x0001e80000100800 */
[----:B0-----:R-:W4:Y:S04]  /*8690*/  LDL.LU R23, [R1+0x180] ;  /* 0x0001800001177983 */ /* 0x001f280000300800 */
[----:B------:R-:W4:Y:S01]  /*86a0*/  LDL.LU R29, [R1+0x170] ;  /* 0x00017000011d7983 */ /* 0x000f220000300800 */
[----:B------:R-:W-:-:S02]  /*86b0*/  SEL R27, R3, R27, !P2 ;  /* 0x0000001b031b7207 */ /* 0x000fc40005000000 */
[----:B------:R-:W-:-:S03]  /*86c0*/  SEL R0, R3, R0, !P2 ;  /* 0x0000000003007207 */ /* 0x000fc60005000000 */
[----:B------:R-:W-:Y:S04]  /*86d0*/  STL [R1+0x13c], R27 ;  /* 0x00013c1b01007387 */ /* 0x000fe80000100800 */
[----:B------:R0:W-:Y:S01]  /*86e0*/  STL [R1+0x140], R0 ;  /* 0x0001400001007387 */ /* 0x0001e20000100800 */
[C---:B------:R-:W-:Y:S02]  /*86f0*/  SEL R4, R3.reuse, R4, !P2 ;  /* 0x0000000403047207 */ /* 0x040fe40005000000 */
[----:B------:R-:W-:-:S03]  /*8700*/  SEL R26, R3, R26, !P2 ;  /* 0x0000001a031a7207 */ /* 0x000fc60005000000 */
[----:B------:R1:W-:Y:S01]  /*8710*/  STL [R1+0x144], R4 ;  /* 0x0001440401007387 */ /* 0x0003e20000100800 */
[----:B0-----:R-:W-:-:S03]  /*8720*/  SEL R0, R3, R22, !P2 ;  /* 0x0000001603007207 */ /* 0x001fc60005000000 */
[----:B------:R-:W-:Y:S01]  /*8730*/  STL [R1+0x14c], R26 ;  /* 0x00014c1a01007387 */ /* 0x000fe20000100800 */
[----:B-1----:R-:W-:-:S03]  /*8740*/  SEL R4, R3, R20, !P2 ;  /* 0x0000001403047207 */ /* 0x002fc60005000000 */
[----:B------:R0:W-:Y:S01]  /*8750*/  STL [R1+0x158], R0 ;  /* 0x0001580001007387 */ /* 0x0001e20000100800 */
[----:B------:R-:W-:-:S03]  /*8760*/  SEL R18, R3, R18, !P2 ;  /* 0x0000001203127207 */ /* 0x000fc60005000000 */
[----:B------:R1:W-:Y:S01]  /*8770*/  STL [R1+0x15c], R4 ;  /* 0x00015c0401007387 */ /* 0x0003e20000100800 */
[----:B0-----:R-:W-:-:S03]  /*8780*/  SEL R0, R3, R16, !P2 ;  /* 0x0000001003007207 */ /* 0x001fc60005000000 */
[----:B-1----:R-:W4:Y:S04]  /*8790*/  LDL.LU R4, [R1+0x16c] ;  /* 0x00016c0001047983 */ /* 0x002f280000300800 */
[----:B------:R0:W-:Y:S04]  /*87a0*/  STL [R1+0x164], R18 ;  /* 0x0001641201007387 */ /* 0x0001e80000100800 */
[----:B------:R-:W4:Y:S04]  /*87b0*/  LDL.LU R26, [R1+0x160] ;  /* 0x00016000011a7983 */ /* 0x000f280000300800 */
[----:B------:R1:W-:Y:S04]  /*87c0*/  STL [R1+0x168], R0 ;  /* 0x0001680001007387 */ /* 0x0003e80000100800 */
[----:B------:R-:W4:Y:S01]  /*87d0*/  LDL.LU R22, [R1+0x154] ;  /* 0x0001540001167983 */ /* 0x000f220000300800 */
[----:B------:R-:W-:-:S03]  /*87e0*/  SEL R27, R3, R10, !P2 ;  /* 0x0000000a031b7207 */ /* 0x000fc60005000000 */
[----:B------:R-:W4:Y:S04]  /*87f0*/  LDL.LU R20, [R1+0x150] ;  /* 0x0001500001147983 */ /* 0x000f280000300800 */
[----:B0-----:R-:W4:Y:S04]  /*8800*/  LDL.LU R18, [R1+0x148] ;  /* 0x0001480001127983 */ /* 0x001f280000300800 */
[----:B------:R-:W4:Y:S04]  /*8810*/  LDL.LU R16, [R1+0x12c] ;  /* 0x00012c0001107983 */ /* 0x000f280000300800 */
[----:B------:R-:W-:Y:S01]  /*8820*/  STL [R1+0x174], R27 ;  /* 0x0001741b01007387 */ /* 0x000fe20000100800 */
[----:B--2---:R-:W-:-:S02]  /*8830*/  SEL R10, R3, R28, !P2 ;  /* 0x0000001c030a7207 */ /* 0x004fc40005000000 */
[C---:B-1----:R-:W-:Y:S02]  /*8840*/  SEL R0, R3.reuse, R14, !P2 ;  /* 0x0000000e03007207 */ /* 0x042fe40005000000 */
[----:B------:R-:W2:Y:S04]  /*8850*/  LDL.LU R14, [R1+0xf8] ;  /* 0x0000f800010e7983 */ /* 0x000ea80000300800 */
[----:B------:R0:W-:Y:S04]  /*8860*/  STL [R1+0x178], R10 ;  /* 0x0001780a01007387 */ /* 0x0001e80000100800 */
[----:B------:R3:W-:Y:S01]  /*8870*/  STL [R1+0x17c], R0 ;  /* 0x00017c0001007387 */ /* 0x0007e20000100800 */
[----:B0-----:R-:W-:-:S02]  /*8880*/  SEL R10, R3, R8, !P2 ;  /* 0x00000008030a7207 */ /* 0x001fc40005000000 */
[----:B------:R-:W-:-:S03]  /*8890*/  SEL R8, R3, R12, !P2 ;  /* 0x0000000c03087207 */ /* 0x000fc60005000000 */
[----:B------:R-:W-:Y:S01]  /*88a0*/  STL [R1+0x188], R10 ;  /* 0x0001880a01007387 */ /* 0x000fe20000100800 */
[----:B---3--:R-:W-:-:S03]  /*88b0*/  SEL R0, R3, R11, !P2 ;  /* 0x0000000b03007207 */ /* 0x008fc60005000000 */
[----:B------:R-:W3:Y:S04]  /*88c0*/  LDL.LU R11, [R1+0xf4] ;  /* 0x0000f400010b7983 */ /* 0x000ee80000300800 */
[----:B------:R4:W-:Y:S04]  /*88d0*/  STL [R1+0x18c], R8 ;  /* 0x00018c0801007387 */ /* 0x0009e80000100800 */
[----:B------:R0:W-:Y:S01]  /*88e0*/  STL [R1+0x194], R0 ;  /* 0x0001940001007387 */ /* 0x0001e20000100800 */
[----:B----4-:R-:W-:-:S03]  /*88f0*/  SEL R8, R3, R9, !P2 ;  /* 0x0000000903087207 */ /* 0x010fc60005000000 */
[----:B------:R-:W4:Y:S04]  /*8900*/  LDL.LU R9, [R1+0xe8] ;  /* 0x0000e80001097983 */ /* 0x000f280000300800 */
[----:B------:R-:W-:Y:S01]  /*8910*/  STL [R1+0x19c], R8 ;  /* 0x00019c0801007387 */ /* 0x000fe20000100800 */
[----:B0-----:R-:W-:-:S03]  /*8920*/  SEL R0, R3, R6, !P2 ;  /* 0x0000000603007207 */ /* 0x001fc60005000000 */
[----:B------:R-:W4:Y:S04]  /*8930*/  LDL.LU R12, [R1+0xe4] ;  /* 0x0000e400010c7983 */ /* 0x000f280000300800 */
[----:B------:R-:W4:Y:S04]  /*8940*/  LDL.LU R6, [R1+0x78] ;  /* 0x0000780001067983 */ /* 0x000f280000300800 */
[----:B------:R0:W-:Y:S02]  /*8950*/  STL [R1+0x1a0], R0 ;  /* 0x0001a00001007387 */ /* 0x0001e40000100800 */
[----:B0-----:R-:W-:-:S05]  /*8960*/  SEL R0, R3, R7, !P2 ;  /* 0x0000000703007207 */ /* 0x001fca0005000000 */
[----:B------:R0:W-:Y:S01]  /*8970*/  STL [R1+0x1a8], R0 ;  /* 0x0001a80001007387 */ /* 0x0001e20000100800 */
[----:B------:R-:W-:-:S05]  /*8980*/  SEL R7, R3, R5, !P2 ;  /* 0x0000000503077207 */ /* 0x000fca0005000000 */
[----:B------:R-:W-:Y:S01]  /*8990*/  STL [R1+0x1ac], R7 ;  /* 0x0001ac0701007387 */ /* 0x000fe20000100800 */
[----:B------:R-:W-:-:S03]  /*89a0*/  SEL R5, R3, R23, !P2 ;  /* 0x0000001703057207 */ /* 0x000fc60005000000 */
[----:B------:R-:W4:Y:S01]  /*89b0*/  LDL.LU R23, [R1+0x38] ;  /* 0x0000380001177983 */ /* 0x000f220000300800 */
[----:B0-----:R-:W-:-:S03]  /*89c0*/  SEL R0, R3, R29, !P2 ;  /* 0x0000001d03007207 */ /* 0x001fc60005000000 */
[----:B------:R-:W-:Y:S04]  /*89d0*/  STL [R1+0x1b0], R5 ;  /* 0x0001b00501007387 */ /* 0x000fe80000100800 */
[----:B------:R-:W4:Y:S04]  /*89e0*/  LDL.LU R29, [R1+0x34] ;  /* 0x00003400011d7983 */ /* 0x000f280000300800 */
[----:B------:R0:W-:Y:S04]  /*89f0*/  STL [R1+0x1b8], R0 ;  /* 0x0001b80001007387 */ /* 0x0001e80000100800 */
[----:B------:R-:W4:Y:S04]  /*8a00*/  LDL.LU R27, [R1+0x2c] ;  /* 0x00002c00011b7983 */ /* 0x000f280000300800 */
[----:B0-----:R-:W4:Y:S04]  /*8a10*/  LDL.LU R0, [R1+0x18] ;  /* 0x0000180001007983 */ /* 0x001f280000300800 */
[----:B------:R-:W4:Y:S04]  /*8a20*/  LDL.LU R10, [R1+0x14] ;  /* 0x00001400010a7983 */ /* 0x000f280000300800 */
[----:B------:R-:W4:Y:S04]  /*8a30*/  LDL.LU R28, [R1+0x10] ;  /* 0x00001000011c7983 */ /* 0x000f280000300800 */
[----:B------:R-:W4:Y:S04]  /*8a40*/  LDL.LU R8, [R1+0x8] ;  /* 0x0000080001087983 */ /* 0x000f280000300800 */
[----:B------:R-:W4:Y:S01]  /*8a50*/  LDL.LU R7, [R1+0x4] ;  /* 0x0000040001077983 */ /* 0x000f220000300800 */
[----:B------:R-:W-:-:S05]  /*8a60*/  SEL R5, R3, R4, !P2 ;  /* 0x0000000403057207 */ /* 0x000fca0005000000 */
[----:B------:R0:W-:Y:S01]  /*8a70*/  STL [R1+0x1e4], R5 ;  /* 0x0001e40501007387 */ /* 0x0001e20000100800 */
[----:B------:R-:W-:-:S05]  /*8a80*/  SEL R4, R3, R26, !P2 ;  /* 0x0000001a03047207 */ /* 0x000fca0005000000 */
[----:B------:R1:W-:Y:S01]  /*8a90*/  STL [R1+0x1e0], R4 ;  /* 0x0001e00401007387 */ /* 0x0003e20000100800 */
[C---:B------:R-:W-:Y:S02]  /*8aa0*/  SEL R22, R3.reuse, R22, !P2 ;  /* 0x0000001603167207 */ /* 0x040fe40005000000 */
[----:B0-----:R-:W-:-:S03]  /*8ab0*/  SEL R5, R3, R20, !P2 ;  /* 0x0000001403057207 */ /* 0x001fc60005000000 */
[----:B------:R-:W-:Y:S01]  /*8ac0*/  STL [R1+0x1dc], R22 ;  /* 0x0001dc1601007387 */ /* 0x000fe20000100800 */
[----:B-1----:R-:W-:-:S03]  /*8ad0*/  SEL R4, R3, R18, !P2 ;  /* 0x0000001203047207 */ /* 0x002fc60005000000 */
[----:B------:R0:W-:Y:S01]  /*8ae0*/  STL [R1+0x1d8], R5 ;  /* 0x0001d80501007387 */ /* 0x0001e20000100800 */
[----:B------:R-:W-:-:S03]  /*8af0*/  SEL R16, R3, R16, !P2 ;  /* 0x0000001003107207 */ /* 0x000fc60005000000 */
[----:B0-----:R-:W4:Y:S04]  /*8b00*/  LDL.LU R5, [R1+0xc0] ;  /* 0x0000c00001057983 */ /* 0x001f280000300800 */
[----:B------:R0:W-:Y:S04]  /*8b10*/  STL [R1+0x1d4], R4 ;  /* 0x0001d40401007387 */ /* 0x0001e80000100800 */
[----:B0-----:R-:W4:Y:S04]  /*8b20*/  LDL.LU R4, [R1+0xdc] ;  /* 0x0000dc0001047983 */ /* 0x001f280000300800 */
[----:B------:R3:W-:Y:S04]  /*8b30*/  STL [R1+0x1d0], R16 ;  /* 0x0001d01001007387 */ /* 0x0007e80000100800 */
[----:B------:R-:W4:Y:S04]  /*8b40*/  LDL.LU R26, [R1+0xe0] ;  /* 0x0000e000011a7983 */ /* 0x000f280000300800 */
[----:B------:R-:W4:Y:S04]  /*8b50*/  LDL.LU R22, [R1+0xc8] ;  /* 0x0000c80001167983 */ /* 0x000f280000300800 */
[----:B------:R-:W4:Y:S01]  /*8b60*/  LDL.LU R20, [R1+0xc4] ;  /* 0x0000c40001147983 */ /* 0x000f220000300800 */
[----:B--2---:R-:W-:-:S05]  /*8b70*/  SEL R14, R3, R14, !P2 ;  /* 0x0000000e030e7207 */ /* 0x004fca0005000000 */
[----:B------:R4:W-:Y:S04]  /*8b80*/  STL [R1+0x1cc], R14 ;  /* 0x0001cc0e01007387 */ /* 0x0009e80000100800 */
[----:B------:R-:W2:Y:S01]  /*8b90*/  LDL.LU R18, [R1+0xb8] ;  /* 0x0000b80001127983 */ /* 0x000ea20000300800 */
[----:B---3--:R-:W-:-:S03]  /*8ba0*/  SEL R16, R3, R11, !P2 ;  /* 0x0000000b03107207 */ /* 0x008fc60005000000 */
[----:B------:R-:W3:Y:S04]  /*8bb0*/  LDL.LU R11, [R1+0xbc] ;  /* 0x0000bc00010b7983 */ /* 0x000ee80000300800 */
[----:B------:R0:W-:Y:S01]  /*8bc0*/  STL [R1+0x1c8], R16 ;  /* 0x0001c81001007387 */ /* 0x0001e20000100800 */
[----:B----4-:R-:W-:-:S03]  /*8bd0*/  SEL R14, R3, R9, !P2 ;  /* 0x00000009030e7207 */ /* 0x010fc60005000000 */
[----:B------:R-:W4:Y:S01]  /*8be0*/  LDL.LU R9, [R1+0x94] ;  /* 0x0000940001097983 */ /* 0x000f220000300800 */
[----:B------:R-:W-:-:S03]  /*8bf0*/  SEL R12, R3, R12, !P2 ;  /* 0x0000000c030c7207 */ /* 0x000fc60005000000 */
[----:B------:R1:W-:Y:S01]  /*8c00*/  STL [R1+0x1c4], R14 ;  /* 0x0001c40e01007387 */ /* 0x0003e20000100800 */
[----:B------:R-:W-:-:S03]  /*8c10*/  SEL R6, R3, R6, !P2 ;  /* 0x0000000603067207 */ /* 0x000fc60005000000 */
[----:B0-----:R-:W4:Y:S04]  /*8c20*/  LDL.LU R16, [R1+0xa4] ;  /* 0x0000a40001107983 */ /* 0x001f280000300800 */
[----:B------:R0:W-:Y:S04]  /*8c30*/  STL [R1+0x1c0], R12 ;  /* 0x0001c00c01007387 */ /* 0x0001e80000100800 */
[----:B-1----:R-:W4:Y:S04]  /*8c40*/  LDL.LU R14, [R1+0xa8] ;  /* 0x0000a800010e7983 */ /* 0x002f280000300800 */
[----:B------:R1:W-:Y:S04]  /*8c50*/  STL [R1+0x1bc], R6 ;  /* 0x0001bc0601007387 */ /* 0x0003e80000100800 */
[----:B0-----:R-:W4:Y:S04]  /*8c60*/  LDL.LU R12, [R1+0xa0] ;  /* 0x0000a000010c7983 */ /* 0x001f280000300800 */
[----:B-1----:R-:W4:Y:S01]  /*8c70*/  LDL.LU R6, [R1+0x98] ;  /* 0x0000980001067983 */ /* 0x002f220000300800 */
[----:B------:R-:W-:-:S05]  /*8c80*/  SEL R23, R3, R23, !P2 ;  /* 0x0000001703177207 */ /* 0x000fca0005000000 */
[----:B------:R0:W-:Y:S01]  /*8c90*/  STL [R1+0x1b4], R23 ;  /* 0x0001b41701007387 */ /* 0x0001e20000100800 */
[----:B------:R-:W-:-:S03]  /*8ca0*/  SEL R29, R3, R29, !P2 ;  /* 0x0000001d031d7207 */ /* 0x000fc60005000000 */
[----:B0-----:R-:W2:Y:S04]  /*8cb0*/  LDL.LU R23, [R1+0xaac] ;  /* 0x000aac0001177983 */ /* 0x001ea80000300800 */
[----:B------:R0:W-:Y:S04]  /*8cc0*/  STL [R1+0x1a4], R29 ;  /* 0x0001a41d01007387 */ /* 0x0001e80000100800 */
[----:B0-----:R-:W3:Y:S01]  /*8cd0*/  LDL.LU R29, [R1+0xaa8] ;  /* 0x000aa800011d7983 */ /* 0x001ee20000300800 */
[C---:B------:R-:W-:Y:S02]  /*8ce0*/  SEL R27, R3.reuse, R27, !P2 ;  /* 0x0000001b031b7207 */ /* 0x040fe40005000000 */
[----:B------:R-:W-:-:S03]  /*8cf0*/  SEL R0, R3, R0, !P2 ;  /* 0x0000000003007207 */ /* 0x000fc60005000000 */
[----:B------:R0:W-:Y:S04]  /*8d00*/  STL [R1+0x198], R27 ;  /* 0x0001981b01007387 */ /* 0x0001e80000100800 */
[----:B------:R1:W-:Y:S01]  /*8d10*/  STL [R1+0x190], R0 ;  /* 0x0001900001007387 */ /* 0x0003e20000100800 */
[C---:B0-----:R-:W-:Y:S02]  /*8d20*/  SEL R27, R3.reuse, R10, !P2 ;  /* 0x0000000a031b7207 */ /* 0x041fe40005000000 */
[----:B-1----:R-:W-:-:S03]  /*8d30*/  SEL R0, R3, R28, !P2 ;  /* 0x0000001c03007207 */ /* 0x002fc60005000000 */
[----:B------:R-:W-:Y:S01]  /*8d40*/  STL [R1+0x184], R27 ;  /* 0x0001841b01007387 */ /* 0x000fe20000100800 */
[C---:B------:R-:W-:Y:S02]  /*8d50*/  SEL R10, R3.reuse, R8, !P2 ;  /* 0x00000008030a7207 */ /* 0x040fe40005000000 */
[C---:B------:R-:W-:Y:S01]  /*8d60*/  SEL R8, R3.reuse, R7, !P2 ;  /* 0x0000000703087207 */ /* 0x040fe20005000000 */
[----:B------:R-:W-:Y:S04]  /*8d70*/  STL [R1+0x180], R0 ;  /* 0x0001800001007387 */ /* 0x000fe80000100800 */
[----:B------:R-:W-:Y:S04]  /*8d80*/  STL [R1+0x170], R10 ;  /* 0x0001700a01007387 */ /* 0x000fe80000100800 */
[----:B------:R0:W-:Y:S01]  /*8d90*/  STL [R1+0x16c], R8 ;  /* 0x00016c0801007387 */ /* 0x0001e20000100800 */
[----:B------:R-:W-:-:S02]  /*8da0*/  SEL R2, R3, R2, !P2 ;  /* 0x0000000203027207 */ /* 0x000fc40005000000 */
[C---:B0-----:R-:W-:Y:S02]  /*8db0*/  SEL R8, R3.reuse, R24, !P2 ;  /* 0x0000001803087207 */ /* 0x041fe40005000000 */
[C---:B------:R-:W-:Y:S02]  /*8dc0*/  SEL R4, R3.reuse, R4, !P2 ;  /* 0x0000000403047207 */ /* 0x040fe40005000000 */
[C---:B--2---:R-:W-:Y:S02]  /*8dd0*/  SEL R7, R3.reuse, R23, !P2 ;  /* 0x0000001703077207 */ /* 0x044fe40005000000 */
[----:B---3--:R-:W-:-:S05]  /*8de0*/  SEL R0, R3, R29, !P2 ;  /* 0x0000001d03007207 */ /* 0x008fca0005000000 */
[----:B------:R0:W-:Y:S04]  /*8df0*/  STL [R1+0x160], R0 ;  /* 0x0001600001007387 */ /* 0x0001e80000100800 */
[----:B------:R1:W-:Y:S01]  /*8e00*/  STL [R1+0x154], R7 ;  /* 0x0001540701007387 */ /* 0x0003e20000100800 */
[----:B0-----:R-:W-:-:S03]  /*8e10*/  SEL R0, R3, R25, !P2 ;  /* 0x0000001903007207 */ /* 0x001fc60005000000 */
[----:B------:R-:W-:Y:S01]  /*8e20*/  STL [R1+0x150], R8 ;  /* 0x0001500801007387 */ /* 0x000fe20000100800 */
[----:B-1----:R-:W-:-:S03]  /*8e30*/  SEL R7, R3, R15, !P2 ;  /* 0x0000000f03077207 */ /* 0x002fc60005000000 */
[----:B------:R0:W-:Y:S04]  /*8e40*/  STL [R1+0x148], R0 ;  /* 0x0001480001007387 */ /* 0x0001e80000100800 */
[----:B------:R-:W-:Y:S01]  /*8e50*/  STL [R1+0x12c], R7 ;  /* 0x00012c0701007387 */ /* 0x000fe20000100800 */
[----:B0-----:R-:W-:-:S03]  /*8e60*/  SEL R0, R3, R5, !P2 ;  /* 0x0000000503007207 */ /* 0x001fc60005000000 */
[----:B------:R0:W-:Y:S01]  /*8e70*/  STL [R1+0xf8], R2 ;  /* 0x0000f80201007387 */ /* 0x0001e20000100800 */
[----:B------:R-:W-:-:S03]  /*8e80*/  SEL R5, R3, R22, !P2 ;  /* 0x0000001603057207 */ /* 0x000fc60005000000 */
[----:B------:R1:W-:Y:S01]  /*8e90*/  STL [R1+0xf4], R0 ;  /* 0x0000f40001007387 */ /* 0x0003e20000100800 */
[----:B0-----:R-:W-:-:S03]  /*8ea0*/  SEL R2, R3, R26, !P2 ;  /* 0x0000001a03027207 */ /* 0x001fc60005000000 */
[----:B-1----:R-:W2:Y:S04]  /*8eb0*/  LDL.LU R0, [R1+0x90] ;  /* 0x0000900001007983 */ /* 0x002ea80000300800 */
[----:B------:R0:W-:Y:S04]  /*8ec0*/  STL [R1+0xe8], R4 ;  /* 0x0000e80401007387 */ /* 0x0001e80000100800 */
[----:B------:R1:W-:Y:S01]  /*8ed0*/  STL [R1+0xe4], R2 ;  /* 0x0000e40201007387 */ /* 0x0003e20000100800 */
[----:B0-----:R-:W-:-:S03]  /*8ee0*/  SEL R4, R3, R20, !P2 ;  /* 0x0000001403047207 */ /* 0x001fc60005000000 */
[----:B------:R-:W-:Y:S01]  /*8ef0*/  STL [R1+0xe0], R5 ;  /* 0x0000e00501007387 */ /* 0x000fe20000100800 */
[----:B-1----:R-:W-:-:S03]  /*8f00*/  SEL R2, R3, R18, !P2 ;  /* 0x0000001203027207 */ /* 0x002fc60005000000 */
[----:B------:R-:W3:Y:S04]  /*8f10*/  LDL.LU R29, [R1+0x88] ;  /* 0x00008800011d7983 */ /* 0x000ee80000300800 */
[----:B------:R0:W-:Y:S04]  /*8f20*/  STL [R1+0xdc], R4 ;  /* 0x0000dc0401007387 */ /* 0x0001e80000100800 */
[----:B------:R4:W-:Y:S04]  /*8f30*/  STL [R1+0xc8], R2 ;  /* 0x0000c80201007387 */ /* 0x0009e80000100800 */
[----:B------:R-:W3:Y:S01]  /*8f40*/  LDL.LU R28, [R1+0x84] ;  /* 0x00008400011c7983 */ /* 0x000ee20000300800 */
[----:B0-----:R-:W-:-:S05]  /*8f50*/  SEL R4, R3, R11, !P2 ;  /* 0x0000000b03047207 */ /* 0x001fca0005000000 */
[----:B------:R0:W-:Y:S01]  /*8f60*/  STL [R1+0xc4], R4 ;  /* 0x0000c40401007387 */ /* 0x0001e20000100800 */
[----:B----4-:R-:W-:-:S03]  /*8f70*/  SEL R2, R3, R9, !P2 ;  /* 0x0000000903027207 */ /* 0x010fc60005000000 */
[----:B------:R-:W4:Y:S04]  /*8f80*/  LDL.LU R11, [R1+0x80] ;  /* 0x00008000010b7983 */ /* 0x000f280000300800 */
[----:B------:R-:W4:Y:S01]  /*8f90*/  LDL.LU R9, [R1+0x7c] ;  /* 0x00007c0001097983 */ /* 0x000f220000300800 */
[----:B------:R-:W-:-:S03]  /*8fa0*/  SEL R5, R3, R14, !P2 ;  /* 0x0000000e03057207 */ /* 0x000fc60005000000 */
[----:B------:R1:W-:Y:S01]  /*8fb0*/  STL [R1+0xc0], R2 ;  /* 0x0000c00201007387 */ /* 0x0003e20000100800 */
[C---:B0-----:R-:W-:Y:S02]  /*8fc0*/  SEL R4, R3.reuse, R12, !P2 ;  /* 0x0000000c03047207 */ /* 0x041fe40005000000 */
[----:B-1----:R-:W-:-:S05]  /*8fd0*/  SEL R2, R3, R16, !P2 ;  /* 0x0000001003027207 */ /* 0x002fca0005000000 */
[----:B------:R0:W-:Y:S04]  /*8fe0*/  STL [R1+0xbc], R2 ;  /* 0x0000bc0201007387 */ /* 0x0001e80000100800 */
[----:B------:R1:W-:Y:S04]  /*8ff0*/  STL [R1+0xb8], R5 ;  /* 0x0000b80501007387 */ /* 0x0003e80000100800 */
[----:B------:R-:W4:Y:S01]  /*9000*/  LDL.LU R27, [R1+0x70] ;  /* 0x00007000011b7983 */ /* 0x000f220000300800 */
[----:B0-----:R-:W-:-:S03]  /*9010*/  SEL R2, R3, R6, !P2 ;  /* 0x0000000603027207 */ /* 0x001fc60005000000 */
[----:B------:R0:W-:Y:S04]  /*9020*/  STL [R1+0xa8], R4 ;  /* 0x0000a80401007387 */ /* 0x0001e80000100800 */
[----:B------:R-:W4:Y:S04]  /*9030*/  LDL.LU R10, [R1+0x74] ;  /* 0x00007400010a7983 */ /* 0x000f280000300800 */
[----:B------:R0:W-:Y:S04]  /*9040*/  STL [R1+0xa4], R2 ;  /* 0x0000a40201007387 */ /* 0x0001e80000100800 */
[----:B------:R-:W4:Y:S04]  /*9050*/  LDL.LU R8, [R1+0x50] ;  /* 0x0000500001087983 */ /* 0x000f280000300800 */
[----:B------:R-:W4:Y:S04]  /*9060*/  LDL.LU R7, [R1+0x60] ;  /* 0x0000600001077983 */ /* 0x000f280000300800 */
[----:B-1----:R-:W4:Y:S04]  /*9070*/  LDL.LU R5, [R1+0x64] ;  /* 0x0000640001057983 */ /* 0x002f280000300800 */
[----:B0-----:R-:W4:Y:S04]  /*9080*/  LDL.LU R4, [R1+0x54] ;  /* 0x0000540001047983 */ /* 0x001f280000300800 */
[----:B------:R-:W4:Y:S04]  /*9090*/  LDL.LU R26, [R1+0x4c] ;  /* 0x00004c00011a7983 */ /* 0x000f280000300800 */
        /* <DEDUP_REMOVED lines=11> */
[----:B------:R-:W4:Y:S01]  /*9150*/  LDL.LU R23, [R1+0x20] ;  /* 0x0000200001177983 */ /* 0x000f220000300800 */
[----:B--2---:R-:W-:-:S05]  /*9160*/  SEL R0, R3, R0, !P2 ;  /* 0x0000000003007207 */ /* 0x004fca0005000000 */
[----:B------:R0:W-:Y:S04]  /*9170*/  STL [R1+0xa0], R0 ;  /* 0x0000a00001007387 */ /* 0x0001e80000100800 */
[----:B0-----:R-:W2:Y:S01]  /*9180*/  LDL.LU R0, [R1+0x24] ;  /* 0x0000240001007983 */ /* 0x001ea20000300800 */
[----:B---3--:R-:W-:-:S05]  /*9190*/  SEL R29, R3, R29, !P2 ;  /* 0x0000001d031d7207 */ /* 0x008fca0005000000 */
[----:B------:R0:W-:Y:S01]  /*91a0*/  STL [R1+0x98], R29 ;  /* 0x0000981d01007387 */ /* 0x0001e20000100800 */
[----:B------:R-:W-:-:S03]  /*91b0*/  SEL R28, R3, R28, !P2 ;  /* 0x0000001c031c7207 */ /* 0x000fc60005000000 */
[----:B0-----:R-:W3:Y:S04]  /*91c0*/  LDL.LU R29, [R1+0x30] ;  /* 0x00003000011d7983 */ /* 0x001ee80000300800 */
[----:B------:R0:W-:Y:S01]  /*91d0*/  STL [R1+0x94], R28 ;  /* 0x0000941c01007387 */ /* 0x0001e20000100800 */
[C---:B----4-:R-:W-:Y:S02]  /*91e0*/  SEL R11, R3.reuse, R11, !P2 ;  /* 0x0000000b030b7207 */ /* 0x050fe40005000000 */
[C---:B------:R-:W-:Y:S01]  /*91f0*/  SEL R9, R3.reuse, R9, !P2 ;  /* 0x0000000903097207 */ /* 0x040fe20005000000 */
[----:B0-----:R-:W4:Y:S04]  /*9200*/  LDL.LU R28, [R1+0x28] ;  /* 0x00002800011c7983 */ /* 0x001f280000300800 */
[----:B------:R0:W-:Y:S04]  /*9210*/  STL [R1+0x90], R11 ;  /* 0x0000900b01007387 */ /* 0x0001e80000100800 */
[----:B0-----:R-:W2:Y:S04]  /*9220*/  LDL.LU R11, [R1+0xaa4] ;  /* 0x000aa400010b7983 */ /* 0x001ea80000300800 */
[----:B------:R0:W-:Y:S04]  /*9230*/  STL [R1+0x88], R9 ;  /* 0x0000880901007387 */ /* 0x0001e80000100800 */
[----:B0-----:R-:W3:Y:S01]  /*9240*/  LDL.LU R9, [R1+0xaa0] ;  /* 0x000aa00001097983 */ /* 0x001ee20000300800 */
[----:B------:R-:W-:-:S02]  /*9250*/  SEL R27, R3, R27, !P2 ;  /* 0x0000001b031b7207 */ /* 0x000fc40005000000 */
[C---:B------:R-:W-:Y:S02]  /*9260*/  SEL R10, R3.reuse, R10, !P2 ;  /* 0x0000000a030a7207 */ /* 0x040fe40005000000 */
[C---:B------:R-:W-:Y:S02]  /*9270*/  SEL R8, R3.reuse, R8, !P2 ;  /* 0x0000000803087207 */ /* 0x040fe40005000000 */
[C---:B------:R-:W-:Y:S02]  /*9280*/  SEL R7, R3.reuse, R7, !P2 ;  /* 0x0000000703077207 */ /* 0x040fe40005000000 */
[C---:B------:R-:W-:Y:S02]  /*9290*/  SEL R5, R3.reuse, R5, !P2 ;  /* 0x0000000503057207 */ /* 0x040fe40005000000 */
[C---:B------:R-:W-:Y:S02]  /*92a0*/  SEL R4, R3.reuse, R4, !P2 ;  /* 0x0000000403047207 */ /* 0x040fe40005000000 */
        /* <DEDUP_REMOVED lines=8> */
[C---:B--2---:R-:W-:Y:S02]  /*9330*/  SEL R11, R3.reuse, R11, !P2 ;  /* 0x0000000b030b7207 */ /* 0x044fe40005000000 */
[----:B---3--:R-:W-:-:S05]  /*9340*/  SEL R9, R3, R9, !P2 ;  /* 0x0000000903097207 */ /* 0x008fca0005000000 */
[----:B------:R0:W-:Y:S04]  /*9350*/  STL [R1+0x84], R9 ;  /* 0x0000840901007387 */ /* 0x0001e80000100800 */
[----:B0-----:R-:W2:Y:S04]  /*9360*/  LDL.LU R9, [R1+0x6c] ;  /* 0x00006c0001097983 */ /* 0x001ea80000300800 */
[----:B------:R0:W-:Y:S04]  /*9370*/  STL [R1+0x80], R11 ;  /* 0x0000800b01007387 */ /* 0x0001e80000100800 */
[----:B0-----:R-:W3:Y:S04]  /*9380*/  LDL.LU R11, [R1+0x8c] ;  /* 0x00008c00010b7983 */ /* 0x001ee80000300800 */
[----:B------:R0:W-:Y:S04]  /*9390*/  STL [R1+0x7c], R27 ;  /* 0x00007c1b01007387 */ /* 0x0001e80000100800 */
[----:B0-----:R-:W2:Y:S04]  /*93a0*/  LDL.LU R27, [R1+0xa9c] ;  /* 0x000a9c00011b7983 */ /* 0x001ea80000300800 */
        /* <DEDUP_REMOVED lines=25> */
[----:B0-----:R-:W2:Y:S01]  /*9540*/  LDL.LU R6, [R1+0xa68] ;  /* 0x000a680001067983 */ /* 0x001ea20000300800 */
[----:B------:R-:W-:-:S02]  /*9550*/  SEL R0, R3, R0, !P2 ;  /* 0x0000000003007207 */ /* 0x000fc40005000000 */
[C---:B------:R-:W-:Y:S02]  /*9560*/  SEL R29, R3.reuse, R29, !P2 ;  /* 0x0000001d031d7207 */ /* 0x040fe40005000000 */
[C---:B----4-:R-:W-:Y:S02]  /*9570*/  SEL R28, R3.reuse, R28, !P2 ;  /* 0x0000001c031c7207 */ /* 0x050fe40005000000 */
[----:B---3--:R-:W-:-:S05]  /*9580*/  SEL R11, R3, R11, !P2 ;  /* 0x0000000b030b7207 */ /* 0x008fca0005000000 */
[----:B------:R2:W-:Y:S02]  /*9590*/  STL [R1+0x34], R11 ;  /* 0x0000340b01007387 */ /* 0x0005e40000100800 */
[C---:B--2---:R-:W-:Y:S02]  /*95a0*/  SEL R11, R3.reuse, R9, !P2 ;  /* 0x00000009030b7207 */ /* 0x044fe40005000000 */
[----:B------:R-:W-:-:S03]  /*95b0*/  SEL R9, R3, R2, !P2 ;  /* 0x0000000203097207 */ /* 0x000fc60005000000 */
[----:B------:R0:W-:Y:S01]  /*95c0*/  STL [R1+0x2c], R11 ;  /* 0x00002c0b01007387 */ /* 0x0001e20000100800 */
[----:B------:R-:W-:-:S03]  /*95d0*/  SEL R2, R3, R25, !P2 ;  /* 0x0000001903027207 */ /* 0x000fc60005000000 */
[----:B------:R-:W-:Y:S01]  /*95e0*/  STL [R1+0x18], R9 ;  /* 0x0000180901007387 */ /* 0x000fe20000100800 */
[----:B0-----:R-:W-:-:S05]  /*95f0*/  SEL R11, R3, R15, !P2 ;  /* 0x0000000f030b7207 */ /* 0x001fca0005000000 */
[----:B------:R-:W-:Y:S04]  /*9600*/  STL [R1+0x14], R11 ;  /* 0x0000140b01007387 */ /* 0x000fe80000100800 */
[----:B------:R0:W-:Y:S02]  /*9610*/  STL [R1+0x10], R2 ;  /* 0x0000100201007387 */ /* 0x0001e40000100800 */
[C---:B0-----:R-:W-:Y:S02]  /*9620*/  SEL R2, R3.reuse, R23, !P2 ;  /* 0x0000001703027207 */ /* 0x041fe40005000000 */
[C---:B------:R-:W-:Y:S02]  /*9630*/  SEL R22, R3.reuse, R22, !P2 ;  /* 0x0000001603167207 */ /* 0x040fe40005000000 */
[----:B------:R-:W-:-:S02]  /*9640*/  SEL R20, R3, R20, !P2 ;  /* 0x0000001403147207 */ /* 0x000fc40005000000 */
[C---:B------:R-:W-:Y:S02]  /*9650*/  SEL R18, R3.reuse, R18, !P2 ;  /* 0x0000001203127207 */ /* 0x040fe40005000000 */
[C---:B------:R-:W-:Y:S02]  /*9660*/  SEL R16, R3.reuse, R16, !P2 ;  /* 0x0000001003107207 */ /* 0x040fe40005000000 */
[C---:B------:R-:W-:Y:S02]  /*9670*/  SEL R14, R3.reuse, R14, !P2 ;  /* 0x0000000e030e7207 */ /* 0x040fe40005000000 */
[C---:B------:R-:W-:Y:S02]  /*9680*/  SEL R9, R3.reuse, R6, !P2 ;  /* 0x0000000603097207 */ /* 0x040fe40005000000 */
[----:B------:R-:W-:-:S03]  /*9690*/  SEL R6, R3, R24, !P2 ;  /* 0x0000001803067207 */ /* 0x000fc60005000000 */
[----:B------:R-:W-:Y:S04]  /*96a0*/  STL [R1+0xc], R9 ;  /* 0x00000c0901007387 */ /* 0x000fe80000100800 */
[----:B------:R0:W-:Y:S04]  /*96b0*/  STL [R1+0x8], R6 ;  /* 0x0000080601007387 */ /* 0x0001e80000100800 */
[----:B------:R-:W-:Y:S04]  /*96c0*/  STL [R1+0x9dc], R0 ;  /* 0x0009dc0001007387 */ /* 0x000fe80000100800 */
[----:B------:R-:W-:Y:S04]  /*96d0*/  STL [R1+0x4], R2 ;  /* 0x0000040201007387 */ /* 0x000fe80000100800 */
[----:B------:R1:W-:Y:S04]  /*96e0*/  STL [R1+0x9e0], R29 ;  /* 0x0009e01d01007387 */ /* 0x0003e80000100800 */
[----:B0-----:R-:W2:Y:S04]  /*96f0*/  LDL.LU R6, [R1+0xac] ;  /* 0x0000ac0001067983 */ /* 0x001ea80000300800 */
[----:B------:R-:W3:Y:S04]  /*9700*/  LDL.LU R9, [R1+0xcc] ;  /* 0x0000cc0001097983 */ /* 0x000ee80000300800 */
[----:B------:R-:W4:Y:S01]  /*9710*/  LDL.LU R11, [R1+0xd0] ;  /* 0x0000d000010b7983 */ /* 0x000f220000300800 */
[----:B------:R-:W-:-:S03]  /*9720*/  SEL R12, R3, R12, !P2 ;  /* 0x0000000c030c7207 */ /* 0x000fc60005000000 */
[----:B------:R-:W4:Y:S04]  /*9730*/  LDL.LU R15, [R1+0xd4] ;  /* 0x0000d400010f7983 */ /* 0x000f280000300800 */
[----:B------:R-:W4:Y:S04]  /*9740*/  LDL.LU R23, [R1+0xec] ;  /* 0x0000ec0001177983 */ /* 0x000f280000300800 */
[----:B------:R-:W4:Y:S04]  /*9750*/  LDL.LU R24, [R1+0xf0] ;  /* 0x0000f00001187983 */ /* 0x000f280000300800 */
[----:B------:R-:W4:Y:S04]  /*9760*/  LDL.LU R25, [R1+0xfc] ;  /* 0x0000fc0001197983 */ /* 0x000f280000300800 */
[----:B-1----:R-:W4:Y:S04]  /*9770*/  LDL.LU R29, [R1+0x114] ;  /* 0x00011400011d7983 */ /* 0x002f280000300800 */
[----:B------:R-:W4:Y:S04]  /*9780*/  LDL.LU R0, [R1+0x118] ;  /* 0x0001180001007983 */ /* 0x000f280000300800 */
[----:B------:R0:W-:Y:S04]  /*9790*/  STL [R1+0x9e4], R28 ;  /* 0x0009e41c01007387 */ /* 0x0001e80000100800 */
[----:B0-----:R-:W4:Y:S04]  /*97a0*/  LDL.LU R28, [R1+0x110] ;  /* 0x00011000011c7983 */ /* 0x001f280000300800 */
        /* <DEDUP_REMOVED lines=11> */
[----:B0-----:R-:W4:Y:S01]  /*9860*/  LDL.LU R22, [R1+0x1e8] ;  /* 0x0001e80001167983 */ /* 0x001f220000300800 */
[----:B------:R-:W0:Y:S01]  /*9870*/  S2R R2, SR_TID.X ;  /* 0x0000000000027919 */ /* 0x000e220000002100 */
[----:B------:R-:W-:-:S02]  /*9880*/  SEL R26, R3, R26, !P2 ;  /* 0x0000001a031a7207 */ /* 0x000fc40005000000 */
[C---:B------:R-:W-:Y:S02]  /*9890*/  SEL R4, R3.reuse, R4, !P2 ;  /* 0x0000000403047207 */ /* 0x040fe40005000000 */
[C---:B------:R-:W-:Y:S01]  /*98a0*/  SEL R5, R3.reuse, R5, !P2 ;  /* 0x0000000503057207 */ /* 0x040fe20005000000 */
[----:B------:R-:W-:Y:S01]  /*98b0*/  @!P3 IMAD.MOV R19, RZ, RZ, -R19 ;  /* 0x000000ffff13b224 */ /* 0x000fe200078e0a13 */
[C---:B------:R-:W-:Y:S01]  /*98c0*/  SEL R7, R3.reuse, R7, !P2 ;  /* 0x0000000703077207 */ /* 0x040fe20005000000 */
[----:B------:R-:W-:Y:S01]  /*98d0*/  @!P5 IMAD.MOV R21, RZ, RZ, -R21 ;  /* 0x000000ffff15d224 */ /* 0x000fe200078e0a15 */
[C---:B------:R-:W-:Y:S01]  /*98e0*/  SEL R8, R3.reuse, R8, !P2 ;  /* 0x0000000803087207 */ /* 0x040fe20005000000 */
[----:B------:R-:W-:Y:S01]  /*98f0*/  STL [R1+0xa00], R26 ;  /* 0x000a001a01007387 */ /* 0x000fe20000100800 */
[C---:B------:R-:W-:Y:S02]  /*9900*/  SEL R10, R3.reuse, R10, !P2 ;  /* 0x0000000a030a7207 */ /* 0x040fe40005000000 */
[C---:B------:R-:W-:Y:S01]  /*9910*/  SEL R27, R3.reuse, R27, !P2 ;  /* 0x0000001b031b7207 */ /* 0x040fe20005000000 */
[----:B------:R-:W-:Y:S01]  /*9920*/  STL [R1+0xa04], R4 ;  /* 0x000a040401007387 */ /* 0x000fe20000100800 */
[----:B------:R-:W-:-:S02]  /*9930*/  SEL R13, R3, R13, !P2 ;  /* 0x0000000d030d7207 */ /* 0x000fc40005000000 */
[C---:B------:R-:W-:Y:S01]  /*9940*/  SEL R17, R3.reuse, R17, !P2 ;  /* 0x0000001103117207 */ /* 0x040fe20005000000 */
[----:B------:R-:W-:Y:S01]  /*9950*/  STL [R1+0xa08], R5 ;  /* 0x000a080501007387 */ /* 0x000fe20000100800 */
[----:B------:R-:W-:-:S03]  /*9960*/  SEL R19, R3, R19, !P2 ;  /* 0x0000001303137207 */ /* 0x000fc60005000000 */
[----:B------:R-:W-:Y:S01]  /*9970*/  STL [R1+0xa0c], R7 ;  /* 0x000a0c0701007387 */ /* 0x000fe20000100800 */
[----:B------:R-:W-:Y:S02]  /*9980*/  SEL R3, R3, R21, !P2 ;  /* 0x0000001503037207 */ /* 0x000fe40005000000 */
[----:B0-----:R-:W-:Y:S01]  /*9990*/  LOP3.LUT R2, R2, 0x3f, RZ, 0xc0, !PT ;  /* 0x0000003f02027812 */ /* 0x001fe200078ec0ff */
[----:B------:R-:W-:Y:S04]  /*99a0*/  STL [R1+0xa10], R8 ;  /* 0x000a100801007387 */ /* 0x000fe80000100800 */
[----:B------:R-:W-:Y:S01]  /*99b0*/  IMAD R2, R2, UR5, RZ ;  /* 0x0000000502027c24 */ /* 0x000fe2000f8e02ff */
[----:B------:R-:W-:Y:S04]  /*99c0*/  STL [R1+0xa14], R10 ;  /* 0x000a140a01007387 */ /* 0x000fe80000100800 */
[----:B------:R-:W-:Y:S01]  /*99d0*/  STL [R1+0xa18], R27 ;  /* 0x000a181b01007387 */ /* 0x000fe20000100800 */
[----:B------:R-:W-:Y:S01]  /*99e0*/  LEA.HI.X.SX32 R2, R2, UR7, 0x1, P6 ;  /* 0x0000000702027c11 */ /* 0x000fe2000b0f0eff */
[----:B------:R-:W-:-:S02]  /*99f0*/  ULDC UR7, c[0x0][0x240] ;  /* 0x0000900000077ab9 */ /* 0x000fc40000000800 */
[----:B------:R-:W-:Y:S04]  /*9a00*/  STL [R1+0xa1c], R13 ;  /* 0x000a1c0d01007387 */ /* 0x000fe80000100800 */
[----:B------:R-:W-:Y:S04]  /*9a10*/  STL [R1+0xa20], R17 ;  /* 0x000a201101007387 */ /* 0x000fe80000100800 */
[----:B------:R-:W-:Y:S04]  /*9a20*/  STL [R1+0xa24], R19 ;  /* 0x000a241301007387 */ /* 0x000fe80000100800 */
[----:B------:R0:W-:Y:S04]  /*9a30*/  STL [R1+0xa28], R3 ;  /* 0x000a280301007387 */ /* 0x0001e80000100800 */
[----:B------:R1:W-:Y:S01]  /*9a40*/  STL [R1+0xa2c], R2 ;  /* 0x000a2c0201007387 */ /* 0x0003e20000100800 */
[----:B--2---:R-:W-:-:S02]  /*9a50*/  IMAD R6, R6, UR7, RZ ;  /* 0x0000000706067c24 */ /* 0x004fc4000f8e02ff */
[----:B---3--:R-:W-:-:S03]  /*9a60*/  IMAD R9, R9, UR7, RZ ;  /* 0x0000000709097c24 */ /* 0x008fc6000f8e02ff */
[----:B------:R-:W-:Y:S01]  /*9a70*/  STL [R1+0xa30], R6 ;  /* 0x000a300601007387 */ /* 0x000fe20000100800 */
[----:B----4-:R-:W-:Y:S02]  /*9a80*/  IMAD R11, R11, UR7, RZ ;  /* 0x000000070b0b7c24 */ /* 0x010fe4000f8e02ff */
[----:B------:R-:W-:Y:S02]  /*9a90*/  IMAD R15, R15, UR7, RZ ;  /* 0x000000070f0f7c24 */ /* 0x000fe4000f8e02ff */
[----:B------:R-:W-:Y:S02]  /*9aa0*/  IMAD R23, R23, UR7, RZ ;  /* 0x0000000717177c24 */ /* 0x000fe4000f8e02ff */
[----:B------:R-:W-:Y:S02]  /*9ab0*/  IMAD R24, R24, UR7, RZ ;  /* 0x0000000718187c24 */ /* 0x000fe4000f8e02ff */
[----:B------:R-:W-:Y:S02]  /*9ac0*/  IMAD R25, R25, UR7, RZ ;  /* 0x0000000719197c24 */ /* 0x000fe4000f8e02ff */
[----:B0-----:R-:W-:-:S02]  /*9ad0*/  IMAD R3, R16, UR7, RZ ;  /* 0x0000000710037c24 */ /* 0x001fc4000f8e02ff */
[----:B------:R-:W-:Y:S02]  /*9ae0*/  IMAD R4, R18, UR7, RZ ;  /* 0x0000000712047c24 */ /* 0x000fe4000f8e02ff */
[----:B------:R-:W-:Y:S02]  /*9af0*/  IMAD R21, R20, UR7, RZ ;  /* 0x0000000714157c24 */ /* 0x000fe4000f8e02ff */
[----:B-1----:R-:W-:-:S05]  /*9b00*/  IMAD R2, R22, UR6, RZ ;  /* 0x0000000616027c24 */ /* 0x002fca000f8e02ff */
[----:B------:R0:W-:Y:S04]  /*9b10*/  STL [R1+0x1e8], R2 ;  /* 0x0001e80201007387 */ /* 0x0001e80000100800 */
[----:B------:R-:W-:Y:S04]  /*9b20*/  STL [R1+0xa34], R9 ;  /* 0x000a340901007387 */ /* 0x000fe80000100800 */
[----:B------:R-:W-:Y:S04]  /*9b30*/  STL [R1+0xa38], R11 ;  /* 0x000a380b01007387 */ /* 0x000fe80000100800 */
[----:B------:R-:W-:Y:S04]  /*9b40*/  STL [R1+0xa3c], R15 ;  /* 0x000a3c0f01007387 */ /* 0x000fe80000100800 */
[----:B------:R-:W-:Y:S01]  /*9b50*/  STL [R1+0xa40], R21 ;  /* 0x000a401501007387 */ /* 0x000fe20000100800 */
[----:B0-----:R-:W-:-:S03]  /*9b60*/  IMAD R2, R14, UR7, RZ ;  /* 0x000000070e027c24 */ /* 0x001fc6000f8e02ff */
[----:B------:R-:W-:Y:S04]  /*9b70*/  STL [R1+0xa44], R23 ;  /* 0x000a441701007387 */ /* 0x000fe80000100800 */
[----:B------:R-:W-:Y:S04]  /*9b80*/  STL [R1+0xa48], R24 ;  /* 0x000a481801007387 */ /* 0x000fe80000100800 */
[----:B------:R-:W-:Y:S04]  /*9b90*/  STL [R1+0xa4c], R25 ;  /* 0x000a4c1901007387 */ /* 0x000fe80000100800 */
[----:B------:R0:W-:Y:S04]  /*9ba0*/  STL [R1+0x1c], R4 ;  /* 0x00001c0401007387 */ /* 0x0001e80000100800 */
[----:B------:R1:W-:Y:S01]  /*9bb0*/  STL [R1+0x20], R3 ;  /* 0x0000200301007387 */ /* 0x0003e20000100800 */
[----:B0-----:R-:W-:-:S03]  /*9bc0*/  IMAD R4, R12, UR7, RZ ;  /* 0x000000070c047c24 */ /* 0x001fc6000f8e02ff */
[----:B------:R0:W-:Y:S01]  /*9bd0*/  STL [R1+0x24], R2 ;  /* 0x0000240201007387 */ /* 0x0001e20000100800 */
[----:B-1----:R-:W-:-:S03]  /*9be0*/  IMAD R3, R28, UR7, RZ ;  /* 0x000000071c037c24 */ /* 0x002fc6000f8e02ff */
[----:B------:R-:W-:Y:S04]  /*9bf0*/  STL [R1+0x28], R4 ;  /* 0x0000280401007387 */ /* 0x000fe80000100800 */
[----:B------:R-:W-:Y:S04]  /*9c00*/  STL [R1+0x30], R3 ;  /* 0x0000300301007387 */ /* 0x000fe80000100800 */
[----:B------:R-:W2:Y:S01]  /*9c10*/  LDL.LU R25, [R1+0x124] ;  /* 0x0001240001197983 */ /* 0x000ea20000300800 */
[----:B0-----:R-:W-:Y:S02]  /*9c20*/  IMAD R2, R29, UR7, RZ ;  /* 0x000000071d027c24 */ /* 0x001fe4000f8e02ff */
[----:B------:R-:W-:-:S03]  /*9c30*/  IMAD R0, R0, UR7, RZ ;  /* 0x0000000700007c24 */ /* 0x000fc6000f8e02ff */
[----:B------:R-:W-:Y:S04]  /*9c40*/  STL [R1+0x58], R2 ;  /* 0x0000580201007387 */ /* 0x000fe80000100800 */
[----:B--2---:R0:W-:Y:S04]  /*9c50*/  STL [R1+0xa60], R25 ;  /* 0x000a601901007387 */ /* 0x0041e80000100800 */
[----:B------:R-:W-:Y:S04]  /*9c60*/  STL [R1+0x5c], R0 ;  /* 0x00005c0001007387 */ /* 0x000fe80000100800 */
[----:B0-----:R-:W2:Y:S04]  /*9c70*/  LDL.LU R25, [R1+0x120] ;  /* 0x0001200001197983 */ /* 0x001ea80000300800 */
[----:B--2---:R0:W-:Y:S04]  /*9c80*/  STL [R1+0xa64], R25 ;  /* 0x000a641901007387 */ /* 0x0041e80000100800 */
[----:B0-----:R-:W2:Y:S04]  /*9c90*/  LDL.LU R25, [R1+0x11c] ;  /* 0x00011c0001197983 */ /* 0x001ea80000300800 */
[----:B------:R-:W3:Y:S04]  /*9ca0*/  LDL.LU R24, [R1+0x128] ;  /* 0x0001280001187983 */ /* 0x000ee80000300800 */
[----:B------:R-:W4:Y:S04]  /*9cb0*/  LDL.LU R23, [R1+0x130] ;  /* 0x0001300001177983 */ /* 0x000f280000300800 */
[----:B------:R-:W4:Y:S04]  /*9cc0*/  LDL.LU R21, [R1+0x134] ;  /* 0x0001340001157983 */ /* 0x000f280000300800 */
[----:B------:R-:W4:Y:S04]  /*9cd0*/  LDL.LU R15, [R1+0x138] ;  /* 0x00013800010f7983 */ /* 0x000f280000300800 */
[----:B------:R-:W4:Y:S04]  /*9ce0*/  LDL.LU R11, [R1+0x13c] ;  /* 0x00013c00010b7983 */ /* 0x000f280000300800 */
[----:B------:R-:W4:Y:S04]  /*9cf0*/  LDL.LU R9, [R1+0x140] ;  /* 0x0001400001097983 */ /* 0x000f280000300800 */
[----:B------:R-:W3:Y:S04]  /*9d00*/  LDL.LU R6, [R1+0x144] ;  /* 0x0001440001067983 */ /* 0x000ee80000300800 */
        /* <DEDUP_REMOVED lines=21> */
[----:B--2---:R-:W-:-:S05]  /*9e60*/  IMAD R25, R25, UR7, RZ ;  /* 0x0000000719197c24 */ /* 0x004fca000f8e02ff */
[----:B------:R0:W-:Y:S04]  /*9e70*/  STL [R1+0x68], R25 ;  /* 0x0000681901007387 */ /* 0x0001e80000100800 */
[----:B0-----:R-:W2:Y:S02]  /*9e80*/  LDL.LU R25, [R1+0xa64] ;  /* 0x000a640001197983 */ /* 0x001ea40000300800 */
[----:B--2---:R-:W-:-:S05]  /*9e90*/  IMAD R25, R25, UR7, RZ ;  /* 0x0000000719197c24 */ /* 0x004fca000f8e02ff */
[----:B------:R0:W-:Y:S04]  /*9ea0*/  STL [R1+0x6c], R25 ;  /* 0x00006c1901007387 */ /* 0x0001e80000100800 */
[----:B0-----:R-:W2:Y:S01]  /*9eb0*/  LDL.LU R25, [R1+0xa60] ;  /* 0x000a600001197983 */ /* 0x001ea20000300800 */
[----:B---3--:R-:W-:Y:S02]  /*9ec0*/  IMAD R6, R6, UR7, RZ ;  /* 0x0000000706067c24 */ /* 0x008fe4000f8e02ff */
[----:B--2---:R-:W-:-:S05]  /*9ed0*/  IMAD R25, R25, UR7, RZ ;  /* 0x0000000719197c24 */ /* 0x004fca000f8e02ff */
[----:B------:R0:W-:Y:S02]  /*9ee0*/  STL [R1+0x8c], R25 ;  /* 0x00008c1901007387 */ /* 0x0001e40000100800 */
[----:B0-----:R-:W-:Y:S02]  /*9ef0*/  IMAD R25, R24, UR7, RZ ;  /* 0x0000000718197c24 */ /* 0x001fe4000f8e02ff */
[----:B----4-:R-:W-:Y:S02]  /*9f00*/  IMAD R24, R23, UR7, RZ ;  /* 0x0000000717187c24 */ /* 0x010fe4000f8e02ff */
[----:B------:R-:W-:Y:S02]  /*9f10*/  IMAD R23, R21, UR7, RZ ;  /* 0x0000000715177c24 */ /* 0x000fe4000f8e02ff */
[----:B------:R-:W-:Y:S01]  /*9f20*/  IMAD R21, R15, UR7, RZ ;  /* 0x000000070f157c24 */ /* 0x000fe2000f8e02ff */
[----:B------:R-:W-:Y:S01]  /*9f30*/  STL [R1+0x9c], R25 ;  /* 0x00009c1901007387 */ /* 0x000fe20000100800 */
[----:B------:R-:W-:-:S02]  /*9f40*/  IMAD R15, R11, UR7, RZ ;  /* 0x000000070b0f7c24 */ /* 0x000fc4000f8e02ff */
[----:B------:R-:W-:Y:S01]  /*9f50*/  IMAD R11, R9, UR7, RZ ;  /* 0x00000007090b7c24 */ /* 0x000fe2000f8e02ff */
[----:B------:R-:W-:Y:S01]  /*9f60*/  STL [R1+0xac], R24 ;  /* 0x0000ac1801007387 */ /* 0x000fe20000100800 */
[----:B------:R-:W-:-:S03]  /*9f70*/  IMAD R9, R2, UR7, RZ ;  /* 0x0000000702097c24 */ /* 0x000fc6000f8e02ff */
[----:B------:R-:W-:Y:S01]  /*9f80*/  STL [R1+0xb0], R23 ;  /* 0x0000b01701007387 */ /* 0x000fe20000100800 */
[----:B------:R-:W-:-:S03]  /*9f90*/  IMAD R2, R3, UR7, RZ ;  /* 0x0000000703027c24 */ /* 0x000fc6000f8e02ff */
[----:B------:R-:W-:Y:S04]  /*9fa0*/  STL [R1+0xb4], R21 ;  /* 0x0000b41501007387 */ /* 0x000fe80000100800 */
[----:B------:R-:W-:Y:S01]  /*9fb0*/  STL [R1+0xcc], R15 ;  /* 0x0000cc0f01007387 */ /* 0x000fe20000100800 */
[----:B------:R-:W-:-:S03]  /*9fc0*/  IMAD R3, R17, UR7, RZ ;  /* 0x0000000711037c24 */ /* 0x000fc6000f8e02ff */
[----:B------:R-:W-:Y:S04]  /*9fd0*/  STL [R1+0xd0], R11 ;  /* 0x0000d00b01007387 */ /* 0x000fe80000100800 */
[----:B------:R0:W-:Y:S04]  /*9fe0*/  STL [R1+0xd4], R6 ;  /* 0x0000d40601007387 */ /* 0x0001e80000100800 */
[----:B------:R-:W-:Y:S01]  /*9ff0*/  STL [R1+0xd8], R9 ;  /* 0x0000d80901007387 */ /* 0x000fe20000100800 */
[----:B0-----:R-:W-:-:S03]  /*a000*/  IMAD R6, R19, UR7, RZ ;  /* 0x0000000713067c24 */ /* 0x001fc6000f8e02ff */
[----:B------:R0:W-:Y:S04]  /*a010*/  STL [R1+0xec], R2 ;  /* 0x0000ec0201007387 */ /* 0x0001e80000100800 */
[----:B------:R1:W-:Y:S04]  /*a020*/  STL [R1+0xf0], R6 ;  /* 0x0000f00601007387 */ /* 0x0003e80000100800 */
[----:B------:R2:W-:Y:S01]  /*a030*/  STL [R1+0xfc], R3 ;  /* 0x0000fc0301007387 */ /* 0x0005e20000100800 */
[----:B0-----:R-:W-:Y:S02]  /*a040*/  IMAD R2, R13, UR7, RZ ;  /* 0x000000070d027c24 */ /* 0x001fe4000f8e02ff */
[----:B-1----:R-:W-:-:S03]  /*a050*/  IMAD R6, R27, UR7, RZ ;  /* 0x000000071b067c24 */ /* 0x002fc6000f8e02ff */
[----:B------:R0:W-:Y:S01]  /*a060*/  STL [R1+0x100], R2 ;  /* 0x0001000201007387 */ /* 0x0001e20000100800 */
[----:B--2---:R-:W-:-:S03]  /*a070*/  IMAD R3, R10, UR7, RZ ;  /* 0x000000070a037c24 */ /* 0x004fc6000f8e02ff */
[----:B------:R1:W-:Y:S04]  /*a080*/  STL [R1+0x104], R6 ;  /* 0x0001040601007387 */ /* 0x0003e80000100800 */
[----:B------:R2:W-:Y:S01]  /*a090*/  STL [R1+0x108], R3 ;  /* 0x0001080301007387 */ /* 0x0005e20000100800 */
[----:B0-----:R-:W-:Y:S02]  /*a0a0*/  IMAD R2, R8, UR7, RZ ;  /* 0x0000000708027c24 */ /* 0x001fe4000f8e02ff */
[----:B-1----:R-:W-:-:S03]  /*a0b0*/  IMAD R6, R7, UR7, RZ ;  /* 0x0000000707067c24 */ /* 0x002fc6000f8e02ff */
[----:B------:R0:W-:Y:S01]  /*a0c0*/  STL [R1+0x10c], R2 ;  /* 0x00010c0201007387 */ /* 0x0001e20000100800 */
[----:B--2---:R-:W-:-:S03]  /*a0d0*/  IMAD R3, R5, UR7, RZ ;  /* 0x0000000705037c24 */ /* 0x004fc6000f8e02ff */
[----:B------:R-:W-:Y:S04]  /*a0e0*/  STL [R1+0x110], R6 ;  /* 0x0001100601007387 */ /* 0x000fe80000100800 */
[----:B------:R1:W-:Y:S01]  /*a0f0*/  STL [R1+0x114], R3 ;  /* 0x0001140301007387 */ /* 0x0003e20000100800 */
[----:B0-----:R-:W-:Y:S02]  /*a100*/  IMAD R2, R4, UR7, RZ ;  /* 0x0000000704027c24 */ /* 0x001fe4000f8e02ff */
[----:B------:R-:W-:-:S03]  /*a110*/  IMAD R4, R26, UR7, RZ ;  /* 0x000000071a047c24 */ /* 0x000fc6000f8e02ff */
[----:B------:R0:W-:Y:S01]  /*a120*/  STL [R1+0x118], R2 ;  /* 0x0001180201007387 */ /* 0x0001e20000100800 */
[----:B-1----:R-:W-:-:S03]  /*a130*/  IMAD R3, R22, UR7, RZ ;  /* 0x0000000716037c24 */ /* 0x002fc6000f8e02ff */
        /* <DEDUP_REMOVED lines=155> */
[----:B----4-:R-:W-:Y:S02]  /*aaf0*/  IMAD R23, R23, UR7, RZ ;  /* 0x0000000717177c24 */ /* 0x010fe4000f8e02ff */
[----:B------:R-:W-:Y:S02]  /*ab00*/  IMAD R21, R21, UR7, RZ ;  /* 0x0000000715157c24 */ /* 0x000fe4000f8e02ff */
[----:B------:R-:W-:-:S02]  /*ab10*/  IMAD R15, R15, UR7, RZ ;  /* 0x000000070f0f7c24 */ /* 0x000fc4000f8e02ff */
[----:B------:R-:W-:Y:S02]  /*ab20*/  IMAD R11, R11, UR7, RZ ;  /* 0x000000070b0b7c24 */ /* 0x000fe4000f8e02ff */
[----:B------:R-:W-:Y:S02]  /*ab30*/  IMAD R9, R9, UR7, RZ ;  /* 0x0000000709097c24 */ /* 0x000fe4000f8e02ff */
[----:B------:R-:W-:Y:S02]  /*ab40*/  IMAD R6, R6, UR7, RZ ;  /* 0x0000000706067c24 */ /* 0x000fe4000f8e02ff */
[----:B------:R-:W-:Y:S02]  /*ab50*/  IMAD R2, R2, UR7, RZ ;  /* 0x0000000702027c24 */ /* 0x000fe4000f8e02ff */
        /* <DEDUP_REMOVED lines=20> */
[----:B--2---:R-:W-:-:S05]  /*aca0*/  IMAD R25, R25, UR7, RZ ;  /* 0x0000000719197c24 */ /* 0x004fca000f8e02ff */
[----:B------:R0:W-:Y:S04]  /*acb0*/  STL [R1+0xa0], R25 ;  /* 0x0000a01901007387 */ /* 0x0001e80000100800 */
[----:B0-----:R-:W2:Y:S04]  /*acc0*/  LDL.LU R25, [R1+0xa4c] ;  /* 0x000a4c0001197983 */ /* 0x001ea80000300800 */
[----:B------:R0:W-:Y:S04]  /*acd0*/  STL [R1+0x98], R24 ;  /* 0x0000981801007387 */ /* 0x0001e80000100800 */
[----:B0-----:R-:W3:Y:S04]  /*ace0*/  LDL.LU R24, [R1+0xa48] ;  /* 0x000a480001187983 */ /* 0x001ee80000300800 */
[----:B------:R0:W-:Y:S04]  /*acf0*/  STL [R1+0x94], R23 ;  /* 0x0000941701007387 */ /* 0x0001e80000100800 */
[----:B0-----:R-:W4:Y:S04]  /*ad00*/  LDL.LU R23, [R1+0xa44] ;  /* 0x000a440001177983 */ /* 0x001f280000300800 */
        /* <DEDUP_REMOVED lines=51> */
[----:B0-----:R-:W2:Y:S02]  /*b040*/  LDL.LU R0, [R1+0x9dc] ;  /* 0x0009dc0001007983 */ /* 0x001ea40000300800 */
[----:B--2---:R-:W-:-:S05]  /*b050*/  IMAD R0, R0, UR7, RZ ;  /* 0x0000000700007c24 */ /* 0x004fca000f8e02ff */
[----:B------:R0:W-:Y:S04]  /*b060*/  STL [R1], R0 ;  /* 0x0000000001007387 */ /* 0x0001e80000100800 */
[----:B0-----:R-:W2:Y:S01]  /*b070*/  LDL.LU R0, [R1+0x9d8] ;  /* 0x0009d80001007983 */ /* 0x001ea20000300800 */
[----:B----4-:R-:W-:Y:S02]  /*b080*/  IMAD R29, R29, UR7, RZ ;  /* 0x000000071d1d7c24 */ /* 0x010fe4000f8e02ff */
[----:B---3--:R-:W-:Y:S02]  /*b090*/  IMAD R28, R28, UR7, RZ ;  /* 0x000000071c1c7c24 */ /* 0x008fe4000f8e02ff */
[----:B------:R-:W-:Y:S01]  /*b0a0*/  IMAD R12, R12, UR7, RZ ;  /* 0x000000070c0c7c24 */ /* 0x000fe2000f8e02ff */
[----:B------:R0:W-:Y:S01]  /*b0b0*/  STL [R1+0x99c], R29 ;  /* 0x00099c1d01007387 */ /* 0x0001e20000100800 */
[----:B------:R-:W-:-:S02]  /*b0c0*/  IMAD R14, R14, UR7, RZ ;  /* 0x000000070e0e7c24 */ /* 0x000fc4000f8e02ff */
[----:B------:R-:W-:Y:S01]  /*b0d0*/  IMAD R16, R16, UR7, RZ ;  /* 0x0000000710107c24 */ /* 0x000fe2000f8e02ff */
[----:B0-----:R-:W3:Y:S04]  /*b0e0*/  LDL.LU R29, [R1+0x30] ;  /* 0x00003000011d7983 */ /* 0x001ee80000300800 */
[----:B------:R0:W-:Y:S04]  /*b0f0*/  STL [R1+0x9a0], R28 ;  /* 0x0009a01c01007387 */ /* 0x0001e80000100800 */
[----:B0-----:R-:W4:Y:S04]  /*b100*/  LDL.LU R28, [R1+0x28] ;  /* 0x00002800011c7983 */ /* 0x001f280000300800 */
[----:B------:R0:W-:Y:S04]  /*b110*/  STL [R1+0x9a4], R12 ;  /* 0x0009a40c01007387 */ /* 0x0001e80000100800 */
[----:B0-----:R-:W3:Y:S04]  /*b120*/  LDL.LU R12, [R1+0x24] ;  /* 0x00002400010c7983 */ /* 0x001ee80000300800 */
[----:B------:R0:W-:Y:S04]  /*b130*/  STL [R1+0x9a8], R14 ;  /* 0x0009a80e01007387 */ /* 0x0001e80000100800 */
[----:B0-----:R-:W4:Y:S04]  /*b140*/  LDL.LU R14, [R1+0x20] ;  /* 0x00002000010e7983 */ /* 0x001f280000300800 */
[----:B------:R0:W-:Y:S04]  /*b150*/  STL [R1+0x9ac], R16 ;  /* 0x0009ac1001007387 */ /* 0x0001e80000100800 */
[----:B0-----:R-:W3:Y:S01]  /*b160*/  LDL.LU R16, [R1+0x1c] ;  /* 0x00001c0001107983 */ /* 0x001ee20000300800 */
[----:B------:R-:W-:-:S02]  /*b170*/  IMAD R18, R18, UR7, RZ ;  /* 0x0000000712127c24 */ /* 0x000fc4000f8e02ff */
[----:B------:R-:W-:Y:S02]  /*b180*/  IMAD R20, R20, UR7, RZ ;  /* 0x0000000714147c24 */ /* 0x000fe4000f8e02ff */
[----:B------:R-:W-:Y:S02]  /*b190*/  IMAD R22, R22, UR7, RZ ;  /* 0x0000000716167c24 */ /* 0x000fe4000f8e02ff */
[----:B------:R-:W-:Y:S01]  /*b1a0*/  IMAD R26, R26, UR7, RZ ;  /* 0x000000071a1a7c24 */ /* 0x000fe2000f8e02ff */
[----:B------:R-:W-:Y:S01]  /*b1b0*/  STL [R1+0x9b0], R18 ;  /* 0x0009b01201007387 */ /* 0x000fe20000100800 */
[----:B------:R-:W-:Y:S02]  /*b1c0*/  IMAD R4, R4, UR7, RZ ;  /* 0x0000000704047c24 */ /* 0x000fe4000f8e02ff */
[----:B------:R-:W-:Y:S01]  /*b1d0*/  IMAD R5, R5, UR7, RZ ;  /* 0x0000000705057c24 */ /* 0x000fe2000f8e02ff */
[----:B------:R-:W-:Y:S01]  /*b1e0*/  STL [R1+0x9b4], R20 ;  /* 0x0009b41401007387 */ /* 0x000fe20000100800 */
[----:B------:R-:W-:-:S02]  /*b1f0*/  IMAD R7, R7, UR7, RZ ;  /* 0x0000000707077c24 */ /* 0x000fc4000f8e02ff */
[----:B------:R-:W-:Y:S01]  /*b200*/  IMAD R8, R8, UR7, RZ ;  /* 0x0000000708087c24 */ /* 0x000fe2000f8e02ff */
[----:B------:R-:W-:Y:S01]  /*b210*/  STL [R1+0x9b8], R22 ;  /* 0x0009b81601007387 */ /* 0x000fe20000100800 */
[----:B------:R-:W-:Y:S02]  /*b220*/  IMAD R10, R10, UR7, RZ ;  /* 0x000000070a0a7c24 */ /* 0x000fe4000f8e02ff */
[----:B------:R-:W-:Y:S01]  /*b230*/  IMAD R27, R27, UR7, RZ ;  /* 0x000000071b1b7c24 */ /* 0x000fe2000f8e02ff */
[----:B------:R-:W-:Y:S04]  /*b240*/  STL [R1+0x9bc], R26 ;  /* 0x0009bc1a01007387 */ /* 0x000fe80000100800 */
[----:B------:R2:W-:Y:S04]  /*b250*/  STL [R1+0x9c0], R4 ;  /* 0x0009c00401007387 */ /* 0x0005e80000100800 */
[----:B------:R-:W-:Y:S04]  /*b260*/  STL [R1+0x9c4], R5 ;  /* 0x0009c40501007387 */ /* 0x000fe80000100800 */
[----:B------:R0:W-:Y:S04]  /*b270*/  STL [R1+0x9c8], R7 ;  /* 0x0009c80701007387 */ /* 0x0001e80000100800 */
[----:B------:R-:W-:Y:S04]  /*b280*/  STL [R1+0x9cc], R8 ;  /* 0x0009cc0801007387 */ /* 0x000fe80000100800 */
[----:B------:R-:W-:Y:S04]  /*b290*/  STL [R1+0x9d0], R10 ;  /* 0x0009d00a01007387 */ /* 0x000fe80000100800 */
[----:B------:R1:W-:Y:S01]  /*b2a0*/  STL [R1+0x9d4], R27 ;  /* 0x0009d41b01007387 */ /* 0x0003e20000100800 */
[----:B--2---:R-:W-:-:S02]  /*b2b0*/  LEA R4, P4, R6, R0, 0x1 ;  /* 0x0000000006047211 */ /* 0x004fc400078808ff */
[-C--:B0-----:R-:W-:Y:S02]  /*b2c0*/  LEA R7, P3, R9, R0.reuse, 0x1 ;  /* 0x0000000009077211 */ /* 0x081fe400078608ff */
[-C--:B------:R-:W-:Y:S01]  /*b2d0*/  LEA R5, P2, R11, R0.reuse, 0x1 ;  /* 0x000000000b057211 */ /* 0x080fe200078408ff */
[----:B------:R0:W-:Y:S04]  /*b2e0*/  STL [R1+0x940], R4 ;  /* 0x0009400401007387 */ /* 0x0001e80000100800 */
[----:B------:R-:W-:Y:S04]  /*b2f0*/  STL [R1+0x928], R7 ;  /* 0x0009280701007387 */ /* 0x000fe80000100800 */
[----:B-1----:R-:W2:Y:S01]  /*b300*/  LDL.LU R27, [R1+0x68] ;  /* 0x00006800011b7983 */ /* 0x002ea20000300800 */
[----:B0-----:R-:W-:-:S03]  /*b310*/  LEA R4, P1, R15, R0, 0x1 ;  /* 0x000000000f047211 */ /* 0x001fc600078208ff */
[----:B------:R0:W-:Y:S04]  /*b320*/  STL [R1+0x92c], R5 ;  /* 0x00092c0501007387 */ /* 0x0001e80000100800 */
[----:B------:R1:W-:Y:S04]  /*b330*/  STL [R1+0x930], R4 ;  /* 0x0009300401007387 */ /* 0x0003e80000100800 */
[----:B------:R-:W2:Y:S01]  /*b340*/  LDL.LU R10, [R1+0x6c] ;  /* 0x00006c00010a7983 */ /* 0x000ea20000300800 */
[-C--:B0-----:R-:W-:Y:S02]  /*b350*/  LEA R5, P0, R21, R0.reuse, 0x1 ;  /* 0x0000000015057211 */ /* 0x081fe400078008ff */
[----:B-1----:R-:W-:-:S03]  /*b360*/  LEA R4, P6, R23, R0, 0x1 ;  /* 0x0000000017047211 */ /* 0x002fc600078c08ff */
[----:B------:R0:W-:Y:S04]  /*b370*/  STL [R1+0x934], R5 ;  /* 0x0009340501007387 */ /* 0x0001e80000100800 */
[----:B------:R1:W-:Y:S01]  /*b380*/  STL [R1+0x938], R4 ;  /* 0x0009380401007387 */ /* 0x0003e20000100800 */
[----:B0-----:R-:W-:Y:S02]  /*b390*/  LEA R5, P5, R24, R0, 0x1 ;  /* 0x0000000018057211 */ /* 0x001fe400078a08ff */
[-C--:B-1----:R-:W-:Y:S02]  /*b3a0*/  LEA.HI.X.SX32 R4, R6, R2.reuse, 0x1, P4 ;  /* 0x0000000206047211 */ /* 0x082fe400020f0eff */
[----:B------:R-:W2:Y:S04]  /*b3b0*/  LDL.LU R6, [R1+0x5c] ;  /* 0x00005c0001067983 */ /* 0x000ea80000300800 */
[----:B------:R-:W-:Y:S04]  /*b3c0*/  STL [R1+0x93c], R5 ;  /* 0x00093c0501007387 */ /* 0x000fe80000100800 */
[----:B------:R-:W2:Y:S04]  /*b3d0*/  LDL.LU R8, [R1+0x8c] ;  /* 0x00008c0001087983 */ /* 0x000ea80000300800 */
[----:B------:R0:W-:Y:S02]  /*b3e0*/  STL [R1+0x924], R4 ;  /* 0x0009240401007387 */ /* 0x0001e40000100800 */
[----:B0-----:R-:W-:-:S02]  /*b3f0*/  LEA.HI.X.SX32 R4, R9, R2, 0x1, P3 ;  /* 0x0000000209047211 */ /* 0x001fc400018f0eff */
[----:B------:R-:W2:Y:S01]  /*b400*/  LDL.LU R9, [R1+0x58] ;  /* 0x0000580001097983 */ /* 0x000ea20000300800 */
[----:B------:R-:W-:-:S05]  /*b410*/  LEA R5, P4, R25, R0, 0x1 ;  /* 0x0000000019057211 */ /* 0x000fca00078808ff */
[----:B------:R0:W-:Y:S04]  /*b420*/  STL [R1+0x920], R5 ;  /* 0x0009200501007387 */ /* 0x0001e80000100800 */
[----:B------:R-:W2:Y:S04]  /*b430*/  LDL.LU R7, [R1+0x9c] ;  /* 0x00009c0001077983 */ /* 0x000ea80000300800 */
[----:B------:R1:W-:Y:S04]  /*b440*/  STL [R1+0x918], R4 ;  /* 0x0009180401007387 */ /* 0x0003e80000100800 */
[----:B0-----:R-:W2:Y:S01]  /*b450*/  LDL.LU R5, [R1+0xac] ;  /* 0x0000ac0001057983 */ /* 0x001ea20000300800 */
[----:B---3--:R-:W-:-:S02]  /*b460*/  LEA R18, P3, R16, R0, 0x1 ;  /* 0x0000000010127211 */ /* 0x008fc400078608ff */
[----:B-1----:R-:W-:-:S03]  /*b470*/  LEA.HI.X.SX32 R4, R11, R2, 0x1, P2 ;  /* 0x000000020b047211 */ /* 0x002fc600010f0eff */
[----:B------:R4:W-:Y:S01]  /*b480*/  STL [R1+0x91c], R18 ;  /* 0x00091c1201007387 */ /* 0x0009e20000100800 */
[----:B------:R-:W-:-:S03]  /*b490*/  LEA.HI.X.SX32 R11, R15, R2, 0x1, P1 ;  /* 0x000000020f0b7211 */ /* 0x000fc600008f0eff */
[----:B------:R0:W-:Y:S01]  /*b4a0*/  STL [R1+0x910], R4 ;  /* 0x0009100401007387 */ /* 0x0001e20000100800 */
[----:B----4-:R-:W-:-:S03]  /*b4b0*/  LEA R18, P2, R14, R0, 0x1 ;  /* 0x000000000e127211 */ /* 0x010fc600078408ff */
[----:B0-----:R-:W3:Y:S04]  /*b4c0*/  LDL.LU R4, [R1+0xb0] ;  /* 0x0000b00001047983 */ /* 0x001ee80000300800 */
[----:B------:R-:W-:Y:S04]  /*b4d0*/  STL [R1+0x914], R18 ;  /* 0x0009141201007387 */ /* 0x000fe80000100800 */
[----:B------:R0:W-:Y:S04]  /*b4e0*/  STL [R1+0x908], R11 ;  /* 0x0009080b01007387 */ /* 0x0001e80000100800 */
[----:B------:R-:W4:Y:S01]  /*b4f0*/  LDL.LU R26, [R1+0xb4] ;  /* 0x0000b400011a7983 */ /* 0x000f220000300800 */
[----:B------:R-:W-:-:S02]  /*b500*/  LEA R15, P1, R12, R0, 0x1 ;  /* 0x000000000c0f7211 */ /* 0x000fc400078208ff */
[----:B0-----:R-:W-:-:S03]  /*b510*/  LEA.HI.X.SX32 R11, R21, R2, 0x1, P0 ;  /* 0x00000002150b7211 */ /* 0x001fc600000f0eff */
[----:B------:R0:W-:Y:S04]  /*b520*/  STL [R1+0x90c], R15 ;  /* 0x00090c0f01007387 */ /* 0x0001e80000100800 */
[----:B------:R1:W-:Y:S04]  /*b530*/  STL [R1+0x900], R11 ;  /* 0x0009000b01007387 */ /* 0x0003e80000100800 */
[----:B------:R-:W4:Y:S01]  /*b540*/  LDL.LU R22, [R1+0xcc] ;  /* 0x0000cc0001167983 */ /* 0x000f220000300800 */
[----:B0-----:R-:W-:Y:S02]  /*b550*/  LEA R15, P0, R28, R0, 0x1 ;  /* 0x000000001c0f7211 */ /* 0x001fe400078008ff */
[----:B-1----:R-:W-:-:S03]  /*b560*/  LEA.HI.X.SX32 R11, R23, R2, 0x1, P6 ;  /* 0x00000002170b7211 */ /* 0x002fc600030f0eff */
[----:B------:R0:W-:Y:S04]  /*b570*/  STL [R1+0x904], R15 ;  /* 0x0009040f01007387 */ /* 0x0001e80000100800 */
[----:B------:R1:W-:Y:S04]  /*b580*/  STL [R1+0x8f8], R11 ;  /* 0x0008f80b01007387 */ /* 0x0003e80000100800 */
[----:B------:R-:W4:Y:S01]  /*b590*/  LDL.LU R20, [R1+0xd0] ;  /* 0x0000d00001147983 */ /* 0x000f220000300800 */
[----:B0-----:R-:W-:Y:S02]  /*b5a0*/  LEA R15, P6, R29, R0, 0x1 ;  /* 0x000000001d0f7211 */ /* 0x001fe400078c08ff */
[----:B-1----:R-:W-:-:S03]  /*b5b0*/  LEA.HI.X.SX32 R11, R24, R2, 0x1, P5 ;  /* 0x00000002180b7211 */ /* 0x002fc600028f0eff */
[----:B------:R-:W-:Y:S04]  /*b5c0*/  STL [R1+0x8fc], R15 ;  /* 0x0008fc0f01007387 */ /* 0x000fe80000100800 */
[----:B------:R0:W-:Y:S04]  /*b5d0*/  STL [R1+0x8f0], R11 ;  /* 0x0008f00b01007387 */ /* 0x0001e80000100800 */
[----:B------:R-:W4:Y:S01]  /*b5e0*/  LDL.LU R18, [R1+0xd4] ;  /* 0x0000d40001127983 */ /* 0x000f220000300800 */
[----:B0-----:R-:W-:Y:S02]  /*b5f0*/  LEA.HI.X.SX32 R11, R25, R2, 0x1, P4 ;  /* 0x00000002190b7211 */ /* 0x001fe400020f0eff */
[----:B--2---:R-:W-:-:S05]  /*b600*/  LEA R15, P5, R9, R0, 0x1 ;  /* 0x00000000090f7211 */ /* 0x004fca00078a08ff */
[----:B------:R-:W-:Y:S04]  /*b610*/  STL [R1+0x8f4], R15 ;  /* 0x0008f40f01007387 */ /* 0x000fe80000100800 */
[----:B------:R0:W-:Y:S02]  /*b620*/  STL [R1+0x564], R11 ;  /* 0x0005640b01007387 */ /* 0x0001e40000100800 */
[----:B0-----:R-:W-:Y:S02]  /*b630*/  LEA.HI.X.SX32 R11, R16, R2, 0x1, P3 ;  /* 0x00000002100b7211 */ /* 0x001fe400018f0eff */
[----:B------:R-:W2:Y:S01]  /*b640*/  LDL.LU R16, [R1+0xd8] ;  /* 0x0000d80001107983 */ /* 0x000ea20000300800 */
[----:B------:R-:W-:-:S05]  /*b650*/  LEA R15, P4, R6, R0, 0x1 ;  /* 0x00000000060f7211 */ /* 0x000fca00078808ff */
[----:B------:R0:W-:Y:S04]  /*b660*/  STL [R1+0x584], R15 ;  /* 0x0005840f01007387 */ /* 0x0001e80000100800 */
[----:B------:R1:W-:Y:S01]  /*b670*/  STL [R1+0x568], R11 ;  /* 0x0005680b01007387 */ /* 0x0003e20000100800 */
[----:B0-----:R-:W-:Y:S02]  /*b680*/  LEA R15, P3, R27, R0, 0x1 ;  /* 0x000000001b0f7211 */ /* 0x001fe400078608ff */
[----:B-1----:R-:W-:Y:S02]  /*b690*/  LEA.HI.X.SX32 R11, R14, R2, 0x1, P2 ;  /* 0x000000020e0b7211 */ /* 0x002fe400010f0eff */
[----:B------:R-:W2:Y:S04]  /*b6a0*/  LDL.LU R14, [R1+0xec] ;  /* 0x0000ec00010e7983 */ /* 0x000ea80000300800 */
[----:B------:R0:W-:Y:S04]  /*b6b0*/  STL [R1+0x58c], R15 ;  /* 0x00058c0f01007387 */ /* 0x0001e80000100800 */
[----:B------:R1:W-:Y:S01]  /*b6c0*/  STL [R1+0x56c], R11 ;  /* 0x00056c0b01007387 */ /* 0x0003e20000100800 */
[----:B0-----:R-:W-:-:S02]  /*b6d0*/  LEA R15, P2, R10, R0, 0x1 ;  /* 0x000000000a0f7211 */ /* 0x001fc400078408ff */
[-C--:B-1----:R-:W-:Y:S02]  /*b6e0*/  LEA.HI.X.SX32 R11, R12, R2.reuse, 0x1, P1 ;  /* 0x000000020c0b7211 */ /* 0x082fe400008f0eff */
[----:B------:R-:W2:Y:S04]  /*b6f0*/  LDL.LU R12, [R1+0xf0] ;  /* 0x0000f000010c7983 */ /* 0x000ea80000300800 */
[----:B------:R-:W-:Y:S04]  /*b700*/  STL [R1+0x594], R15 ;  /* 0x0005940f01007387 */ /* 0x000fe80000100800 */
[----:B------:R0:W-:Y:S02]  /*b710*/  STL [R1+0x570], R11 ;  /* 0x0005700b01007387 */ /* 0x0001e40000100800 */
[----:B0-----:R-:W-:-:S02]  /*b720*/  LEA.HI.X.SX32 R11, R28, R2, 0x1, P0 ;  /* 0x000000021c0b7211 */ /* 0x001fc400000f0eff */
[----:B------:R-:W2:Y:S01]  /*b730*/  LDL.LU R28, [R1+0xfc] ;  /* 0x0000fc00011c7983 */ /* 0x000ea20000300800 */
[----:B------:R-:W-:-:S05]  /*b740*/  LEA R15, P1, R8, R0, 0x1 ;  /* 0x00000000080f7211 */ /* 0x000fca00078208ff */
[----:B------:R-:W-:Y:S04]  /*b750*/  STL [R1+0x59c], R15 ;  /* 0x00059c0f01007387 */ /* 0x000fe80000100800 */
[----:B------:R0:W-:Y:S02]  /*b760*/  STL [R1+0x574], R11 ;  /* 0x0005740b01007387 */ /* 0x0001e40000100800 */
[----:B0-----:R-:W-:Y:S02]  /*b770*/  LEA.HI.X.SX32 R11, R29, R2, 0x1, P6 ;  /* 0x000000021d0b7211 */ /* 0x001fe400030f0eff */
        /* <DEDUP_REMOVED lines=11> */
[----:B---3--:R-:W-:-:S05]  /*b830*/  LEA R15, P5, R4, R0, 0x1 ;  /* 0x00000000040f7211 */ /* 0x008fca00078a08ff */
[----:B------:R4:W-:Y:S04]  /*b840*/  STL [R1+0x5b4], R15 ;  /* 0x0005b40f01007387 */ /* 0x0009e80000100800 */
[----:B------:R0:W-:Y:S01]  /*b850*/  STL [R1+0x580], R11 ;  /* 0x0005800b01007387 */ /* 0x0001e20000100800 */
[----:B----4-:R-:W-:Y:S02]  /*b860*/  LEA R15, P4, R26, R0, 0x1 ;  /* 0x000000001a0f7211 */ /* 0x010fe400078808ff */
[-C--:B0-----:R-:W-:Y:S02]  /*b870*/  LEA.HI.X.SX32 R11, R27, R2.reuse, 0x1, P3 ;  /* 0x000000021b0b7211 */ /* 0x081fe400018f0eff */
[----:B------:R-:W3:Y:S04]  /*b880*/  LDL.LU R27, [R1+0x10c] ;  /* 0x00010c00011b7983 */ /* 0x000ee80000300800 */
[----:B------:R-:W-:Y:S04]  /*b890*/  STL [R1+0x5bc], R15 ;  /* 0x0005bc0f01007387 */ /* 0x000fe80000100800 */
[----:B------:R0:W-:Y:S02]  /*b8a0*/  STL [R1+0x588], R11 ;  /* 0x0005880b01007387 */ /* 0x0001e40000100800 */
[----:B0-----:R-:W-:-:S02]  /*b8b0*/  LEA.HI.X.SX32 R11, R10, R2, 0x1, P2 ;  /* 0x000000020a0b7211 */ /* 0x001fc400010f0eff */
[----:B------:R-:W4:Y:S01]  /*b8c0*/  LDL.LU R10, [R1+0x110] ;  /* 0x00011000010a7983 */ /* 0x000f220000300800 */
[----:B------:R-:W-:-:S05]  /*b8d0*/  LEA R15, P3, R22, R0, 0x1 ;  /* 0x00000000160f7211 */ /* 0x000fca00078608ff */
[----:B------:R0:W-:Y:S04]  /*b8e0*/  STL [R1+0x5c4], R15 ;  /* 0x0005c40f01007387 */ /* 0x0001e80000100800 */
[----:B------:R1:W-:Y:S01]  /*b8f0*/  STL [R1+0x590], R11 ;  /* 0x0005900b01007387 */ /* 0x0003e20000100800 */
[----:B0-----:R-:W-:Y:S02]  /*b900*/  LEA R15, P2, R20, R0, 0x1 ;  /* 0x00000000140f7211 */ /* 0x001fe400078408ff */
[----:B-1----:R-:W-:Y:S02]  /*b910*/  LEA.HI.X.SX32 R11, R8, R2, 0x1, P1 ;  /* 0x00000002080b7211 */ /* 0x002fe400008f0eff */
[----:B------:R-:W4:Y:S04]  /*b920*/  LDL.LU R8, [R1+0x114] ;  /* 0x0001140001087983 */ /* 0x000f280000300800 */
[----:B------:R0:W-:Y:S04]  /*b930*/  STL [R1+0x5cc], R15 ;  /* 0x0005cc0f01007387 */ /* 0x0001e80000100800 */
[----:B------:R1:W-:Y:S01]  /*b940*/  STL [R1+0x598], R11 ;  /* 0x0005980b01007387 */ /* 0x0003e20000100800 */
[----:B0-----:R-:W-:-:S02]  /*b950*/  LEA R15, P1, R18, R0, 0x1 ;  /* 0x00000000120f7211 */ /* 0x001fc400078208ff */
[-C--:B-1----:R-:W-:Y:S02]  /*b960*/  LEA.HI.X.SX32 R11, R7, R2.reuse, 0x1, P0 ;  /* 0x00000002070b7211 */ /* 0x082fe400000f0eff */
[----:B------:R-:W4:Y:S04]  /*b970*/  LDL.LU R7, [R1+0x118] ;  /* 0x0001180001077983 */ /* 0x000f280000300800 */
[----:B------:R-:W-:Y:S04]  /*b980*/  STL [R1+0x5d4], R15 ;  /* 0x0005d40f01007387 */ /* 0x000fe80000100800 */
[----:B------:R0:W-:Y:S02]  /*b990*/  STL [R1+0x5a0], R11 ;  /* 0x0005a00b01007387 */ /* 0x0001e40000100800 */
[----:B0-----:R-:W-:-:S02]  /*b9a0*/  LEA.HI.X.SX32 R11, R5, R2, 0x1, P6 ;  /* 0x00000002050b7211 */ /* 0x001fc400030f0eff */
[----:B------:R-:W4:Y:S01]  /*b9b0*/  LDL.LU R5, [R1+0x11c] ;  /* 0x00011c0001057983 */ /* 0x000f220000300800 */
[----:B--2---:R-:W-:-:S05]  /*b9c0*/  LEA R15, P0, R16, R0, 0x1 ;  /* 0x00000000100f7211 */ /* 0x004fca00078008ff */
        /* <DEDUP_REMOVED lines=55> */
[----:B------:R-:W-:Y:S01]  /*bd40*/  STL [R1+0x634], R15 ;  /* 0x0006340f01007387 */ /* 0x000fe20000100800 */
[----:B------:R-:W-:-:S03]  /*bd50*/  LEA.HI.X.SX32 R6, R6, R2, 0x1, P1 ;  /* 0x0000000206067211 */ /* 0x000fc600008f0eff */
[----:B------:R0:W-:Y:S04]  /*bd60*/  STL [R1+0x600], R11 ;  /* 0x0006000b01007387 */ /* 0x0001e80000100800 */
[----:B0-----:R-:W4:Y:S01]  /*bd70*/  LDL.LU R11, [R1+0x15c] ;  /* 0x00015c00010b7983 */ /* 0x001f220000300800 */
[-C--:B------:R-:W-:Y:S02]  /*bd80*/  LEA.HI.X.SX32 R21, R27, R2.reuse, 0x1, P0 ;  /* 0x000000021b157211 */ /* 0x080fe400000f0eff */
[-C--:B------:R-:W-:Y:S02]  /*bd90*/  LEA.HI.X.SX32 R10, R10, R2.reuse, 0x1, P6 ;  /* 0x000000020a0a7211 */ /* 0x080fe400030f0eff */
[-C--:B------:R-:W-:Y:S02]  /*bda0*/  LEA.HI.X.SX32 R8, R8, R2.reuse, 0x1, P5 ;  /* 0x0000000208087211 */ /* 0x080fe400028f0eff */
[----:B------:R-:W-:-:S02]  /*bdb0*/  LEA.HI.X.SX32 R7, R7, R2, 0x1, P4 ;  /* 0x0000000207077211 */ /* 0x000fc400020f0eff */
[----:B--2---:R-:W-:-:S05]  /*bdc0*/  LEA R15, P2, R4, R0, 0x1 ;  /* 0x00000000040f7211 */ /* 0x004fca00078408ff */
[----:B------:R-:W-:Y:S04]  /*bdd0*/  STL [R1+0x63c], R15 ;  /* 0x00063c0f01007387 */ /* 0x000fe80000100800 */
[----:B------:R0:W-:Y:S04]  /*bde0*/  STL [R1+0x608], R6 ;  /* 0x0006080601007387 */ /* 0x0001e80000100800 */
[----:B0-----:R-:W2:Y:S01]  /*bdf0*/  LDL.LU R6, [R1+0x164] ;  /* 0x0001640001067983 */ /* 0x001ea20000300800 */
[----:B------:R-:W-:-:S05]  /*be00*/  LEA R15, P1, R26, R0, 0x1 ;  /* 0x000000001a0f7211 */ /* 0x000fca00078208ff */
[----:B------:R0:W-:Y:S04]  /*be10*/  STL [R1+0x644], R15 ;  /* 0x0006440f01007387 */ /* 0x0001e80000100800 */
[----:B------:R-:W-:Y:S04]  /*be20*/  STL [R1+0x610], R21 ;  /* 0x0006101501007387 */ /* 0x000fe80000100800 */
[----:B------:R-:W2:Y:S01]  /*be30*/  LDL.LU R27, [R1+0x168] ;  /* 0x00016800011b7983 */ /* 0x000ea20000300800 */
[----:B0-----:R-:W-:-:S05]  /*be40*/  LEA R15, P0, R22, R0, 0x1 ;  /* 0x00000000160f7211 */ /* 0x001fca00078008ff */
[----:B------:R-:W-:Y:S04]  /*be50*/  STL [R1+0x64c], R15 ;  /* 0x00064c0f01007387 */ /* 0x000fe80000100800 */
[----:B------:R0:W-:Y:S04]  /*be60*/  STL [R1+0x618], R10 ;  /* 0x0006180a01007387 */ /* 0x0001e80000100800 */
[----:B0-----:R-:W2:Y:S01]  /*be70*/  LDL.LU R10, [R1+0x174] ;  /* 0x00017400010a7983 */ /* 0x001ea20000300800 */
[----:B------:R-:W-:-:S05]  /*be80*/  LEA R15, P6, R20, R0, 0x1 ;  /* 0x00000000140f7211 */ /* 0x000fca00078c08ff */
[----:B------:R-:W-:Y:S04]  /*be90*/  STL [R1+0x654], R15 ;  /* 0x0006540f01007387 */ /* 0x000fe80000100800 */
[----:B------:R0:W-:Y:S04]  /*bea0*/  STL [R1+0x620], R8 ;  /* 0x0006200801007387 */ /* 0x0001e80000100800 */
[----:B0-----:R-:W2:Y:S01]  /*beb0*/  LDL.LU R8, [R1+0x178] ;  /* 0x0001780001087983 */ /* 0x001ea20000300800 */
[----:B------:R-:W-:-:S05]  /*bec0*/  LEA R15, P5, R18, R0, 0x1 ;  /* 0x00000000120f7211 */ /* 0x000fca00078a08ff */
[----:B------:R-:W-:Y:S04]  /*bed0*/  STL [R1+0x65c], R15 ;  /* 0x00065c0f01007387 */ /* 0x000fe80000100800 */
[----:B------:R0:W-:Y:S01]  /*bee0*/  STL [R1+0x628], R7 ;  /* 0x0006280701007387 */ /* 0x0001e20000100800 */
[----:B------:R-:W-:-:S03]  /*bef0*/  LEA.HI.X.SX32 R5, R5, R2, 0x1, P3 ;  /* 0x0000000205057211 */ /* 0x000fc600018f0eff */
        /* <DEDUP_REMOVED lines=11> */
[----:B---3--:R-:W-:-:S05]  /*bfb0*/  LEA R15, P2, R12, R0, 0x1 ;  /* 0x000000000c0f7211 */ /* 0x008fca00078408ff */
[----:B------:R-:W-:Y:S04]  /*bfc0*/  STL [R1+0x674], R15 ;  /* 0x0006740f01007387 */ /* 0x000fe80000100800 */
[----:B------:R0:W-:Y:S04]  /*bfd0*/  STL [R1+0x640], R21 ;  /* 0x0006401501007387 */ /* 0x0001e80000100800 */
[----:B------:R-:W3:Y:S01]  /*bfe0*/  LDL.LU R26, [R1+0x190] ;  /* 0x00019000011a7983 */ /* 0x000ee20000300800 */
[----:B0-----:R-:W-:Y:S02]  /*bff0*/  LEA.HI.X.SX32 R21, R22, R2, 0x1, P0 ;  /* 0x0000000216157211 */ /* 0x001fe400000f0eff */
[----:B----4-:R-:W-:-:S05]  /*c000*/  LEA R15, P1, R28, R0, 0x1 ;  /* 0x000000001c0f7211 */ /* 0x010fca00078208ff */
[----:B------:R0:W-:Y:S04]  /*c010*/  STL [R1+0x67c], R15 ;  /* 0x00067c0f01007387 */ /* 0x0001e80000100800 */
[----:B------:R-:W-:Y:S04]  /*c020*/  STL [R1+0x648], R21 ;  /* 0x0006481501007387 */ /* 0x000fe80000100800 */
[----:B------:R-:W4:Y:S01]  /*c030*/  LDL.LU R22, [R1+0x184] ;  /* 0x0001840001167983 */ /* 0x000f220000300800 */
[----:B------:R-:W-:Y:S02]  /*c040*/  LEA.HI.X.SX32 R20, R20, R2, 0x1, P6 ;  /* 0x0000000214147211 */ /* 0x000fe400030f0eff */
[----:B0-----:R-:W-:-:S05]  /*c050*/  LEA R15, P0, R29, R0, 0x1 ;  /* 0x000000001d0f7211 */ /* 0x001fca00078008ff */
[----:B------:R-:W-:Y:S01]  /*c060*/  STL [R1+0x684], R15 ;  /* 0x0006840f01007387 */ /* 0x000fe20000100800 */
[----:B------:R-:W-:-:S03]  /*c070*/  LEA.HI.X.SX32 R18, R18, R2, 0x1, P5 ;  /* 0x0000000212127211 */ /* 0x000fc600028f0eff */
[----:B------:R0:W-:Y:S01]  /*c080*/  STL [R1+0x650], R20 ;  /* 0x0006501401007387 */ /* 0x0001e20000100800 */
[----:B------:R-:W-:-:S03]  /*c090*/  LEA.HI.X.SX32 R16, R16, R2, 0x1, P4 ;  /* 0x0000000210107211 */ /* 0x000fc600020f0eff */
[----:B0-----:R-:W4:Y:S01]  /*c0a0*/  LDL.LU R20, [R1+0x180] ;  /* 0x0001800001147983 */ /* 0x001f220000300800 */
[----:B------:R-:W-:-:S05]  /*c0b0*/  LEA R15, P6, R9, R0, 0x1 ;  /* 0x00000000090f7211 */ /* 0x000fca00078c08ff */
[----:B------:R0:W-:Y:S04]  /*c0c0*/  STL [R1+0x68c], R15 ;  /* 0x00068c0f01007387 */ /* 0x0001e80000100800 */
[----:B------:R1:W-:Y:S01]  /*c0d0*/  STL [R1+0x658], R18 ;  /* 0x0006581201007387 */ /* 0x0003e20000100800 */
[----:B0-----:R-:W-:-:S03]  /*c0e0*/  LEA R15, P5, R11, R0, 0x1 ;  /* 0x000000000b0f7211 */ /* 0x001fc600078a08ff */
[----:B-1----:R-:W4:Y:S04]  /*c0f0*/  LDL.LU R18, [R1+0x170] ;  /* 0x0001700001127983 */ /* 0x002f280000300800 */
[----:B------:R-:W-:Y:S01]  /*c100*/  STL [R1+0x694], R15 ;  /* 0x0006940f01007387 */ /* 0x000fe20000100800 */
[----:B------:R-:W-:-:S03]  /*c110*/  LEA.HI.X.SX32 R14, R14, R2, 0x1, P3 ;  /* 0x000000020e0e7211 */ /* 0x000fc600018f0eff */
[----:B------:R0:W-:Y:S04]  /*c120*/  STL [R1+0x660], R16 ;  /* 0x0006601001007387 */ /* 0x0001e80000100800 */
[----:B0-----:R-:W4:Y:S01]  /*c130*/  LDL.LU R16, [R1+0x16c] ;  /* 0x00016c0001107983 */ /* 0x001f220000300800 */
[----:B------:R-:W-:Y:S02]  /*c140*/  LEA.HI.X.SX32 R21, R12, R2, 0x1, P2 ;  /* 0x000000020c157211 */ /* 0x000fe400010f0eff */
[----:B--2---:R-:W-:-:S05]  /*c150*/  LEA R15, P4, R6, R0, 0x1 ;  /* 0x00000000060f7211 */ /* 0x004fca00078808ff */
[----:B------:R-:W-:Y:S04]  /*c160*/  STL [R1+0x69c], R15 ;  /* 0x00069c0f01007387 */ /* 0x000fe80000100800 */
[----:B------:R0:W-:Y:S04]  /*c170*/  STL [R1+0x668], R14 ;  /* 0x0006680e01007387 */ /* 0x0001e80000100800 */
[----:B0-----:R-:W2:Y:S01]  /*c180*/  LDL.LU R14, [R1+0x160] ;  /* 0x00016000010e7983 */ /* 0x001ea20000300800 */
[----:B------:R-:W-:-:S05]  /*c190*/  LEA R15, P3, R27, R0, 0x1 ;  /* 0x000000001b0f7211 */ /* 0x000fca00078608ff */
[----:B------:R0:W-:Y:S04]  /*c1a0*/  STL [R1+0x6a4], R15 ;  /* 0x0006a40f01007387 */ /* 0x0001e80000100800 */
[----:B------:R-:W2:Y:S04]  /*c1b0*/  LDL.LU R12, [R1+0x154] ;  /* 0x00015400010c7983 */ /* 0x000ea80000300800 */
[----:B------:R1:W-:Y:S01]  /*c1c0*/  STL [R1+0x670], R21 ;  /* 0x0006701501007387 */ /* 0x0003e20000100800 */
[----:B0-----:R-:W-:Y:S02]  /*c1d0*/  LEA R15, P2, R10, R0, 0x1 ;  /* 0x000000000a0f7211 */ /* 0x001fe400078408ff */
[----:B-1----:R-:W-:-:S03]  /*c1e0*/  LEA.HI.X.SX32 R21, R28, R2, 0x1, P1 ;  /* 0x000000021c157211 */ /* 0x002fc600008f0eff */
        /* <DEDUP_REMOVED lines=16> */
[----:B------:R1:W-:Y:S01]  /*c2f0*/  STL [R1+0x690], R21 ;  /* 0x0006901501007387 */ /* 0x0003e20000100800 */
[----:B0-----:R-:W-:-:S03]  /*c300*/  LEA.HI.X.SX32 R15, R6, R2, 0x1, P4 ;  /* 0x00000002060f7211 */ /* 0x001fc600020f0eff */
[----:B------:R-:W2:Y:S01]  /*c310*/  LDL.LU R6, [R1+0xf8] ;  /* 0x0000f80001067983 */ /* 0x000ea20000300800 */
[----:B------:R-:W-:-:S05]  /*c320*/  LEA R11, P5, R4, R0, 0x1 ;  /* 0x00000000040b7211 */ /* 0x000fca00078a08ff */
[----:B------:R-:W-:Y:S04]  /*c330*/  STL [R1+0x6cc], R11 ;  /* 0x0006cc0b01007387 */ /* 0x000fe80000100800 */
[----:B------:R0:W-:Y:S01]  /*c340*/  STL [R1+0x698], R15 ;  /* 0x0006980f01007387 */ /* 0x0001e20000100800 */
[----:B-1----:R-:W-:-:S03]  /*c350*/  LEA.HI.X.SX32 R21, R27, R2, 0x1, P3 ;  /* 0x000000021b157211 */ /* 0x002fc600018f0eff */
[----:B0-----:R-:W2:Y:S01]  /*c360*/  LDL.LU R15, [R1+0xf4] ;  /* 0x0000f400010f7983 */ /* 0x001ea20000300800 */
[----:B---3--:R-:W-:Y:S02]  /*c370*/  LEA R11, P4, R26, R0, 0x1 ;  /* 0x000000001a0b7211 */ /* 0x008fe400078808ff */
[----:B------:R-:W-:-:S03]  /*c380*/  LEA.HI.X.SX32 R10, R10, R2, 0x1, P2 ;  /* 0x000000020a0a7211 */ /* 0x000fc600010f0eff */
[----:B------:R4:W-:Y:S04]  /*c390*/  STL [R1+0x6d4], R11 ;  /* 0x0006d40b01007387 */ /* 0x0009e80000100800 */
[----:B------:R-:W-:Y:S04]  /*c3a0*/  STL [R1+0x6a0], R21 ;  /* 0x0006a01501007387 */ /* 0x000fe80000100800 */
[----:B------:R-:W3:Y:S01]  /*c3b0*/  LDL.LU R27, [R1+0xe8] ;  /* 0x0000e800011b7983 */ /* 0x000ee20000300800 */
[----:B----4-:R-:W-:-:S05]  /*c3c0*/  LEA R11, P3, R22, R0, 0x1 ;  /* 0x00000000160b7211 */ /* 0x010fca00078608ff */
[----:B------:R-:W-:Y:S04]  /*c3d0*/  STL [R1+0x6dc], R11 ;  /* 0x0006dc0b01007387 */ /* 0x000fe80000100800 */
[----:B------:R0:W-:Y:S04]  /*c3e0*/  STL [R1+0x6a8], R10 ;  /* 0x0006a80a01007387 */ /* 0x0001e80000100800 */
[----:B0-----:R-:W4:Y:S01]  /*c3f0*/  LDL.LU R10, [R1+0xe4] ;  /* 0x0000e400010a7983 */ /* 0x001f220000300800 */
[----:B------:R-:W-:Y:S02]  /*c400*/  LEA.HI.X.SX32 R8, R8, R2, 0x1, P1 ;  /* 0x0000000208087211 */ /* 0x000fe400008f0eff */
[----:B------:R-:W-:-:S05]  /*c410*/  LEA R11, P2, R20, R0, 0x1 ;  /* 0x00000000140b7211 */ /* 0x000fca00078408ff */
[----:B------:R0:W-:Y:S04]  /*c420*/  STL [R1+0x6e4], R11 ;  /* 0x0006e40b01007387 */ /* 0x0001e80000100800 */
[----:B------:R1:W-:Y:S01]  /*c430*/  STL [R1+0x6b0], R8 ;  /* 0x0006b00801007387 */ /* 0x0003e20000100800 */
[----:B0-----:R-:W-:-:S03]  /*c440*/  LEA.HI.X.SX32 R11, R7, R2, 0x1, P0 ;  /* 0x00000002070b7211 */ /* 0x001fc600000f0eff */
[----:B-1----:R-:W4:Y:S01]  /*c450*/  LDL.LU R8, [R1+0xe0] ;  /* 0x0000e00001087983 */ /* 0x002f220000300800 */
[----:B------:R-:W-:-:S05]  /*c460*/  LEA R21, P1, R18, R0, 0x1 ;  /* 0x0000000012157211 */ /* 0x000fca00078208ff */
[----:B------:R-:W-:Y:S04]  /*c470*/  STL [R1+0x6ec], R21 ;  /* 0x0006ec1501007387 */ /* 0x000fe80000100800 */
[----:B------:R0:W-:Y:S01]  /*c480*/  STL [R1+0x6b8], R11 ;  /* 0x0006b80b01007387 */ /* 0x0001e20000100800 */
[----:B------:R-:W-:Y:S02]  /*c490*/  LEA R7, P0, R16, R0, 0x1 ;  /* 0x0000000010077211 */ /* 0x000fe400078008ff */
[----:B0-----:R-:W-:-:S03]  /*c4a0*/  LEA.HI.X.SX32 R11, R5, R2, 0x1, P6 ;  /* 0x00000002050b7211 */ /* 0x001fc600030f0eff */
[----:B------:R0:W-:Y:S04]  /*c4b0*/  STL [R1+0x6f4], R7 ;  /* 0x0006f40701007387 */ /* 0x0001e80000100800 */
[----:B0-----:R-:W4:Y:S04]  /*c4c0*/  LDL.LU R7, [R1+0xdc] ;  /* 0x0000dc0001077983 */ /* 0x001f280000300800 */
[----:B------:R0:W-:Y:S02]  /*c4d0*/  STL [R1+0x6c0], R11 ;  /* 0x0006c00b01007387 */ /* 0x0001e40000100800 */
[----:B0-----:R-:W-:-:S02]  /*c4e0*/  LEA.HI.X.SX32 R11, R4, R2, 0x1, P5 ;  /* 0x00000002040b7211 */ /* 0x001fc400028f0eff */
[----:B--2---:R-:W-:-:S05]  /*c4f0*/  LEA R5, P6, R14, R0, 0x1 ;  /* 0x000000000e057211 */ /* 0x004fca00078c08ff */
[----:B------:R0:W-:Y:S04]  /*c500*/  STL [R1+0x6fc], R5 ;  /* 0x0006fc0501007387 */ /* 0x0001e80000100800 */
[----:B0-----:R-:W2:Y:S01]  /*c510*/  LDL.LU R5, [R1+0xc8] ;  /* 0x0000c80001057983 */ /* 0x001ea20000300800 */
[----:B------:R-:W-:-:S03]  /*c520*/  LEA R4, P5, R12, R0, 0x1 ;  /* 0x000000000c047211 */ /* 0x000fc600078a08ff */
[----:B------:R0:W-:Y:S04]  /*c530*/  STL [R1+0x6c8], R11 ;  /* 0x0006c80b01007387 */ /* 0x0001e80000100800 */
[----:B------:R1:W-:Y:S01]  /*c540*/  STL [R1+0x704], R4 ;  /* 0x0007040401007387 */ /* 0x0003e20000100800 */
[----:B0-----:R-:W-:-:S03]  /*c550*/  LEA.HI.X.SX32 R11, R26, R2, 0x1, P4 ;  /* 0x000000021a0b7211 */ /* 0x001fc600020f0eff */
[----:B-1----:R-:W2:Y:S01]  /*c560*/  LDL.LU R4, [R1+0xc4] ;  /* 0x0000c40001047983 */ /* 0x002ea20000300800 */
[----:B------:R-:W-:-:S03]  /*c570*/  LEA R21, P4, R28, R0, 0x1 ;  /* 0x000000001c157211 */ /* 0x000fc600078808ff */
[----:B------:R0:W-:Y:S04]  /*c580*/  STL [R1+0x6d0], R11 ;  /* 0x0006d00b01007387 */ /* 0x0001e80000100800 */
[----:B------:R1:W-:Y:S04]  /*c590*/  STL [R1+0x70c], R21 ;  /* 0x00070c1501007387 */ /* 0x0003e80000100800 */
[----:B------:R-:W2:Y:S01]  /*c5a0*/  LDL.LU R26, [R1+0xc0] ;  /* 0x0000c000011a7983 */ /* 0x000ea20000300800 */
[----:B0-----:R-:W-:Y:S02]  /*c5b0*/  LEA.HI.X.SX32 R11, R22, R2, 0x1, P3 ;  /* 0x00000002160b7211 */ /* 0x001fe400018f0eff */
[----:B-1----:R-:W-:-:S03]  /*c5c0*/  LEA R21, P3, R29, R0, 0x1 ;  /* 0x000000001d157211 */ /* 0x002fc600078608ff */
[----:B------:R0:W-:Y:S04]  /*c5d0*/  STL [R1+0x6d8], R11 ;  /* 0x0006d80b01007387 */ /* 0x0001e80000100800 */
[----:B------:R-:W-:Y:S04]  /*c5e0*/  STL [R1+0x714], R21 ;  /* 0x0007141501007387 */ /* 0x000fe80000100800 */
[----:B------:R-:W2:Y:S01]  /*c5f0*/  LDL.LU R22, [R1+0xbc] ;  /* 0x0000bc0001167983 */ /* 0x000ea20000300800 */
[----:B0-----:R-:W-:-:S05]  /*c600*/  LEA.HI.X.SX32 R11, R20, R2, 0x1, P2 ;  /* 0x00000002140b7211 */ /* 0x001fca00010f0eff */
[----:B------:R0:W-:Y:S01]  /*c610*/  STL [R1+0x6e0], R11 ;  /* 0x0006e00b01007387 */ /* 0x0001e20000100800 */
[----:B------:R-:W-:-:S05]  /*c620*/  LEA R20, P2, R9, R0, 0x1 ;  /* 0x0000000009147211 */ /* 0x000fca00078408ff */
[----:B------:R1:W-:Y:S01]  /*c630*/  STL [R1+0x71c], R20 ;  /* 0x00071c1401007387 */ /* 0x0003e20000100800 */
[----:B0-----:R-:W-:-:S03]  /*c640*/  LEA.HI.X.SX32 R11, R18, R2, 0x1, P1 ;  /* 0x00000002120b7211 */ /* 0x001fc600008f0eff */
[----:B-1----:R-:W2:Y:S04]  /*c650*/  LDL.LU R20, [R1+0xb8] ;  /* 0x0000b80001147983 */ /* 0x002ea80000300800 */
[----:B------:R0:W-:Y:S04]  /*c660*/  STL [R1+0x6e8], R11 ;  /* 0x0006e80b01007387 */ /* 0x0001e80000100800 */
[----:B------:R-:W2:Y:S01]  /*c670*/  LDL.LU R18, [R1+0xa8] ;  /* 0x0000a80001127983 */ /* 0x000ea20000300800 */
[----:B0-----:R-:W-:Y:S02]  /*c680*/  LEA.HI.X.SX32 R11, R16, R2, 0x1, P0 ;  /* 0x00000002100b7211 */ /* 0x001fe400000f0eff */
[----:B------:R-:W-:-:S05]  /*c690*/  LEA R21, P1, R6, R0, 0x1 ;  /* 0x0000000006157211 */ /* 0x000fca00078208ff */
[----:B------:R-:W-:Y:S04]  /*c6a0*/  STL [R1+0x724], R21 ;  /* 0x0007241501007387 */ /* 0x000fe80000100800 */
[----:B------:R0:W-:Y:S04]  /*c6b0*/  STL [R1+0x6f0], R11 ;  /* 0x0006f00b01007387 */ /* 0x0001e80000100800 */
[----:B------:R-:W2:Y:S01]  /*c6c0*/  LDL.LU R16, [R1+0xa4] ;  /* 0x0000a40001107983 */ /* 0x000ea20000300800 */
[----:B0-----:R-:W-:Y:S02]  /*c6d0*/  LEA.HI.X.SX32 R11, R14, R2, 0x1, P6 ;  /* 0x000000020e0b7211 */ /* 0x001fe400030f0eff */
[----:B------:R-:W-:-:S05]  /*c6e0*/  LEA R21, P0, R15, R0, 0x1 ;  /* 0x000000000f157211 */ /* 0x000fca00078008ff */
[----:B------:R3:W-:Y:S04]  /*c6f0*/  STL [R1+0x72c], R21 ;  /* 0x00072c1501007387 */ /* 0x0007e80000100800 */
[----:B------:R0:W-:Y:S04]  /*c700*/  STL [R1+0x6f8], R11 ;  /* 0x0006f80b01007387 */ /* 0x0001e80000100800 */
[----:B------:R-:W2:Y:S01]  /*c710*/  LDL.LU R14, [R1+0xa0] ;  /* 0x0000a000010e7983 */ /* 0x000ea20000300800 */
[----:B---3--:R-:W-:Y:S02]  /*c720*/  LEA R21, P6, R27, R0, 0x1 ;  /* 0x000000001b157211 */ /* 0x008fe400078c08ff */
[----:B0-----:R-:W-:-:S03]  /*c730*/  LEA.HI.X.SX32 R11, R12, R2, 0x1, P5 ;  /* 0x000000020c0b7211 */ /* 0x001fc600028f0eff */
[----:B------:R4:W-:Y:S04]  /*c740*/  STL [R1+0x734], R21 ;  /* 0x0007341501007387 */ /* 0x0009e80000100800 */
[----:B------:R-:W3:Y:S04]  /*c750*/  LDL.LU R12, [R1+0x98] ;  /* 0x00009800010c7983 */ /* 0x000ee80000300800 */
[----:B------:R0:W-:Y:S01]  /*c760*/  STL [R1+0x700], R11 ;  /* 0x0007000b01007387 */ /* 0x0001e20000100800 */
[----:B----4-:R-:W-:Y:S02]  /*c770*/  LEA R21, P5, R10, R0, 0x1 ;  /* 0x000000000a157211 */ /* 0x010fe400078a08ff */
[----:B0-----:R-:W-:-:S03]  /*c780*/  LEA.HI.X.SX32 R11, R28, R2, 0x1, P4 ;  /* 0x000000021c0b7211 */ /* 0x001fc600020f0eff */
[----:B------:R0:W-:Y:S04]  /*c790*/  STL [R1+0x73c], R21 ;  /* 0x00073c1501007387 */ /* 0x0001e80000100800 */
[----:B------:R-:W4:Y:S04]  /*c7a0*/  LDL.LU R28, [R1+0x94] ;  /* 0x00009400011c7983 */ /* 0x000f280000300800 */
[----:B------:R1:W-:Y:S01]  /*c7b0*/  STL [R1+0x708], R11 ;  /* 0x0007080b01007387 */ /* 0x0003e20000100800 */
[----:B------:R-:W-:Y:S02]  /*c7c0*/  LEA.HI.X.SX32 R9, R9, R2, 0x1, P2 ;  /* 0x0000000209097211 */ /* 0x000fe400010f0eff */
[----:B0-----:R-:W-:-:S02]  /*c7d0*/  LEA R21, P4, R8, R0, 0x1 ;  /* 0x0000000008157211 */ /* 0x001fc400078808ff */
[----:B-1----:R-:W-:-:S03]  /*c7e0*/  LEA.HI.X.SX32 R11, R29, R2, 0x1, P3 ;  /* 0x000000021d0b7211 */ /* 0x002fc600018f0eff */
[----:B------:R-:W-:Y:S04]  /*c7f0*/  STL [R1+0x744], R21 ;  /* 0x0007441501007387 */ /* 0x000fe80000100800 */
[----:B------:R-:W4:Y:S04]  /*c800*/  LDL.LU R29, [R1+0x90] ;  /* 0x00009000011d7983 */ /* 0x000f280000300800 */
[----:B------:R0:W-:Y:S01]  /*c810*/  STL [R1+0x710], R11 ;  /* 0x0007100b01007387 */ /* 0x0001e20000100800 */
[----:B------:R-:W-:-:S03]  /*c820*/  LEA.HI.X.SX32 R6, R6, R2, 0x1, P1 ;  /* 0x0000000206067211 */ /* 0x000fc600008f0eff */
[----:B0-----:R-:W4:Y:S01]  /*c830*/  LDL.LU R11, [R1+0x88] ;  /* 0x00008800010b7983 */ /* 0x001f220000300800 */
[----:B------:R-:W-:-:S05]  /*c840*/  LEA R21, P3, R7, R0, 0x1 ;  /* 0x0000000007157211 */ /* 0x000fca00078608ff */
[----:B------:R-:W-:Y:S04]  /*c850*/  STL [R1+0x74c], R21 ;  /* 0x00074c1501007387 */ /* 0x000fe80000100800 */
[----:B------:R0:W-:Y:S04]  /*c860*/  STL [R1+0x718], R9 ;  /* 0x0007180901007387 */ /* 0x0001e80000100800 */
[----:B0-----:R-:W4:Y:S01]  /*c870*/  LDL.LU R9, [R1+0x84] ;  /* 0x0000840001097983 */ /* 0x001f220000300800 */
[-C--:B------:R-:W-:Y:S02]  /*c880*/  LEA.HI.X.SX32 R23, R15, R2.reuse, 0x1, P0 ;  /* 0x000000020f177211 */ /* 0x080fe400000f0eff */
[----:B------:R-:W-:-:S02]  /*c890*/  LEA.HI.X.SX32 R15, R27, R2, 0x1, P6 ;  /* 0x000000021b0f7211 */ /* 0x000fc400030f0eff */
[----:B------:R-:W-:Y:S02]  /*c8a0*/  LEA.HI.X.SX32 R8, R8, R2, 0x1, P4 ;  /* 0x0000000208087211 */ /* 0x000fe400020f0eff */
[----:B--2---:R-:W-:-:S05]  /*c8b0*/  LEA R21, P2, R5, R0, 0x1 ;  /* 0x0000000005157211 */ /* 0x004fca00078408ff */
[----:B------:R-:W-:Y:S04]  /*c8c0*/  STL [R1+0x754], R21 ;  /* 0x0007541501007387 */ /* 0x000fe80000100800 */
[----:B------:R0:W-:Y:S04]  /*c8d0*/  STL [R1+0x720], R6 ;  /* 0x0007200601007387 */ /* 0x0001e80000100800 */
[----:B0-----:R-:W2:Y:S01]  /*c8e0*/  LDL.LU R6, [R1+0x80] ;  /* 0x0000800001067983 */ /* 0x001ea20000300800 */
[----:B------:R-:W-:-:S05]  /*c8f0*/  LEA R21, P1, R4, R0, 0x1 ;  /* 0x0000000004157211 */ /* 0x000fca00078208ff */
[----:B------:R0:W-:Y:S04]  /*c900*/  STL [R1+0x75c], R21 ;  /* 0x00075c1501007387 */ /* 0x0001e80000100800 */
[----:B------:R1:W-:Y:S04]  /*c910*/  STL [R1+0x728], R23 ;  /* 0x0007281701007387 */ /* 0x0003e80000100800 */
[----:B------:R-:W2:Y:S01]  /*c920*/  LDL.LU R27, [R1+0x7c] ;  /* 0x00007c00011b7983 */ /* 0x000ea20000300800 */
[----:B0-----:R-:W-:-:S05]  /*c930*/  LEA R21, P0, R26, R0, 0x1 ;  /* 0x000000001a157211 */ /* 0x001fca00078008ff */
[----:B------:R0:W-:Y:S04]  /*c940*/  STL [R1+0x764], R21 ;  /* 0x0007641501007387 */ /* 0x0001e80000100800 */
[----:B------:R0:W-:Y:S01]  /*c950*/  STL [R1+0x730], R15 ;  /* 0x0007300f01007387 */ /* 0x0001e20000100800 */
[----:B-1----:R-:W-:Y:S02]  /*c960*/  LEA R23, P6, R22, R0, 0x1 ;  /* 0x0000000016177211 */ /* 0x002fe400078c08ff */
[----:B0-----:R-:W-:-:S03]  /*c970*/  LEA.HI.X.SX32 R21, R10, R2, 0x1, P5 ;  /* 0x000000020a157211 */ /* 0x001fc600028f0eff */
[----:B------:R-:W-:Y:S04]  /*c980*/  STL [R1+0x76c], R23 ;  /* 0x00076c1701007387 */ /* 0x000fe80000100800 */
[----:B------:R-:W2:Y:S04]  /*c990*/  LDL.LU R10, [R1+0x78] ;  /* 0x00007800010a7983 */ /* 0x000ea80000300800 */
[----:B------:R0:W-:Y:S01]  /*c9a0*/  STL [R1+0x738], R21 ;  /* 0x0007381501007387 */ /* 0x0001e20000100800 */
[----:B------:R-:W-:-:S05]  /*c9b0*/  LEA R15, P5, R20, R0, 0x1 ;  /* 0x00000000140f7211 */ /* 0x000fca00078a08ff */
[----:B------:R-:W-:Y:S04]  /*c9c0*/  STL [R1+0x774], R15 ;  /* 0x0007740f01007387 */ /* 0x000fe80000100800 */
[----:B------:R1:W-:Y:S01]  /*c9d0*/  STL [R1+0x740], R8 ;  /* 0x0007400801007387 */ /* 0x0003e20000100800 */
[----:B0-----:R-:W-:-:S03]  /*c9e0*/  LEA R21, P4, R18, R0, 0x1 ;  /* 0x0000000012157211 */ /* 0x001fc600078808ff */
[----:B-1----:R-:W2:Y:S01]  /*c9f0*/  LDL.LU R8, [R1+0x74] ;  /* 0x0000740001087983 */ /* 0x002ea20000300800 */
[----:B------:R-:W-:-:S03]  /*ca00*/  LEA.HI.X.SX32 R15, R7, R2, 0x1, P3 ;  /* 0x00000002070f7211 */ /* 0x000fc600018f0eff */
[----:B------:R-:W-:Y:S01]  /*ca10*/  STL [R1+0x77c], R21 ;  /* 0x00077c1501007387 */ /* 0x000fe20000100800 */
[----:B------:R-:W-:-:S03]  /*ca20*/  LEA R7, P3, R16, R0, 0x1 ;  /* 0x0000000010077211 */ /* 0x000fc600078608ff */
[----:B------:R-:W-:Y:S04]  /*ca30*/  STL [R1+0x748], R15 ;  /* 0x0007480f01007387 */ /* 0x000fe80000100800 */
[----:B------:R0:W-:Y:S01]  /*ca40*/  STL [R1+0x784], R7 ;  /* 0x0007840701007387 */ /* 0x0001e20000100800 */
[----:B------:R-:W-:-:S03]  /*ca50*/  LEA.HI.X.SX32 R5, R5, R2, 0x1, P2 ;  /* 0x0000000205057211 */ /* 0x000fc600010f0eff */
[----:B0-----:R-:W2:Y:S04]  /*ca60*/  LDL.LU R7, [R1+0x70] ;  /* 0x0000700001077983 */ /* 0x001ea80000300800 */
[----:B------:R0:W-:Y:S01]  /*ca70*/  STL [R1+0x750], R5 ;  /* 0x0007500501007387 */ /* 0x0001e20000100800 */
[----:B------:R-:W-:Y:S02]  /*ca80*/  LEA R15, P2, R14, R0, 0x1 ;  /* 0x000000000e0f7211 */ /* 0x000fe400078408ff */
[----:B0-----:R-:W-:-:S03]  /*ca90*/  LEA.HI.X.SX32 R5, R4, R2, 0x1, P1 ;  /* 0x0000000204057211 */ /* 0x001fc600008f0eff */
[----:B------:R-:W-:Y:S04]  /*caa0*/  STL [R1+0x78c], R15 ;  /* 0x00078c0f01007387 */ /* 0x000fe80000100800 */
[----:B------:R0:W-:Y:S01]  /*cab0*/  STL [R1+0x758], R5 ;  /* 0x0007580501007387 */ /* 0x0001e20000100800 */
[----:B---3--:R-:W-:-:S03]  /*cac0*/  LEA R4, P1, R12, R0, 0x1 ;  /* 0x000000000c047211 */ /* 0x008fc600078208ff */
[----:B0-----:R-:W3:Y:S01]  /*cad0*/  LDL.LU R5, [R1+0x64] ;  /* 0x0000640001057983 */ /* 0x001ee20000300800 */
[----:B------:R-:W-:-:S03]  /*cae0*/  LEA.HI.X.SX32 R15, R26, R2, 0x1, P0 ;  /* 0x000000021a0f7211 */ /* 0x000fc600000f0eff */
[----:B------:R4:W-:Y:S04]  /*caf0*/  STL [R1+0x794], R4 ;  /* 0x0007940401007387 */ /* 0x0009e80000100800 */
[----:B------:R-:W-:Y:S01]  /*cb00*/  STL [R1+0x760], R15 ;  /* 0x0007600f01007387 */ /* 0x000fe20000100800 */
[----:B----4-:R-:W-:-:S05]  /*cb10*/  LEA R4, P0, R28, R0, 0x1 ;  /* 0x000000001c047211 */ /* 0x010fca00078008ff */
[----:B------:R0:W-:Y:S04]  /*cb20*/  STL [R1+0x79c], R4 ;  /* 0x00079c0401007387 */ /* 0x0001e80000100800 */
[----:B0-----:R-:W4:Y:S01]  /*cb30*/  LDL.LU R4, [R1+0x60] ;  /* 0x0000600001047983 */ /* 0x001f220000300800 */
[----:B------:R-:W-:-:S05]  /*cb40*/  LEA.HI.X.SX32 R21, R22, R2, 0x1, P6 ;  /* 0x0000000216157211 */ /* 0x000fca00030f0eff */
[----:B------:R0:W-:Y:S01]  /*cb50*/  STL [R1+0x768], R21 ;  /* 0x0007681501007387 */ /* 0x0001e20000100800 */
[----:B------:R-:W-:Y:S02]  /*cb60*/  LEA R15, P6, R29, R0, 0x1 ;  /* 0x000000001d0f7211 */ /* 0x000fe400078c08ff */
[----:B0-----:R-:W-:-:S03]  /*cb70*/  LEA.HI.X.SX32 R21, R20, R2, 0x1, P5 ;  /* 0x0000000214157211 */ /* 0x001fc600028f0eff */
[----:B------:R0:W-:Y:S04]  /*cb80*/  STL [R1+0x7a4], R15 ;  /* 0x0007a40f01007387 */ /* 0x0001e80000100800 */
[----:B------:R1:W-:Y:S01]  /*cb90*/  STL [R1+0x770], R21 ;  /* 0x0007701501007387 */ /* 0x0003e20000100800 */
[----:B------:R-:W-:-:S03]  /*cba0*/  LEA R20, P5, R11, R0, 0x1 ;  /* 0x000000000b147211 */ /* 0x000fc600078a08ff */
[----:B------:R-:W4:Y:S01]  /*cbb0*/  LDL.LU R26, [R1+0x54] ;  /* 0x00005400011a7983 */ /* 0x000f220000300800 */
[----:B0-----:R-:W-:-:S03]  /*cbc0*/  LEA.HI.X.SX32 R15, R18, R2, 0x1, P4 ;  /* 0x00000002120f7211 */ /* 0x001fc600020f0eff */
[----:B------:R-:W-:Y:S01]  /*cbd0*/  STL [R1+0x7ac], R20 ;  /* 0x0007ac1401007387 */ /* 0x000fe20000100800 */
[----:B------:R-:W-:-:S03]  /*cbe0*/  LEA.HI.X.SX32 R16, R16, R2, 0x1, P3 ;  /* 0x0000000210107211 */ /* 0x000fc600018f0eff */
[----:B------:R2:W-:Y:S01]  /*cbf0*/  STL [R1+0x778], R15 ;  /* 0x0007780f01007387 */ /* 0x0005e20000100800 */
[----:B------:R-:W-:Y:S02]  /*cc00*/  LEA.HI.X.SX32 R14, R14, R2, 0x1, P2 ;  /* 0x000000020e0e7211 */ /* 0x000fe400010f0eff */
[----:B------:R-:W-:-:S05]  /*cc10*/  LEA R18, P4, R9, R0, 0x1 ;  /* 0x0000000009127211 */ /* 0x000fca00078808ff */
[----:B------:R-:W-:Y:S04]  /*cc20*/  STL [R1+0x7b4], R18 ;  /* 0x0007b41201007387 */ /* 0x000fe80000100800 */
[----:B------:R-:W4:Y:S04]  /*cc30*/  LDL.LU R22, [R1+0x50] ;  /* 0x0000500001167983 */ /* 0x000f280000300800 */
[----:B------:R-:W-:Y:S01]  /*cc40*/  STL [R1+0x780], R16 ;  /* 0x0007801001007387 */ /* 0x000fe20000100800 */
[----:B-1----:R-:W-:Y:S02]  /*cc50*/  LEA.HI.X.SX32 R21, R28, R2, 0x1, P0 ;  /* 0x000000021c157211 */ /* 0x002fe400000f0eff */
[----:B--2---:R-:W-:-:S05]  /*cc60*/  LEA R15, P3, R6, R0, 0x1 ;  /* 0x00000000060f7211 */ /* 0x004fca00078608ff */
[----:B------:R0:W-:Y:S04]  /*cc70*/  STL [R1+0x7bc], R15 ;  /* 0x0007bc0f01007387 */ /* 0x0001e80000100800 */
[----:B------:R-:W2:Y:S04]  /*cc80*/  LDL.LU R20, [R1+0x4c] ;  /* 0x00004c0001147983 */ /* 0x000ea80000300800 */
[----:B------:R1:W-:Y:S01]  /*cc90*/  STL [R1+0x788], R14 ;  /* 0x0007880e01007387 */ /* 0x0003e20000100800 */
[----:B0-----:R-:W-:-:S03]  /*cca0*/  LEA R15, P2, R27, R0, 0x1 ;  /* 0x000000001b0f7211 */ /* 0x001fc600078408ff */
[----:B------:R-:W2:Y:S04]  /*ccb0*/  LDL.LU R18, [R1+0x48] ;  /* 0x0000480001127983 */ /* 0x000ea80000300800 */
[----:B------:R-:W-:Y:S01]  /*ccc0*/  STL [R1+0x7c4], R15 ;  /* 0x0007c40f01007387 */ /* 0x000fe20000100800 */
[----:B-1----:R-:W-:-:S03]  /*ccd0*/  LEA.HI.X.SX32 R14, R12, R2, 0x1, P1 ;  /* 0x000000020c0e7211 */ /* 0x002fc600008f0eff */
[----:B------:R-:W2:Y:S04]  /*cce0*/  LDL.LU R16, [R1+0x44] ;  /* 0x0000440001107983 */ /* 0x000ea80000300800 */
[----:B------:R0:W-:Y:S04]  /*ccf0*/  STL [R1+0x790], R14 ;  /* 0x0007900e01007387 */ /* 0x0001e80000100800 */
[----:B0-----:R-:W2:Y:S01]  /*cd00*/  LDL.LU R14, [R1+0x40] ;  /* 0x00004000010e7983 */ /* 0x001ea20000300800 */
[----:B------:R-:W-:-:S05]  /*cd10*/  LEA R12, P1, R10, R0, 0x1 ;  /* 0x000000000a0c7211 */ /* 0x000fca00078208ff */
[----:B------:R0:W-:Y:S04]  /*cd20*/  STL [R1+0x7cc], R12 ;  /* 0x0007cc0c01007387 */ /* 0x0001e80000100800 */
[----:B0-----:R-:W2:Y:S04]  /*cd30*/  LDL.LU R12, [R1+0x3c] ;  /* 0x00003c00010c7983 */ /* 0x001ea80000300800 */
[----:B------:R0:W-:Y:S04]  /*cd40*/  STL [R1+0x798], R21 ;  /* 0x0007981501007387 */ /* 0x0001e80000100800 */
[----:B------:R-:W2:Y:S01]  /*cd50*/  LDL.LU R28, [R1+0x38] ;  /* 0x00003800011c7983 */ /* 0x000ea20000300800 */
[----:B0-----:R-:W-:-:S02]  /*cd60*/  LEA.HI.X.SX32 R21, R29, R2, 0x1, P6 ;  /* 0x000000021d157211 */ /* 0x001fc400030f0eff */
[----:B------:R-:W-:-:S05]  /*cd70*/  LEA R15, P0, R8, R0, 0x1 ;  /* 0x00000000080f7211 */ /* 0x000fca00078008ff */
[----:B------:R0:W-:Y:S04]  /*cd80*/  STL [R1+0x7d4], R15 ;  /* 0x0007d40f01007387 */ /* 0x0001e80000100800 */
[----:B------:R-:W2:Y:S04]  /*cd90*/  LDL.LU R29, [R1+0x34] ;  /* 0x00003400011d7983 */ /* 0x000ea80000300800 */
[----:B------:R-:W-:Y:S04]  /*cda0*/  STL [R1+0x7a0], R21 ;  /* 0x0007a01501007387 */ /* 0x000fe80000100800 */
[----:B------:R-:W2:Y:S01]  /*cdb0*/  LDL.LU R25, [R1+0x2c] ;  /* 0x00002c0001197983 */ /* 0x000ea20000300800 */
[----:B0-----:R-:W-:-:S02]  /*cdc0*/  LEA R15, P6, R7, R0, 0x1 ;  /* 0x00000000070f7211 */ /* 0x001fc400078c08ff */
[----:B------:R-:W-:-:S03]  /*cdd0*/  LEA.HI.X.SX32 R11, R11, R2, 0x1, P5 ;  /* 0x000000020b0b7211 */ /* 0x000fc600028f0eff */
[----:B------:R3:W-:Y:S04]  /*cde0*/  STL [R1+0x7dc], R15 ;  /* 0x0007dc0f01007387 */ /* 0x0007e80000100800 */
[----:B------:R-:W2:Y:S04]  /*cdf0*/  LDL.LU R24, [R1+0x18] ;  /* 0x0000180001187983 */ /* 0x000ea80000300800 */
[----:B------:R0:W-:Y:S04]  /*ce00*/  STL [R1+0x7a8], R11 ;  /* 0x0007a80b01007387 */ /* 0x0001e80000100800 */
[----:B------:R-:W2:Y:S01]  /*ce10*/  LDL.LU R23, [R1+0x14] ;  /* 0x0000140001177983 */ /* 0x000ea20000300800 */
[----:B---3--:R-:W-:-:S02]  /*ce20*/  LEA R15, P5, R5, R0, 0x1 ;  /* 0x00000000050f7211 */ /* 0x008fc400078a08ff */
[----:B0-----:R-:W-:-:S03]  /*ce30*/  LEA.HI.X.SX32 R11, R9, R2, 0x1, P4 ;  /* 0x00000002090b7211 */ /* 0x001fc600020f0eff */
[----:B------:R0:W-:Y:S04]  /*ce40*/  STL [R1+0x7e4], R15 ;  /* 0x0007e40f01007387 */ /* 0x0001e80000100800 */
[----:B------:R-:W3:Y:S04]  /*ce50*/  LDL.LU R21, [R1+0x10] ;  /* 0x0000100001157983 */ /* 0x000ee80000300800 */
[----:B------:R1:W-:Y:S04]  /*ce60*/  STL [R1+0x7b0], R11 ;  /* 0x0007b00b01007387 */ /* 0x0003e80000100800 */
[----:B0-----:R-:W3:Y:S01]  /*ce70*/  LDL.LU R15, [R1+0xc] ;  /* 0x00000c00010f7983 */ /* 0x001ee20000300800 */
[----:B----4-:R-:W-:-:S02]  /*ce80*/  LEA R9, P4, R4, R0, 0x1 ;  /* 0x0000000004097211 */ /* 0x010fc400078808ff */
[----:B-1----:R-:W-:-:S03]  /*ce90*/  LEA.HI.X.SX32 R11, R6, R2, 0x1, P3 ;  /* 0x00000002060b7211 */ /* 0x002fc600018f0eff */
[----:B------:R0:W-:Y:S04]  /*cea0*/  STL [R1+0x7ec], R9 ;  /* 0x0007ec0901007387 */ /* 0x0001e80000100800 */
[----:B0-----:R-:W4:Y:S04]  /*ceb0*/  LDL.LU R9, [R1+0x8] ;  /* 0x0000080001097983 */ /* 0x001f280000300800 */
[----:B------:R0:W-:Y:S04]  /*cec0*/  STL [R1+0x7b8], R11 ;  /* 0x0007b80b01007387 */ /* 0x0001e80000100800 */
[----:B0-----:R-:W4:Y:S01]  /*ced0*/  LDL.LU R11, [R1+0x4] ;  /* 0x00000400010b7983 */ /* 0x001f220000300800 */
[----:B------:R-:W-:-:S02]  /*cee0*/  LEA R6, P3, R26, R0, 0x1 ;  /* 0x000000001a067211 */ /* 0x000fc400078608ff */
[----:B------:R-:W-:-:S03]  /*cef0*/  LEA.HI.X.SX32 R27, R27, R2, 0x1, P2 ;  /* 0x000000021b1b7211 */ /* 0x000fc600010f0eff */
[----:B------:R0:W-:Y:S01]  /*cf00*/  STL [R1+0x7f4], R6 ;  /* 0x0007f40601007387 */ /* 0x0001e20000100800 */
[----:B------:R-:W-:-:S03]  /*cf10*/  LEA.HI.X.SX32 R10, R10, R2, 0x1, P1 ;  /* 0x000000020a0a7211 */ /* 0x000fc600008f0eff */
[----:B0-----:R-:W4:Y:S04]  /*cf20*/  LDL.LU R6, [R1] ;  /* 0x0000000001067983 */ /* 0x001f280000300800 */
[----:B------:R0:W-:Y:S01]  /*cf30*/  STL [R1+0x7c0], R27 ;  /* 0x0007c01b01007387 */ /* 0x0001e20000100800 */
[----:B------:R-:W-:Y:S02]  /*cf40*/  LEA.HI.X.SX32 R8, R8, R2, 0x1, P0 ;  /* 0x0000000208087211 */ /* 0x000fe400000f0eff */
[----:B0-----:R-:W-:-:S05]  /*cf50*/  LEA R27, P2, R22, R0, 0x1 ;  /* 0x00000000161b7211 */ /* 0x001fca00078408ff */
[----:B------:R0:W-:Y:S04]  /*cf60*/  STL [R1+0x7fc], R27 ;  /* 0x0007fc1b01007387 */ /* 0x0001e80000100800 */
[----:B0-----:R-:W4:Y:S04]  /*cf70*/  LDL.LU R27, [R1+0x9d4] ;  /* 0x0009d400011b7983 */ /* 0x001f280000300800 */
[----:B------:R2:W-:Y:S01]  /*cf80*/  STL [R1+0x7c8], R10 ;  /* 0x0007c80a01007387 */ /* 0x0005e20000100800 */
[-C--:B------:R-:W-:Y:S02]  /*cf90*/  LEA.HI.X.SX32 R7, R7, R2.reuse, 0x1, P6 ;  /* 0x0000000207077211 */ /* 0x080fe400030f0eff */
[----:B------:R-:W-:-:S02]  /*cfa0*/  LEA.HI.X.SX32 R5, R5, R2, 0x1, P5 ;  /* 0x0000000205057211 */ /* 0x000fc400028f0eff */
[-C--:B------:R-:W-:Y:S02]  /*cfb0*/  LEA.HI.X.SX32 R4, R4, R2.reuse, 0x1, P4 ;  /* 0x0000000204047211 */ /* 0x080fe400020f0eff */
[-C--:B------:R-:W-:Y:S02]  /*cfc0*/  LEA.HI.X.SX32 R26, R26, R2.reuse, 0x1, P3 ;  /* 0x000000021a1a7211 */ /* 0x080fe400018f0eff */
[----:B------:R-:W-:Y:S02]  /*cfd0*/  LEA.HI.X.SX32 R22, R22, R2, 0x1, P2 ;  /* 0x0000000216167211 */ /* 0x000fe400010f0eff */
[----:B--2---:R-:W-:-:S05]  /*cfe0*/  LEA R10, P1, R20, R0, 0x1 ;  /* 0x00000000140a7211 */ /* 0x004fca00078208ff */
[----:B------:R0:W-:Y:S04]  /*cff0*/  STL [R1+0x804], R10 ;  /* 0x0008040a01007387 */ /* 0x0001e80000100800 */
[----:B0-----:R-:W2:Y:S04]  /*d000*/  LDL.LU R10, [R1+0x9d0] ;  /* 0x0009d000010a7983 */ /* 0x001ea80000300800 */
[----:B------:R0:W-:Y:S02]  /*d010*/  STL [R1+0x7d0], R8 ;  /* 0x0007d00801007387 */ /* 0x0001e40000100800 */
[----:B0-----:R-:W-:-:S05]  /*d020*/  LEA R8, P0, R18, R0, 0x1 ;  /* 0x0000000012087211 */ /* 0x001fca00078008ff */
        /* <DEDUP_REMOVED lines=16> */
[----:B------:R0:W-:Y:S01]  /*d130*/  STL [R1+0x82c], R26 ;  /* 0x00082c1a01007387 */ /* 0x0001e20000100800 */
[----:B------:R-:W-:-:S03]  /*d140*/  LEA.HI.X.SX32 R20, R20, R2, 0x1, P1 ;  /* 0x0000000214147211 */ /* 0x000fc600008f0eff */
        /* <DEDUP_REMOVED lines=22> */
[----:B---3--:R-:W-:-:S05]  /*d2b0*/  LEA R14, P5, R21, R0, 0x1 ;  /* 0x00000000150e7211 */ /* 0x008fca00078a08ff */
[----:B------:R0:W-:Y:S01]  /*d2c0*/  STL [R1+0x854], R14 ;  /* 0x0008540e01007387 */ /* 0x0001e20000100800 */
[----:B------:R-:W-:-:S03]  /*d2d0*/  LEA.HI.X.SX32 R28, R28, R2, 0x1, P3 ;  /* 0x000000021c1c7211 */ /* 0x000fc600018f0eff */
[----:B0-----:R-:W3:Y:S04]  /*d2e0*/  LDL.LU R14, [R1+0x9a8] ;  /* 0x0009a800010e7983 */ /* 0x001ee80000300800 */
[----:B------:R0:W-:Y:S02]  /*d2f0*/  STL [R1+0x820], R12 ;  /* 0x0008200c01007387 */ /* 0x0001e40000100800 */
[----:B0-----:R-:W-:-:S05]  /*d300*/  LEA R12, P4, R15, R0, 0x1 ;  /* 0x000000000f0c7211 */ /* 0x001fca00078808ff */
[----:B------:R0:W-:Y:S01]  /*d310*/  STL [R1+0x85c], R12 ;  /* 0x00085c0c01007387 */ /* 0x0001e20000100800 */
[----:B------:R-:W-:-:S03]  /*d320*/  LEA.HI.X.SX32 R29, R29, R2, 0x1, P2 ;  /* 0x000000021d1d7211 */ /* 0x000fc600010f0eff */
[----:B0-----:R-:W2:Y:S04]  /*d330*/  LDL.LU R12, [R1+0x9a4] ;  /* 0x0009a400010c7983 */ /* 0x001ea80000300800 */
[----:B------:R4:W-:Y:S02]  /*d340*/  STL [R1+0x828], R28 ;  /* 0x0008281c01007387 */ /* 0x0009e40000100800 */
[----:B----4-:R-:W-:-:S05]  /*d350*/  LEA R28, P3, R9, R0, 0x1 ;  /* 0x00000000091c7211 */ /* 0x010fca00078608ff */
[----:B------:R0:W-:Y:S04]  /*d360*/  STL [R1+0x864], R28 ;  /* 0x0008641c01007387 */ /* 0x0001e80000100800 */
[----:B0-----:R-:W4:Y:S04]  /*d370*/  LDL.LU R28, [R1+0x9a0] ;  /* 0x0009a000011c7983 */ /* 0x001f280000300800 */
[----:B------:R0:W-:Y:S02]  /*d380*/  STL [R1+0x830], R29 ;  /* 0x0008301d01007387 */ /* 0x0001e40000100800 */
[----:B0-----:R-:W-:-:S05]  /*d390*/  LEA R29, P2, R11, R0, 0x1 ;  /* 0x000000000b1d7211 */ /* 0x001fca00078408ff */
[----:B------:R0:W-:Y:S04]  /*d3a0*/  STL [R1+0x86c], R29 ;  /* 0x00086c1d01007387 */ /* 0x0001e80000100800 */
[----:B0-----:R-:W3:Y:S01]  /*d3b0*/  LDL.LU R29, [R1+0x99c] ;  /* 0x00099c00011d7983 */ /* 0x001ee20000300800 */
[-C--:B------:R-:W-:Y:S02]  /*d3c0*/  LEA.HI.X.SX32 R25, R25, R2.reuse, 0x1, P1 ;  /* 0x0000000219197211 */ /* 0x080fe400008f0eff */
[----:B------:R-:W-:-:S03]  /*d3d0*/  LEA.HI.X.SX32 R24, R24, R2, 0x1, P0 ;  /* 0x0000000218187211 */ /* 0x000fc600000f0eff */
[----:B------:R0:W-:Y:S02]  /*d3e0*/  STL [R1+0x838], R25 ;  /* 0x0008381901007387 */ /* 0x0001e40000100800 */
[----:B0-----:R-:W-:-:S05]  /*d3f0*/  LEA R25, P1, R6, R0, 0x1 ;  /* 0x0000000006197211 */ /* 0x001fca00078208ff */
[----:B------:R-:W-:Y:S04]  /*d400*/  STL [R1+0x874], R25 ;  /* 0x0008741901007387 */ /* 0x000fe80000100800 */
[----:B------:R0:W-:Y:S01]  /*d410*/  STL [R1+0x840], R24 ;  /* 0x0008401801007387 */ /* 0x0001e20000100800 */
[-C--:B------:R-:W-:Y:S02]  /*d420*/  LEA.HI.X.SX32 R21, R21, R2.reuse, 0x1, P5 ;  /* 0x0000000215157211 */ /* 0x080fe400028f0eff */
[----:B0-----:R-:W-:Y:S02]  /*d430*/  LEA.HI.X.SX32 R24, R23, R2, 0x1, P6 ;  /* 0x0000000217187211 */ /* 0x001fe400030f0eff */
[-C--:B----4-:R-:W-:Y:S02]  /*d440*/  LEA R23, P6, R28, R0.reuse, 0x1 ;  /* 0x000000001c177211 */ /* 0x090fe400078c08ff */
[----:B---3--:R-:W-:-:S05]  /*d450*/  LEA R25, P0, R29, R0, 0x1 ;  /* 0x000000001d197211 */ /* 0x008fca00078008ff */
[----:B------:R-:W-:Y:S04]  /*d460*/  STL [R1+0x87c], R25 ;  /* 0x00087c1901007387 */ /* 0x000fe80000100800 */
[----:B------:R2:W-:Y:S04]  /*d470*/  STL [R1+0x848], R24 ;  /* 0x0008481801007387 */ /* 0x0005e80000100800 */
[----:B------:R0:W-:Y:S01]  /*d480*/  STL [R1+0x884], R23 ;  /* 0x0008841701007387 */ /* 0x0001e20000100800 */
[----:B--2---:R-:W-:-:S03]  /*d490*/  LEA R24, P5, R12, R0, 0x1 ;  /* 0x000000000c187211 */ /* 0x004fc600078a08ff */
[----:B------:R1:W-:Y:S01]  /*d4a0*/  STL [R1+0x850], R21 ;  /* 0x0008501501007387 */ /* 0x0003e20000100800 */
[----:B0-----:R-:W-:-:S03]  /*d4b0*/  LEA.HI.X.SX32 R23, R15, R2, 0x1, P4 ;  /* 0x000000020f177211 */ /* 0x001fc600020f0eff */
[----:B------:R-:W-:Y:S01]  /*d4c0*/  STL [R1+0x88c], R24 ;  /* 0x00088c1801007387 */ /* 0x000fe20000100800 */
[----:B------:R-:W-:-:S03]  /*d4d0*/  LEA.HI.X.SX32 R15, R9, R2, 0x1, P3 ;  /* 0x00000002090f7211 */ /* 0x000fc600018f0eff */
[----:B------:R-:W-:Y:S04]  /*d4e0*/  STL [R1+0x858], R23 ;  /* 0x0008581701007387 */ /* 0x000fe80000100800 */
[----:B------:R-:W2:Y:S01]  /*d4f0*/  LDL.LU R9, [R1+0x1e8] ;  /* 0x0001e80001097983 */ /* 0x000ea20000300800 */
[----:B-1----:R-:W-:-:S05]  /*d500*/  LEA R21, P4, R14, R0, 0x1 ;  /* 0x000000000e157211 */ /* 0x002fca00078808ff */
[----:B------:R0:W-:Y:S01]  /*d510*/  STL [R1+0x894], R21 ;  /* 0x0008941501007387 */ /* 0x0001e20000100800 */
[----:B------:R-:W-:-:S03]  /*d520*/  LEA.HI.X.SX32 R6, R6, R2, 0x1, P1 ;  /* 0x0000000206067211 */ /* 0x000fc600008f0eff */
[----:B------:R1:W-:Y:S01]  /*d530*/  STL [R1+0x860], R15 ;  /* 0x0008600f01007387 */ /* 0x0003e20000100800 */
[----:B0-----:R-:W-:Y:S02]  /*d540*/  LEA R21, P3, R16, R0, 0x1 ;  /* 0x0000000010157211 */ /* 0x001fe400078608ff */
[----:B-1----:R-:W-:Y:S02]  /*d550*/  LEA.HI.X.SX32 R15, R11, R2, 0x1, P2 ;  /* 0x000000020b0f7211 */ /* 0x002fe400010f0eff */
[-C--:B------:R-:W-:Y:S01]  /*d560*/  LEA R11, P2, R18, R0.reuse, 0x1 ;  /* 0x00000000120b7211 */ /* 0x080fe200078408ff */
[----:B------:R-:W-:Y:S04]  /*d570*/  STL [R1+0x89c], R21 ;  /* 0x00089c1501007387 */ /* 0x000fe80000100800 */
[----:B------:R0:W-:Y:S04]  /*d580*/  STL [R1+0x868], R15 ;  /* 0x0008680f01007387 */ /* 0x0001e80000100800 */
[----:B------:R1:W-:Y:S04]  /*d590*/  STL [R1+0x8a4], R11 ;  /* 0x0008a40b01007387 */ /* 0x0003e80000100800 */
[----:B------:R3:W-:Y:S01]  /*d5a0*/  STL [R1+0x870], R6 ;  /* 0x0008700601007387 */ /* 0x0007e20000100800 */
[----:B0-----:R-:W-:-:S02]  /*d5b0*/  LEA R15, P1, R20, R0, 0x1 ;  /* 0x00000000140f7211 */ /* 0x001fc400078208ff */
[----:B-1----:R-:W-:-:S03]  /*d5c0*/  LEA.HI.X.SX32 R11, R29, R2, 0x1, P0 ;  /* 0x000000021d0b7211 */ /* 0x002fc600000f0eff */
[----:B------:R0:W-:Y:S01]  /*d5d0*/  STL [R1+0x8ac], R15 ;  /* 0x0008ac0f01007387 */ /* 0x0001e20000100800 */
[----:B---3--:R-:W-:-:S03]  /*d5e0*/  LEA R6, P0, R22, R0, 0x1 ;  /* 0x0000000016067211 */ /* 0x008fc600078008ff */
[----:B------:R1:W-:Y:S04]  /*d5f0*/  STL [R1+0x878], R11 ;  /* 0x0008780b01007387 */ /* 0x0003e80000100800 */
[----:B------:R3:W-:Y:S01]  /*d600*/  STL [R1+0x8b4], R6 ;  /* 0x0008b40601007387 */ /* 0x0007e20000100800 */
[----:B0-----:R-:W-:Y:S02]  /*d610*/  LEA.HI.X.SX32 R15, R28, R2, 0x1, P6 ;  /* 0x000000021c0f7211 */ /* 0x001fe400030f0eff */
[----:B-1----:R-:W-:-:S03]  /*d620*/  LEA R11, P6, R26, R0, 0x1 ;  /* 0x000000001a0b7211 */ /* 0x002fc600078c08ff */
[----:B------:R-:W-:Y:S01]  /*d630*/  STL [R1+0x880], R15 ;  /* 0x0008800f01007387 */ /* 0x000fe20000100800 */
[----:B---3--:R-:W-:-:S03]  /*d640*/  LEA.HI.X.SX32 R6, R12, R2, 0x1, P5 ;  /* 0x000000020c067211 */ /* 0x008fc600028f0eff */
[----:B------:R0:W-:Y:S01]  /*d650*/  STL [R1+0x8bc], R11 ;  /* 0x0008bc0b01007387 */ /* 0x0001e20000100800 */
[----:B------:R-:W-:-:S03]  /*d660*/  LEA R12, P5, R4, R0, 0x1 ;  /* 0x00000000040c7211 */ /* 0x000fc600078a08ff */
[----:B------:R1:W-:Y:S01]  /*d670*/  STL [R1+0x888], R6 ;  /* 0x0008880601007387 */ /* 0x0003e20000100800 */
[----:B0-----:R-:W-:-:S03]  /*d680*/  LEA.HI.X.SX32 R11, R14, R2, 0x1, P4 ;  /* 0x000000020e0b7211 */ /* 0x001fc600020f0eff */
[----:B------:R0:W-:Y:S01]  /*d690*/  STL [R1+0x8c4], R12 ;  /* 0x0008c40c01007387 */ /* 0x0001e20000100800 */
[----:B-1----:R-:W-:-:S03]  /*d6a0*/  LEA R6, P4, R5, R0, 0x1 ;  /* 0x0000000005067211 */ /* 0x002fc600078808ff */
[----:B------:R1:W-:Y:S04]  /*d6b0*/  STL [R1+0x890], R11 ;  /* 0x0008900b01007387 */ /* 0x0003e80000100800 */
[----:B------:R3:W-:Y:S01]  /*d6c0*/  STL [R1+0x8cc], R6 ;  /* 0x0008cc0601007387 */ /* 0x0007e20000100800 */
[----:B0-----:R-:W-:Y:S02]  /*d6d0*/  LEA.HI.X.SX32 R12, R16, R2, 0x1, P3 ;  /* 0x00000002100c7211 */ /* 0x001fe400018f0eff */
[----:B-1----:R-:W-:-:S03]  /*d6e0*/  LEA R11, P3, R7, R0, 0x1 ;  /* 0x00000000070b7211 */ /* 0x002fc600078608ff */
[----:B------:R0:W-:Y:S01]  /*d6f0*/  STL [R1+0x898], R12 ;  /* 0x0008980c01007387 */ /* 0x0001e20000100800 */
[----:B---3--:R-:W-:-:S03]  /*d700*/  LEA.HI.X.SX32 R6, R18, R2, 0x1, P2 ;  /* 0x0000000212067211 */ /* 0x008fc600010f0eff */
[----:B------:R1:W-:Y:S04]  /*d710*/  STL [R1+0x8d4], R11 ;  /* 0x0008d40b01007387 */ /* 0x0003e80000100800 */
[----:B------:R3:W-:Y:S01]  /*d720*/  STL [R1+0x8a0], R6 ;  /* 0x0008a00601007387 */ /* 0x0007e20000100800 */
[----:B0-----:R-:W-:Y:S02]  /*d730*/  LEA R12, P2, R8, R0, 0x1 ;  /* 0x00000000080c7211 */ /* 0x001fe400078408ff */
[----:B-1----:R-:W-:-:S03]  /*d740*/  LEA.HI.X.SX32 R11, R20, R2, 0x1, P1 ;  /* 0x00000002140b7211 */ /* 0x002fc600008f0eff */
[----:B------:R0:W-:Y:S01]  /*d750*/  STL [R1+0x8d8], R12 ;  /* 0x0008d80c01007387 */ /* 0x0001e20000100800 */
[----:B---3--:R-:W-:-:S03]  /*d760*/  LEA R6, P1, R10, R0, 0x1 ;  /* 0x000000000a067211 */ /* 0x008fc600078208ff */
[----:B------:R1:W-:Y:S01]  /*d770*/  STL [R1+0x8a8], R11 ;  /* 0x0008a80b01007387 */ /* 0x0003e20000100800 */
[----:B------:R-:W-:-:S03]  /*d780*/  IMAD R13, R13, UR7, RZ ;  /* 0x000000070d0d7c24 */ /* 0x000fc6000f8e02ff */
[----:B------:R3:W-:Y:S01]  /*d790*/  STL [R1+0x8dc], R6 ;  /* 0x0008dc0601007387 */ /* 0x0007e20000100800 */
[----:B0-----:R-:W-:Y:S01]  /*d7a0*/  LEA.HI.X.SX32 R12, R22, R2, 0x1, P0 ;  /* 0x00000002160c7211 */ /* 0x001fe200000f0eff */
[----:B------:R-:W-:Y:S01]  /*d7b0*/  IMAD R17, R17, UR7, RZ ;  /* 0x0000000711117c24 */ /* 0x000fe2000f8e02ff */
[----:B-1----:R-:W-:Y:S01]  /*d7c0*/  LEA R11, P0, R27, R0, 0x1 ;  /* 0x000000001b0b7211 */ /* 0x002fe200078008ff */
[----:B------:R-:W-:Y:S01]  /*d7d0*/  IMAD R19, R19, UR7, RZ ;  /* 0x0000000713137c24 */ /* 0x000fe2000f8e02ff */
[----:B---3--:R-:W-:Y:S01]  /*d7e0*/  LEA.HI.X.SX32 R6, R26, R2, 0x1, P6 ;  /* 0x000000021a067211 */ /* 0x008fe200030f0eff */
[----:B------:R0:W-:Y:S04]  /*d7f0*/  STL [R1+0x8b0], R12 ;  /* 0x0008b00c01007387 */ /* 0x0001e80000100800 */
[----:B------:R1:W-:Y:S01]  /*d800*/  STL [R1+0x8e0], R11 ;  /* 0x0008e00b01007387 */ /* 0x0003e20000100800 */
[----:B------:R-:W-:-:S03]  /*d810*/  IMAD R3, R3, UR7, RZ ;  /* 0x0000000703037c24 */ /* 0x000fc6000f8e02ff */
[----:B------:R3:W-:Y:S01]  /*d820*/  STL [R1+0x8b8], R6 ;  /* 0x0008b80601007387 */ /* 0x0007e20000100800 */
[----:B0-----:R-:W-:Y:S02]  /*d830*/  LEA R12, P6, R13, R0, 0x1 ;  /* 0x000000000d0c7211 */ /* 0x001fe400078c08ff */
[-C--:B-1----:R-:W-:Y:S02]  /*d840*/  LEA.HI.X.SX32 R11, R4, R2.reuse, 0x1, P5 ;  /* 0x00000002040b7211 */ /* 0x082fe400028f0eff */
[----:B------:R-:W-:Y:S02]  /*d850*/  LEA.HI.X.SX32 R4, R5, R2, 0x1, P4 ;  /* 0x0000000205047211 */ /* 0x000fe400020f0eff */
[-C--:B---3--:R-:W-:Y:S01]  /*d860*/  LEA R6, P5, R17, R0.reuse, 0x1 ;  /* 0x0000000011067211 */ /* 0x088fe200078a08ff */
[----:B------:R-:W-:Y:S01]  /*d870*/  STL [R1+0x8e4], R12 ;  /* 0x0008e40c01007387 */ /* 0x000fe20000100800 */
[----:B------:R-:W-:-:S03]  /*d880*/  LEA R5, P4, R19, R0, 0x1 ;  /* 0x0000000013057211 */ /* 0x000fc600078808ff */
[----:B------:R-:W-:Y:S04]  /*d890*/  STL [R1+0x8c0], R11 ;  /* 0x0008c00b01007387 */ /* 0x000fe80000100800 */
[----:B------:R0:W-:Y:S04]  /*d8a0*/  STL [R1+0x8e8], R6 ;  /* 0x0008e80601007387 */ /* 0x0001e80000100800 */
[----:B------:R1:W-:Y:S04]  /*d8b0*/  STL [R1+0x8c8], R4 ;  /* 0x0008c80401007387 */ /* 0x0003e80000100800 */
[----:B------:R3:W-:Y:S01]  /*d8c0*/  STL [R1+0x8ec], R5 ;  /* 0x0008ec0501007387 */ /* 0x0007e20000100800 */
[----:B0-----:R-:W-:-:S02]  /*d8d0*/  LEA.HI.X.SX32 R6, R7, R2, 0x1, P3 ;  /* 0x0000000207067211 */ /* 0x001fc400018f0eff */
[----:B-1----:R-:W-:-:S03]  /*d8e0*/  LEA R4, P3, R3, R0, 0x1 ;  /* 0x0000000003047211 */ /* 0x002fc600078608ff */
[----:B------:R-:W-:Y:S01]  /*d8f0*/  STL [R1+0x8d0], R6 ;  /* 0x0008d00601007387 */ /* 0x000fe20000100800 */
[----:B---3--:R-:W-:-:S03]  /*d900*/  LEA.HI.X.SX32 R5, R8, R2, 0x1, P2 ;  /* 0x0000000208057211 */ /* 0x008fc600010f0eff */
[----:B------:R0:W-:Y:S04]  /*d910*/  STL [R1+0x560], R4 ;  /* 0x0005600401007387 */ /* 0x0001e80000100800 */
[----:B------:R1:W-:Y:S01]  /*d920*/  STL [R1+0x548], R5 ;  /* 0x0005480501007387 */ /* 0x0003e20000100800 */
[-C--:B0-----:R-:W-:Y:S02]  /*d930*/  LEA.HI.X.SX32 R4, R10, R2.reuse, 0x1, P1 ;  /* 0x000000020a047211 */ /* 0x081fe400008f0eff */
[----:B-1----:R-:W-:Y:S01]  /*d940*/  LEA.HI.X.SX32 R5, R27, R2, 0x1, P0 ;  /* 0x000000021b057211 */ /* 0x002fe200000f0eff */
[----:B------:R-:W0:Y:S01]  /*d950*/  S2R R6, SR_TID.X ;  /* 0x0000000000067919 */ /* 0x000e220000002100 */
[----:B--2---:R-:W-:-:S05]  /*d960*/  LEA R0, P2, R9, UR10, 0x1 ;  /* 0x0000000a09007c11 */ /* 0x004fca000f8408ff */
[----:B------:R1:W-:Y:S04]  /*d970*/  STL [R1+0x33c], R0 ;  /* 0x00033c0001007387 */ /* 0x0003e80000100800 */
[----:B------:R2:W-:Y:S01]  /*d980*/  STL [R1+0x54c], R4 ;  /* 0x00054c0401007387 */ /* 0x0005e20000100800 */
[----:B-1----:R-:W-:-:S03]  /*d990*/  LEA.HI.X.SX32 R0, R13, R2, 0x1, P6 ;  /* 0x000000020d007211 */ /* 0x002fc600030f0eff */
[----:B------:R-:W-:Y:S01]  /*d9a0*/  STL [R1+0x550], R5 ;  /* 0x0005500501007387 */ /* 0x000fe20000100800 */
[----:B--2---:R-:W-:-:S03]  /*d9b0*/  LEA.HI.X.SX32 R4, R17, R2, 0x1, P5 ;  /* 0x0000000211047211 */ /* 0x004fc600028f0eff */
[----:B------:R1:W-:Y:S04]  /*d9c0*/  STL [R1+0x554], R0 ;  /* 0x0005540001007387 */ /* 0x0003e80000100800 */
[----:B------:R-:W-:Y:S01]  /*d9d0*/  STL [R1+0x558], R4 ;  /* 0x0005580401007387 */ /* 0x000fe20000100800 */
[-C--:B-1----:R-:W-:Y:S02]  /*d9e0*/  LEA.HI.X.SX32 R0, R19, R2.reuse, 0x1, P4 ;  /* 0x0000000213007211 */ /* 0x082fe400020f0eff */
[----:B------:R-:W-:Y:S02]  /*d9f0*/  LEA.HI.X.SX32 R2, R3, R2, 0x1, P3 ;  /* 0x0000000203027211 */ /* 0x000fe400018f0eff */
[----:B------:R-:W-:Y:S01]  /*da00*/  LEA.HI.X.SX32 R3, R9, UR11, 0x1, P2 ;  /* 0x0000000b09037c11 */ /* 0x000fe200090f0eff */
[----:B------:R-:W-:Y:S04]  /*da10*/  STL [R1+0x55c], R0 ;  /* 0x00055c0001007387 */ /* 0x000fe80000100800 */
[----:B------:R1:W-:Y:S04]  /*da20*/  STL [R1+0x34c], R2 ;  /* 0x00034c0201007387 */ /* 0x0003e80000100800 */
[----:B------:R-:W-:Y:S04]  /*da30*/  STL [R1+0x338], R3 ;  /* 0x0003380301007387 */ /* 0x000fe80000100800 */
[----:B------:R-:W-:Y:S01]  /*da40*/  STL [R1+0x348], RZ ;  /* 0x000348ff01007387 */ /* 0x000fe20000100800 */
[----:B-1----:R-:W1:Y:S03]  /*da50*/  LDC R2, c[0x0][0x238] ;  /* 0x00008e00ff027b82 */ /* 0x002e660000000800 */
[----:B------:R-:W-:Y:S04]  /*da60*/  STL [R1+0x2d0], RZ ;  /* 0x0002d0ff01007387 */ /* 0x000fe80000100800 */
        /* <DEDUP_REMOVED lines=91> */
[----:B------:R-:W-:Y:S01]  /*e020*/  STL [R1+0xe0], RZ ;  /* 0x0000e0ff01007387 */ /* 0x000fe20000100800 */
[----:B0-----:R-:W-:-:S03]  /*e030*/  IMAD.SHL.U32 R0, R6, 0x20, RZ ;  /* 0x0000002006007824 */ /* 0x001fc600078e00ff */
[----:B------:R-:W-:Y:S04]  /*e040*/  STL [R1+0xe4], RZ ;  /* 0x0000e4ff01007387 */ /* 0x000fe80000100800 */
[----:B------:R-:W-:Y:S04]  /*e050*/  STL [R1+0xe8], RZ ;  /* 0x0000e8ff01007387 */ /* 0x000fe80000100800 */
[----:B------:R-:W-:Y:S04]  /*e060*/  STL [R1+0xec], RZ ;  /* 0x0000ecff01007387 */ /* 0x000fe80000100800 */
[----:B------:R-:W-:Y:S04]  /*e070*/  STL [R1+0xd0], RZ ;  /* 0x0000d0ff01007387 */ /* 0x000fe80000100800 */
[----:B------:R-:W-:Y:S01]  /*e080*/  STL [R1+0xd4], RZ ;  /* 0x0000d4ff01007387 */ /* 0x000fe20000100800 */
[----:B------:R-:W-:-:S03]  /*e090*/  LOP3.LUT R0, R0, 0x400, RZ, 0xc0, !PT ;  /* 0x0000040000007812 */ /* 0x000fc600078ec0ff */
[----:B------:R-:W-:Y:S01]  /*e0a0*/  STL [R1+0xd8], RZ ;  /* 0x0000d8ff01007387 */ /* 0x000fe20000100800 */
[----:B-1----:R-:W-:-:S03]  /*e0b0*/  IMAD R29, R2, 0x39, RZ ;  /* 0x00000039021d7824 */ /* 0x002fc600078e02ff */
[----:B------:R-:W-:Y:S04]  /*e0c0*/  STL [R1+0xdc], RZ ;  /* 0x0000dcff01007387 */ /* 0x000fe80000100800 */
[----:B------:R-:W-:Y:S01]  /*e0d0*/  STL [R1+0xc0], RZ ;  /* 0x0000c0ff01007387 */ /* 0x000fe20000100800 */
[----:B------:R-:W-:-:S03]  /*e0e0*/  IMAD R27, R2, 0x37, RZ ;  /* 0x00000037021b7824 */ /* 0x000fc600078e02ff */
[----:B------:R-:W-:Y:S01]  /*e0f0*/  STL [R1+0xc4], RZ ;  /* 0x0000c4ff01007387 */ /* 0x000fe20000100800 */
[----:B------:R-:W-:-:S03]  /*e100*/  IMAD R25, R2, 0x35, RZ ;  /* 0x0000003502197824 */ /* 0x000fc600078e02ff */
[----:B------:R-:W-:Y:S01]  /*e110*/  STL [R1+0xc8], RZ ;  /* 0x0000c8ff01007387 */ /* 0x000fe20000100800 */
[----:B------:R-:W-:-:S03]  /*e120*/  IMAD R23, R2, 0x33, RZ ;  /* 0x0000003302177824 */ /* 0x000fc600078e02ff */
[----:B------:R-:W-:Y:S01]  /*e130*/  STL [R1+0xcc], RZ ;  /* 0x0000ccff01007387 */ /* 0x000fe20000100800 */
[----:B------:R-:W-:-:S03]  /*e140*/  IMAD R21, R2, 0x31, RZ ;  /* 0x0000003102157824 */ /* 0x000fc600078e02ff */
[----:B------:R-:W-:Y:S04]  /*e150*/  STL [R1+0xb0], RZ ;  /* 0x0000b0ff01007387 */ /* 0x000fe80000100800 */
[----:B------:R-:W-:Y:S01]  /*e160*/  STL [R1+0xb4], RZ ;  /* 0x0000b4ff01007387 */ /* 0x000fe20000100800 */
[----:B------:R-:W-:-:S03]  /*e170*/  IMAD R19, R2, 0x2f, RZ ;  /* 0x0000002f02137824 */ /* 0x000fc600078e02ff */
[----:B------:R-:W-:Y:S04]  /*e180*/  STL [R1+0x964], R0 ;  /* 0x0009640001007387 */ /* 0x000fe80000100800 */
[----:B------:R0:W-:Y:S04]  /*e190*/  STL [R1+0x980], R29 ;  /* 0x0009801d01007387 */ /* 0x0001e80000100800 */
[----:B------:R-:W-:Y:S04]  /*e1a0*/  STL [R1+0x984], R27 ;  /* 0x0009841b01007387 */ /* 0x000fe80000100800 */
[----:B------:R1:W-:Y:S01]  /*e1b0*/  STL [R1+0x988], R25 ;  /* 0x0009881901007387 */ /* 0x0003e20000100800 */
[----:B0-----:R-:W-:-:S03]  /*e1c0*/  IMAD R29, R2, 0x62, RZ ;  /* 0x00000062021d7824 */ /* 0x001fc600078e02ff */
[----:B------:R-:W-:Y:S04]  /*e1d0*/  STL [R1+0x98c], R23 ;  /* 0x00098c1701007387 */ /* 0x000fe80000100800 */
[----:B------:R0:W-:Y:S01]  /*e1e0*/  STL [R1+0x990], R21 ;  /* 0x0009901501007387 */ /* 0x0001e20000100800 */
[----:B-1----:R-:W1:Y:S03]  /*e1f0*/  LDC R25, c[0x0][0x230] ;  /* 0x00008c00ff197b82 */ /* 0x002e660000000800 */
[----:B------:R2:W-:Y:S04]  /*e200*/  STL [R1+0x994], R29 ;  /* 0x0009941d01007387 */ /* 0x0005e80000100800 */
[----:B------:R3:W-:Y:S01]  /*e210*/  STL [R1+0x998], R19 ;  /* 0x0009981301007387 */ /* 0x0007e20000100800 */
[----:B------:R-:W-:Y:S01]  /*e220*/  IMAD R27, R2, 0x5e, RZ ;  /* 0x0000005e021b7824 */ /* 0x000fe200078e02ff */
[----:B0-----:R-:W0:Y:S02]  /*e230*/  LDC R21, c[0x0][0x238] ;  /* 0x00008e00ff157b82 */ /* 0x001e240000000800 */
[----:B------:R-:W4:Y:S01]  /*e240*/  LDL R23, [R1+0x33c] ;  /* 0x00033c0001177983 */ /* 0x000f220000100800 */
[----:B--2---:R-:W-:-:S02]  /*e250*/  IMAD.MOV.U32 R29, RZ, RZ, R0 ;  /* 0x000000ffff1d7224 */ /* 0x004fc400078e0000 */
[----:B-1----:R-:W-:-:S05]  /*e260*/  VIADD R25, R25, 0x3f ;  /* 0x0000003f19197836 */ /* 0x002fca0000000000 */
[----:B------:R-:W-:-:S04]  /*e270*/  SHF.R.S32.HI R0, RZ, 0x1f, R25 ;  /* 0x0000001fff007819 */ /* 0x000fc80000011419 */
[----:B------:R-:W-:Y:S01]  /*e280*/  LEA.HI R25, R0, R25, RZ, 0x6 ;  /* 0x0000001900197211 */ /* 0x000fe200078f30ff */
[C---:B------:R-:W-:Y:S02]  /*e290*/  IMAD R17, R2.reuse, 0x2d, RZ ;  /* 0x0000002d02117824 */ /* 0x040fe400078e02ff */
[C---:B------:R-:W-:Y:S02]  /*e2a0*/  IMAD R15, R2.reuse, 0x2b, RZ ;  /* 0x0000002b020f7824 */ /* 0x040fe400078e02ff */
[C---:B------:R-:W-:Y:S02]  /*e2b0*/  IMAD R28, R2.reuse, 0x56, RZ ;  /* 0x00000056021c7824 */ /* 0x040fe400078e02ff */
[C---:B------:R-:W-:Y:S02]  /*e2c0*/  IMAD R13, R2.reuse, 0x29, RZ ;  /* 0x00000029020d7824 */ /* 0x040fe400078e02ff */
[C---:B------:R-:W-:Y:S02]  /*e2d0*/  IMAD R26, R2.reuse, 0x52, RZ ;  /* 0x00000052021a7824 */ /* 0x040fe400078e02ff */
[----:B------:R-:W-:-:S02]  /*e2e0*/  IMAD R11, R2, 0x27, RZ ;  /* 0x00000027020b7824 */ /* 0x000fc400078e02ff */
        /* <DEDUP_REMOVED lines=14> */
[----:B------:R-:W-:Y:S01]  /*e3d0*/  IMAD.SHL.U32 R3, R2, 0x40, RZ ;  /* 0x0000004002037824 */ /* 0x000fe200078e00ff */
[----:B------:R-:W-:Y:S02]  /*e3e0*/  SHF.R.S32.HI R2, RZ, 0x6, R25 ;  /* 0x00000006ff027819 */ /* 0x000fe40000011419 */
[----:B------:R-:W1:Y:S02]  /*e3f0*/  S2R R25, SR_TID.X ;  /* 0x0000000000197919 */ /* 0x000e640000002100 */
[----:B------:R-:W-:Y:S02]  /*e400*/  SHF.R.S32.HI R0, RZ, 0x1f, R3 ;  /* 0x0000001fff007819 */ /* 0x000fe40000011403 */
[----:B------:R-:W2:Y:S02]  /*e410*/  LDC R2, c[0x0][0x238] ;  /* 0x00008e00ff027b82 */ /* 0x000ea40000000800 */
[----:B------:R-:W-:Y:S01]  /*e420*/  SHF.L.U64.HI R0, R3, 0x1, R0 ;  /* 0x0000000103007819 */ /* 0x000fe20000010200 */
[----:B0-----:R-:W-:Y:S01]  /*e430*/  IMAD R21, R21, 0x7a, RZ ;  /* 0x0000007a15157824 */ /* 0x001fe200078e02ff */
[C---:B-1----:R-:W-:Y:S01]  /*e440*/  LOP3.LUT R3, R25.reuse, 0x7, RZ, 0xc0, !PT ;  /* 0x0000000719037812 */ /* 0x042fe200078ec0ff */
[----:B---3--:R-:W-:-:S03]  /*e450*/  IMAD.SHL.U32 R19, R25, 0x2, RZ ;  /* 0x0000000219137824 */ /* 0x008fc600078e00ff */
[----:B------:R-:W0:Y:S01]  /*e460*/  LDC R25, c[0x0][0x238] ;  /* 0x00008e00ff197b82 */ /* 0x000e220000000800 */
[----:B--2---:R-:W-:Y:S02]  /*e470*/  IMAD R2, R2, 0x7e, RZ ;  /* 0x0000007e02027824 */ /* 0x004fe400078e02ff */
[----:B------:R-:W-:Y:S01]  /*e480*/  IMAD R3, R3, 0x90, RZ ;  /* 0x0000009003037824 */ /* 0x000fe200078e02ff */
[----:B------:R1:W-:Y:S04]  /*e490*/  STL [R1+0x978], R0 ;  /* 0x0009780001007387 */ /* 0x0003e80000100800 */
[----:B------:R-:W-:-:S04]  /*e4a0*/  LOP3.LUT R3, R3, 0x30, R19, 0x78, !PT ;  /* 0x0000003003037812 */ /* 0x000fc800078e7813 */
[----:B------:R-:W-:Y:S01]  /*e4b0*/  LOP3.LUT R3, R3, R29, RZ, 0xfc, !PT ;  /* 0x0000001d03037212 */ /* 0x000fe200078efcff */
[----:B-1----:R-:W2:Y:S04]  /*e4c0*/  LDL R0, [R1+0x338] ;  /* 0x0003380001007983 */ /* 0x002ea80000100800 */
[----:B------:R-:W3:Y:S04]  /*e4d0*/  LDL.LU R19, [R1+0x998] ;  /* 0x0009980001137983 */ /* 0x000ee80000300800 */
[----:B------:R-:W3:Y:S01]  /*e4e0*/  LDL.LU R29, [R1+0x994] ;  /* 0x00099400011d7983 */ /* 0x000ee20000300800 */
[----:B0-----:R-:W-:Y:S01]  /*e4f0*/  IMAD R25, R25, 0x76, RZ ;  /* 0x0000007619197824 */ /* 0x001fe200078e02ff */
[----:B----4-:R-:W-:-:S02]  /*e500*/  IADD3 R2, P0, R2, R23, RZ ;  /* 0x0000001702027210 */ /* 0x010fc40007f1e0ff */
[----:B------:R-:W-:-:S03]  /*e510*/  IADD3 R21, P5, R21, R23, RZ ;  /* 0x0000001715157210 */ /* 0x000fc60007fbe0ff */
[----:B------:R0:W-:Y:S04]  /*e520*/  STL [R1+0x354], R2 ;  /* 0x0003540201007387 */ /* 0x0001e80000100800 */
[----:B------:R-:W-:Y:S01]  /*e530*/  STL [R1+0x364], R21 ;  /* 0x0003641501007387 */ /* 0x000fe20000100800 */
[----:B0-----:R-:W-:Y:S02]  /*e540*/  IADD3 R2, P1, R25, R23, RZ ;  /* 0x0000001719027210 */ /* 0x001fe40007f3e0ff */
[----:B------:R-:W0:Y:S03]  /*e550*/  LDC R25, c[0x0][0x238] ;  /* 0x00008e00ff197b82 */ /* 0x000e260000000800 */
[----:B------:R1:W-:Y:S04]  /*e560*/  STL [R1+0x374], R2 ;  /* 0x0003740201007387 */ /* 0x0003e80000100800 */
[----:B------:R-:W-:Y:S01]  /*e570*/  STL [R1+0x320], R3 ;  /* 0x0003200301007387 */ /* 0x000fe20000100800 */
[----:B------:R-:W4:Y:S03]  /*e580*/  LDC R23, c[0x0][0x238] ;  /* 0x00008e00ff177b82 */ /* 0x000f260000000800 */
[----:B------:R1:W-:Y:S05]  /*e590*/  STL [R1+0x97c], R3 ;  /* 0x00097c0301007387 */ /* 0x0003ea0000100800 */
[----:B-1----:R-:W1:Y:S01]  /*e5a0*/  LDC R2, c[0x0][0x238] ;  /* 0x00008e00ff027b82 */ /* 0x002e620000000800 */
[----:B------:R-:W2:Y:S01]  /*e5b0*/  LDL R3, [R1+0x33c] ;  /* 0x00033c0001037983 */ /* 0x000ea20000100800 */
[----:B0-----:R-:W-:-:S02]  /*e5c0*/  IMAD R25, R25, 0x72, RZ ;  /* 0x0000007219197824 */ /* 0x001fc400078e02ff */
[----:B----4-:R-:W-:Y:S02]  /*e5d0*/  IMAD R23, R23, 0x6a, RZ ;  /* 0x0000006a17177824 */ /* 0x010fe400078e02ff */
[----:B-1----:R-:W-:Y:S01]  /*e5e0*/  IMAD R2, R2, 0x66, RZ ;  /* 0x0000006602027824 */ /* 0x002fe200078e02ff */
[-C--:B--2---:R-:W-:Y:S02]  /*e5f0*/  IADD3 R21, P2, R25, R3.reuse, RZ ;  /* 0x0000000319157210 */ /* 0x084fe40007f5e0ff */
[----:B------:R-:W0:Y:S03]  /*e600*/  LDC R25, c[0x0][0x238] ;  /* 0x00008e00ff197b82 */ /* 0x000e260000000800 */
[----:B------:R1:W-:Y:S05]  /*e610*/  STL [R1+0x384], R21 ;  /* 0x0003841501007387 */ /* 0x0003ea0000100800 */
[----:B-1----:R-:W1:Y:S01]  /*e620*/  LDC R21, c[0x0][0x238] ;  /* 0x00008e00ff157b82 */ /* 0x002e620000000800 */
[----:B------:R-:W-:-:S02]  /*e630*/  IADD3 R23, P4, R23, R3, RZ ;  /* 0x0000000317177210 */ /* 0x000fc40007f9e0ff */
[----:B------:R-:W-:Y:S01]  /*e640*/  IADD3 R2, P6, R2, R3, RZ ;  /* 0x0000000302027210 */ /* 0x000fe20007fde0ff */
[----:B0-----:R-:W-:Y:S02]  /*e650*/  IMAD R25, R25, 0x3f, RZ ;  /* 0x0000003f19197824 */ /* 0x001fe400078e02ff */
[----:B-1----:R-:W-:-:S05]  /*e660*/  IMAD R21, R21, 0x6e, RZ ;  /* 0x0000006e15157824 */ /* 0x002fca00078e02ff */
[----:B------:R-:W-:Y:S02]  /*e670*/  IADD3 R21, P3, R21, R3, RZ ;  /* 0x0000000315157210 */ /* 0x000fe40007f7e0ff */
[----:B------:R-:W-:-:S03]  /*e680*/  LEA.HI.X.SX32 R25, R25, R0, 0x1, P0 ;  /* 0x0000000019197211 */ /* 0x000fc600000f0eff */
[----:B------:R0:W-:Y:S01]  /*e690*/  STL [R1+0x394], R21 ;  /* 0x0003941501007387 */ /* 0x0001e20000100800 */
[----:B---3--:R-:W-:-:S03]  /*e6a0*/  IADD3 R29, P0, R29, R3, RZ ;  /* 0x000000031d1d7210 */ /* 0x008fc60007f1e0ff */
[----:B0-----:R-:W2:Y:S04]  /*e6b0*/  LDL.LU R21, [R1+0x990] ;  /* 0x0009900001157983 */ /* 0x001ea80000300800 */
[----:B------:R0:W-:Y:S04]  /*e6c0*/  STL [R1+0x3a4], R23 ;  /* 0x0003a41701007387 */ /* 0x0001e80000100800 */
[----:B0-----:R-:W3:Y:S04]  /*e6d0*/  LDL.LU R23, [R1+0x98c] ;  /* 0x00098c0001177983 */ /* 0x001ee80000300800 */
[----:B------:R0:W-:Y:S04]  /*e6e0*/  STL [R1+0x3b4], R2 ;  /* 0x0003b40201007387 */ /* 0x0001e80000100800 */
[----:B------:R1:W-:Y:S04]  /*e6f0*/  STL [R1+0x350], R25 ;  /* 0x0003501901007387 */ /* 0x0003e80000100800 */
[----:B------:R4:W-:Y:S01]  /*e700*/  STL [R1+0x3c4], R29 ;  /* 0x0003c41d01007387 */ /* 0x0009e20000100800 */
[----:B0-----:R-:W0:Y:S08]  /*e710*/  LDC R2, c[0x0][0x238] ;  /* 0x00008e00ff027b82 */ /* 0x001e300000000800 */
[----:B-1----:R-:W1:Y:S08]  /*e720*/  LDC R25, c[0x0][0x238] ;  /* 0x00008e00ff197b82 */ /* 0x002e700000000800 */
[----:B----4-:R-:W4:Y:S01]  /*e730*/  LDC R29, c[0x0][0x238] ;  /* 0x00008e00ff1d7b82 */ /* 0x010f220000000800 */
[----:B-1----:R-:W-:-:S05]  /*e740*/  IMAD R25, R25, 0x3d, RZ ;  /* 0x0000003d19197824 */ /* 0x002fca00078e02ff */
[----:B------:R-:W-:Y:S01]  /*e750*/  LEA.HI.X.SX32 R25, R25, R0, 0x1, P5 ;  /* 0x0000000019197211 */ /* 0x000fe200028f0eff */
[----:B----4-:R-:W-:Y:S01]  /*e760*/  IMAD R29, R29, 0x3b, RZ ;  /* 0x0000003b1d1d7824 */ /* 0x010fe200078e02ff */
[----:B------:R-:W-:-:S03]  /*e770*/  IADD3 R27, P5, R27, R3, RZ ;  /* 0x000000031b1b7210 */ /* 0x000fc60007fbe0ff */
[----:B------:R1:W-:Y:S01]  /*e780*/  STL [R1+0x360], R25 ;  /* 0x0003601901007387 */ /* 0x0003e20000100800 */
[----:B------:R-:W-:-:S03]  /*e790*/  LEA.HI.X.SX32 R29, R29, R0, 0x1, P1 ;  /* 0x000000001d1d7211 */ /* 0x000fc600008f0eff */
[----:B-1----:R-:W4:Y:S04]  /*e7a0*/  LDL.LU R25, [R1+0x988] ;  /* 0x0009880001197983 */ /* 0x002f280000300800 */
[----:B------:R1:W-:Y:S04]  /*e7b0*/  STL [R1+0x3d4], R27 ;  /* 0x0003d41b01007387 */ /* 0x0003e80000100800 */
[----:B-1----:R-:W4:Y:S04]  /*e7c0*/  LDL.LU R27, [R1+0x984] ;  /* 0x00098400011b7983 */ /* 0x002f280000300800 */
[----:B------:R1:W-:Y:S04]  /*e7d0*/  STL [R1+0x370], R29 ;  /* 0x0003701d01007387 */ /* 0x0003e80000100800 */
[----:B-1----:R-:W4:Y:S01]  /*e7e0*/  LDL.LU R29, [R1+0x980] ;  /* 0x00098000011d7983 */ /* 0x002f220000300800 */
[----:B0-----:R-:W-:-:S05]  /*e7f0*/  IMAD R2, R2, 0x5a, RZ ;  /* 0x0000005a02027824 */ /* 0x001fca00078e02ff */
[----:B------:R-:W-:-:S05]  /*e800*/  IADD3 R2, P1, R2, R3, RZ ;  /* 0x0000000302027210 */ /* 0x000fca0007f3e0ff */
[----:B------:R0:W-:Y:S01]  /*e810*/  STL [R1+0x3e4], R2 ;  /* 0x0003e40201007387 */ /* 0x0001e20000100800 */
[-C--:B------:R-:W-:Y:S01]  /*e820*/  LEA.HI.X.SX32 R19, R19, R0.reuse, 0x1, P5 ;  /* 0x0000000013137211 */ /* 0x080fe200028f0eff */
[----:B0-----:R-:W0:Y:S01]  /*e830*/  LDC R2, c[0x0][0x238] ;  /* 0x00008e00ff027b82 */ /* 0x001e220000000800 */
[-C--:B------:R-:W-:Y:S02]  /*e840*/  IADD3 R18, P5, R18, R3.reuse, RZ ;  /* 0x0000000312127210 */ /* 0x080fe40007fbe0ff */
[-C--:B------:R-:W-:Y:S02]  /*e850*/  LEA.HI.X.SX32 R17, R17, R0.reuse, 0x1, P1 ;  /* 0x0000000011117211 */ /* 0x080fe400008f0eff */
[-C--:B------:R-:W-:Y:S02]  /*e860*/  IADD3 R16, P1, R16, R3.reuse, RZ ;  /* 0x0000000310107210 */ /* 0x080fe40007f3e0ff */
[----:B------:R-:W-:Y:S02]  /*e870*/  LEA.HI.X.SX32 R5, R5, R0, 0x1, P5 ;  /* 0x0000000005057211 */ /* 0x000fe400028f0eff */
[----:B------:R-:W-:-:S02]  /*e880*/  IADD3 R6, P5, R6, R3, RZ ;  /* 0x0000000306067210 */ /* 0x000fc40007fbe0ff */
[-C--:B--2---:R-:W-:Y:S02]  /*e890*/  LEA.HI.X.SX32 R21, R21, R0.reuse, 0x1, P0 ;  /* 0x0000000015157211 */ /* 0x084fe400000f0eff */
[-C--:B------:R-:W-:Y:S02]  /*e8a0*/  IADD3 R20, P0, R20, R3.reuse, RZ ;  /* 0x0000000314147210 */ /* 0x080fe40007f1e0ff */
[----:B---3--:R-:W-:Y:S02]  /*e8b0*/  LEA.HI.X.SX32 R23, R23, R0, 0x1, P6 ;  /* 0x0000000017177211 */ /* 0x008fe400030f0eff */
[----:B------:R-:W-:-:S04]  /*e8c0*/  IADD3 R22, P6, R22, R3, RZ ;  /* 0x0000000316167210 */ /* 0x000fc80007fde0ff */
[-C--:B------:R-:W-:Y:S02]  /*e8d0*/  LEA.HI.X.SX32 R9, R9, R0.reuse, 0x1, P6 ;  /* 0x0000000009097211 */ /* 0x080fe400030f0eff */
[-C--:B------:R-:W-:Y:S02]  /*e8e0*/  IADD3 R4, P6, R4, R3.reuse, RZ ;  /* 0x0000000304047210 */ /* 0x080fe40007fde0ff */
[-C--:B------:R-:W-:Y:S02]  /*e8f0*/  LEA.HI.X.SX32 R8, R8, R0.reuse, 0x1, P0 ;  /* 0x0000000008087211 */ /* 0x080fe400000f0eff */
[-C--:B----4-:R-:W-:Y:S02]  /*e900*/  LEA.HI.X.SX32 R25, R25, R0.reuse, 0x1, P4 ;  /* 0x0000000019197211 */ /* 0x090fe400020f0eff */
[----:B------:R-:W-:Y:S02]  /*e910*/  IADD3 R24, P4, R24, R3, RZ ;  /* 0x0000000318187210 */ /* 0x000fe40007f9e0ff */
[----:B------:R-:W-:-:S02]  /*e920*/  LEA.HI.X.SX32 R27, R27, R0, 0x1, P3 ;  /* 0x000000001b1b7211 */ /* 0x000fc400018f0eff */
[-C--:B------:R-:W-:Y:S02]  /*e930*/  IADD3 R26, P3, R26, R3.reuse, RZ ;  /* 0x000000031a1a7210 */ /* 0x080fe40007f7e0ff */
[----:B------:R-:W-:Y:S02]  /*e940*/  LEA.HI.X.SX32 R29, R29, R0, 0x1, P2 ;  /* 0x000000001d1d7211 */ /* 0x000fe400010f0eff */
[----:B------:R-:W-:-:S03]  /*e950*/  IADD3 R28, P2, R28, R3, RZ ;  /* 0x000000031c1c7210 */ /* 0x000fc60007f5e0ff */
[----:B------:R-:W-:Y:S04]  /*e960*/  STL [R1+0x380], R29 ;  /* 0x0003801d01007387 */ /* 0x000fe80000100800 */
[----:B------:R-:W-:Y:S04]  /*e970*/  STL [R1+0x3f4], R28 ;  /* 0x0003f41c01007387 */ /* 0x000fe80000100800 */
[----:B------:R-:W-:Y:S04]  /*e980*/  STL [R1+0x390], R27 ;  /* 0x0003901b01007387 */ /* 0x000fe80000100800 */
[----:B------:R-:W-:Y:S04]  /*e990*/  STL [R1+0x404], R26 ;  /* 0x0004041a01007387 */ /* 0x000fe80000100800 */
[----:B------:R-:W-:Y:S04]  /*e9a0*/  STL [R1+0x3a0], R25 ;  /* 0x0003a01901007387 */ /* 0x000fe80000100800 */
[----:B------:R-:W-:Y:S01]  /*e9b0*/  STL [R1+0x414], R24 ;  /* 0x0004141801007387 */ /* 0x000fe20000100800 */
[----:B------:R-:W-:-:S03]  /*e9c0*/  LEA.HI.X.SX32 R15, R15, R0, 0x1, P2 ;  /* 0x000000000f0f7211 */ /* 0x000fc600010f0eff */
[----:B------:R-:W-:Y:S01]  /*e9d0*/  STL [R1+0x3b0], R23 ;  /* 0x0003b01701007387 */ /* 0x000fe20000100800 */
[----:B------:R-:W-:-:S03]  /*e9e0*/  IADD3 R14, P2, R14, R3, RZ ;  /* 0x000000030e0e7210 */ /* 0x000fc60007f5e0ff */
        /* <DEDUP_REMOVED lines=8> */
[----:B------:R-:W-:Y:S04]  /*ea70*/  STL [R1+0x444], R18 ;  /* 0x0004441201007387 */ /* 0x000fe80000100800 */
        /* <DEDUP_REMOVED lines=9> */
[----:B------:R0:W-:Y:S04]  /*eb10*/  STL [R1+0x3dc], R4 ;  /* 0x0003dc0401007387 */ /* 0x0001e80000100800 */
[----:B------:R1:W-:Y:S01]  /*eb20*/  STL [R1+0x430], R8 ;  /* 0x0004300801007387 */ /* 0x0003e20000100800 */
[----:B0-----:R-:W-:-:S05]  /*eb30*/  IMAD R4, R2, 0x3e, RZ ;  /* 0x0000003e02047824 */ /* 0x001fca00078e02ff */
[----:B-1----:R-:W-:-:S05]  /*eb40*/  IADD3 R8, P0, R4, R3, RZ ;  /* 0x0000000304087210 */ /* 0x002fca0007f1e0ff */
[----:B------:R-:W-:Y:S04]  /*eb50*/  STL [R1+0x454], R8 ;  /* 0x0004540801007387 */ /* 0x000fe80000100800 */
[----:B------:R0:W-:Y:S04]  /*eb60*/  STL [R1+0x440], R5 ;  /* 0x0004400501007387 */ /* 0x0001e80000100800 */
[----:B------:R1:W-:Y:S01]  /*eb70*/  STL [R1+0x3fc], R6 ;  /* 0x0003fc0601007387 */ /* 0x0003e20000100800 */
[----:B0-----:R-:W-:Y:S01]  /*eb80*/  IMAD R5, R2, 0x3a, RZ ;  /* 0x0000003a02057824 */ /* 0x001fe200078e02ff */
[----:B-1----:R-:W-:Y:S01]  /*eb90*/  LEA.HI.X.SX32 R6, R4, R0, 0x1, P1 ;  /* 0x0000000004067211 */ /* 0x002fe200008f0eff */
[----:B------:R-:W-:-:S04]  /*eba0*/  IMAD R4, R2, 0x1f, RZ ;  /* 0x0000001f02047824 */ /* 0x000fc800078e02ff */
[----:B------:R0:W-:Y:S01]  /*ebb0*/  STL [R1+0x358], R6 ;  /* 0x0003580601007387 */ /* 0x0001e20000100800 */
[----:B------:R-:W-:Y:S02]  /*ebc0*/  LEA.HI.X.SX32 R4, R4, R0, 0x1, P0 ;  /* 0x0000000004047211 */ /* 0x000fe400000f0eff */
[-C--:B------:R-:W-:Y:S02]  /*ebd0*/  IADD3 R7, P0, R7, R3.reuse, RZ ;  /* 0x0000000307077210 */ /* 0x080fe40007f1e0ff */
[----:B0-----:R-:W-:-:S05]  /*ebe0*/  IADD3 R6, P1, R5, R3, RZ ;  /* 0x0000000305067210 */ /* 0x001fca0007f3e0ff */
[----:B------:R0:W-:Y:S04]  /*ebf0*/  STL [R1+0x464], R6 ;  /* 0x0004640601007387 */ /* 0x0001e80000100800 */
[----:B------:R-:W-:Y:S04]  /*ec00*/  STL [R1+0x450], R4 ;  /* 0x0004500401007387 */ /* 0x000fe80000100800 */
[----:B------:R1:W-:Y:S01]  /*ec10*/  STL [R1+0x41c], R7 ;  /* 0x00041c0701007387 */ /* 0x0003e20000100800 */
[C---:B0-----:R-:W-:Y:S01]  /*ec20*/  IMAD R6, R2.reuse, 0x36, RZ ;  /* 0x0000003602067824 */ /* 0x041fe200078e02ff */
[----:B-1----:R-:W-:Y:S01]  /*ec30*/  LEA.HI.X.SX32 R7, R5, R0, 0x1, P2 ;  /* 0x0000000005077211 */ /* 0x002fe200010f0eff */
[----:B------:R-:W-:-:S02]  /*ec40*/  IMAD R5, R2, 0x1d, RZ ;  /* 0x0000001d02057824 */ /* 0x000fc400078e02ff */
[----:B------:R-:W-:Y:S02]  /*ec50*/  IMAD R4, R2, 0x44, RZ ;  /* 0x0000004402047824 */ /* 0x000fe400078e02ff */
[----:B------:R0:W-:Y:S01]  /*ec60*/  STL [R1+0x378], R7 ;  /* 0x0003780701007387 */ /* 0x0001e20000100800 */
[-C--:B------:R-:W-:Y:S02]  /*ec70*/  LEA.HI.X.SX32 R5, R5, R0.reuse, 0x1, P1 ;  /* 0x0000000005057211 */ /* 0x080fe400008f0eff */
[-C--:B------:R-:W-:Y:S02]  /*ec80*/  IADD3 R4, P1, R4, R3.reuse, RZ ;  /* 0x0000000304047210 */ /* 0x080fe40007f3e0ff */
[C---:B0-----:R-:W-:Y:S02]  /*ec90*/  IADD3 R7, P2, R6.reuse, R3, RZ ;  /* 0x0000000306077210 */ /* 0x041fe40007f5e0ff */
[----:B------:R-:W-:-:S03]  /*eca0*/  LEA.HI.X.SX32 R6, R6, R0, 0x1, P3 ;  /* 0x0000000006067211 */ /* 0x000fc600018f0eff */
[----:B------:R0:W-:Y:S04]  /*ecb0*/  STL [R1+0x474], R7 ;  /* 0x0004740701007387 */ /* 0x0001e80000100800 */
[----:B------:R1:W-:Y:S01]  /*ecc0*/  STL [R1+0x460], R5 ;  /* 0x0004600501007387 */ /* 0x0003e20000100800 */
[----:B0-----:R-:W-:-:S03]  /*ecd0*/  IMAD R7, R2, 0x32, RZ ;  /* 0x0000003202077824 */ /* 0x001fc600078e02ff */
[----:B------:R0:W-:Y:S01]  /*ece0*/  STL [R1+0x43c], R4 ;  /* 0x00043c0401007387 */ /* 0x0001e20000100800 */
[----:B-1----:R-:W-:-:S03]  /*ecf0*/  IMAD R5, R2, 0x1b, RZ ;  /* 0x0000001b02057824 */ /* 0x002fc600078e02ff */
[----:B------:R1:W-:Y:S01]  /*ed00*/  STL [R1+0x398], R6 ;  /* 0x0003980601007387 */ /* 0x0003e20000100800 */
[C---:B0-----:R-:W-:Y:S01]  /*ed10*/  IMAD R4, R2.reuse, 0x78, RZ ;  /* 0x0000007802047824 */ /* 0x041fe200078e02ff */
[----:B-1----:R-:W-:Y:S02]  /*ed20*/  IADD3 R6, P3, R7, R3, RZ ;  /* 0x0000000307067210 */ /* 0x002fe40007f7e0ff */
[-C--:B------:R-:W-:Y:S01]  /*ed30*/  LEA.HI.X.SX32 R5, R5, R0.reuse, 0x1, P2 ;  /* 0x0000000005057211 */ /* 0x080fe200010f0eff */
[----:B------:R-:W-:Y:S02]  /*ed40*/  IMAD R8, R2, 0x2e, RZ ;  /* 0x0000002e02087824 */ /* 0x000fe400078e02ff */
[----:B------:R0:W-:Y:S01]  /*ed50*/  STL [R1+0x484], R6 ;  /* 0x0004840601007387 */ /* 0x0001e20000100800 */
[----:B------:R-:W-:-:S03]  /*ed60*/  LEA.HI.X.SX32 R7, R7, R0, 0x1, P4 ;  /* 0x0000000007077211 */ /* 0x000fc600020f0eff */
[----:B------:R1:W-:Y:S01]  /*ed70*/  STL [R1+0x470], R5 ;  /* 0x0004700501007387 */ /* 0x0003e20000100800 */
[-C--:B0-----:R-:W-:Y:S01]  /*ed80*/  IADD3 R6, P2, R4, R3.reuse, RZ ;  /* 0x0000000304067210 */ /* 0x081fe20007f5e0ff */
[C---:B------:R-:W-:Y:S02]  /*ed90*/  IMAD R4, R2.reuse, 0x68, RZ ;  /* 0x0000006802047824 */ /* 0x040fe400078e02ff */
[----:B-1----:R-:W-:Y:S02]  /*eda0*/  IMAD R5, R2, 0x19, RZ ;  /* 0x0000001902057824 */ /* 0x002fe400078e02ff */
[----:B------:R0:W-:Y:S04]  /*edb0*/  STL [R1+0x36c], R6 ;  /* 0x00036c0601007387 */ /* 0x0001e80000100800 */
[----:B------:R1:W-:Y:S01]  /*edc0*/  STL [R1+0x3b8], R7 ;  /* 0x0003b80701007387 */ /* 0x0003e20000100800 */
[----:B0-----:R-:W-:-:S02]  /*edd0*/  IADD3 R6, P4, R8, R3, RZ ;  /* 0x0000000308067210 */ /* 0x001fc40007f9e0ff */
[----:B-1----:R-:W-:-:S03]  /*ede0*/  LEA.HI.X.SX32 R7, R5, R0, 0x1, P3 ;  /* 0x0000000005077211 */ /* 0x002fc600018f0eff */
[----:B------:R0:W-:Y:S01]  /*edf0*/  STL [R1+0x494], R6 ;  /* 0x0004940601007387 */ /* 0x0001e20000100800 */
[----:B------:R-:W-:-:S03]  /*ee00*/  IMAD R9, R2, 0x2a, RZ ;  /* 0x0000002a02097824 */ /* 0x000fc600078e02ff */
[----:B------:R1:W-:Y:S01]  /*ee10*/  STL [R1+0x480], R7 ;  /* 0x0004800701007387 */ /* 0x0003e20000100800 */
[-C--:B0-----:R-:W-:Y:S01]  /*ee20*/  IADD3 R6, P3, R4, R3.reuse, RZ ;  /* 0x0000000304067210 */ /* 0x081fe20007f7e0ff */
[C---:B------:R-:W-:Y:S02]  /*ee30*/  IMAD R5, R2.reuse, 0x17, RZ ;  /* 0x0000001702057824 */ /* 0x040fe400078e02ff */
[C---:B------:R-:W-:Y:S02]  /*ee40*/  IMAD R4, R2.reuse, 0x58, RZ ;  /* 0x0000005802047824 */ /* 0x040fe400078e02ff */
[----:B------:R0:W-:Y:S01]  /*ee50*/  STL [R1+0x3ac], R6 ;  /* 0x0003ac0601007387 */ /* 0x0001e20000100800 */
[-C--:B-1----:R-:W-:Y:S01]  /*ee60*/  LEA.HI.X.SX32 R7, R5, R0.reuse, 0x1, P4 ;  /* 0x0000000005077211 */ /* 0x082fe200020f0eff */
[----:B------:R-:W-:Y:S01]  /*ee70*/  IMAD R10, R2, 0x26, RZ ;  /* 0x00000026020a7824 */ /* 0x000fe200078e02ff */
[----:B0-----:R-:W-:Y:S02]  /*ee80*/  LEA.HI.X.SX32 R6, R8, R0, 0x1, P6 ;  /* 0x0000000008067211 */ /* 0x001fe400030f0eff */
[----:B------:R-:W-:Y:S01]  /*ee90*/  IADD3 R8, P6, R9, R3, RZ ;  /* 0x0000000309087210 */ /* 0x000fe20007fde0ff */
[----:B------:R-:W-:-:S02]  /*eea0*/  IMAD R5, R2, 0x15, RZ ;  /* 0x0000001502057824 */ /* 0x000fc400078e02ff */
[----:B------:R0:W-:Y:S04]  /*eeb0*/  STL [R1+0x3d8], R6 ;  /* 0x0003d80601007387 */ /* 0x0001e80000100800 */
[----:B------:R1:W-:Y:S01]  /*eec0*/  STL [R1+0x4a4], R8 ;  /* 0x0004a40801007387 */ /* 0x0003e20000100800 */
[----:B0-----:R-:W-:-:S03]  /*eed0*/  IADD3 R6, P4, R4, R3, RZ ;  /* 0x0000000304067210 */ /* 0x001fc60007f9e0ff */
[----:B------:R0:W-:Y:S01]  /*eee0*/  STL [R1+0x490], R7 ;  /* 0x0004900701007387 */ /* 0x0001e20000100800 */
[----:B------:R-:W-:Y:S01]  /*eef0*/  IMAD R4, R2, 0x48, RZ ;  /* 0x0000004802047824 */ /* 0x000fe200078e02ff */
[----:B-1----:R-:W-:Y:S02]  /*ef00*/  LEA.HI.X.SX32 R8, R9, R0, 0x1, P5 ;  /* 0x0000000009087211 */ /* 0x002fe400028f0eff */
[----:B------:R1:W-:Y:S01]  /*ef10*/  STL [R1+0x3ec], R6 ;  /* 0x0003ec0601007387 */ /* 0x0003e20000100800 */
[----:B0-----:R-:W-:-:S03]  /*ef20*/  IADD3 R7, P5, R10, R3, RZ ;  /* 0x000000030a077210 */ /* 0x001fc60007fbe0ff */
[----:B------:R-:W-:Y:S01]  /*ef30*/  STL [R1+0x3f8], R8 ;  /* 0x0003f80801007387 */ /* 0x000fe20000100800 */
[----:B-1----:R-:W-:-:S03]  /*ef40*/  LEA.HI.X.SX32 R6, R5, R0, 0x1, P6 ;  /* 0x0000000005067211 */ /* 0x002fc600030f0eff */
[----:B------:R-:W-:Y:S01]  /*ef50*/  STL [R1+0x4b4], R7 ;  /* 0x0004b40701007387 */ /* 0x000fe20000100800 */
[----:B------:R-:W-:Y:S01]  /*ef60*/  IMAD R11, R2, 0x22, RZ ;  /* 0x00000022020b7824 */ /* 0x000fe200078e02ff */
[----:B------:R-:W-:Y:S02]  /*ef70*/  IADD3 R5, P6, R4, R3, RZ ;  /* 0x0000000304057210 */ /* 0x000fe40007fde0ff */
[----:B------:R0:W-:Y:S01]  /*ef80*/  STL [R1+0x4a0], R6 ;  /* 0x0004a00601007387 */ /* 0x0001e20000100800 */
[----:B------:R-:W-:-:S03]  /*ef90*/  IMAD R4, R2, 0x13, RZ ;  /* 0x0000001302047824 */ /* 0x000fc600078e02ff */
[----:B------:R1:W-:Y:S01]  /*efa0*/  STL [R1+0x42c], R5 ;  /* 0x00042c0501007387 */ /* 0x0003e20000100800 */
[----:B0-----:R-:W-:Y:S02]  /*efb0*/  LEA.HI.X.SX32 R6, R10, R0, 0x1, P0 ;  /* 0x000000000a067211 */ /* 0x001fe400000f0eff */
[----:B------:R-:W-:Y:S01]  /*efc0*/  IADD3 R7, P0, R11, R3, RZ ;  /* 0x000000030b077210 */ /* 0x000fe20007f1e0ff */
[C---:B-1----:R-:W-:Y:S02]  /*efd0*/  IMAD R5, R2.reuse, 0x70, RZ ;  /* 0x0000007002057824 */ /* 0x042fe400078e02ff */
[----:B------:R0:W-:Y:S01]  /*efe0*/  STL [R1+0x418], R6 ;  /* 0x0004180601007387 */ /* 0x0001e20000100800 */
[----:B------:R-:W-:-:S03]  /*eff0*/  IMAD R12, R2, 0x3c, RZ ;  /* 0x0000003c020c7824 */ /* 0x000fc600078e02ff */
[----:B------:R1:W-:Y:S01]  /*f000*/  STL [R1+0x4c4], R7 ;  /* 0x0004c40701007387 */ /* 0x0003e20000100800 */
[----:B------:R-:W-:Y:S01]  /*f010*/  IMAD R13, R2, 0x1e, RZ ;  /* 0x0000001e020d7824 */ /* 0x000fe200078e02ff */
[----:B0-----:R-:W-:Y:S01]  /*f020*/  LEA.HI.X.SX32 R6, R4, R0, 0x1, P5 ;  /* 0x0000000004067211 */ /* 0x001fe200028f0eff */
[----:B------:R-:W-:Y:S01]  /*f030*/  IMAD R4, R2, 0x11, RZ ;  /* 0x0000001102047824 */ /* 0x000fe200078e02ff */
[----:B-1----:R-:W-:-:S03]  /*f040*/  IADD3 R7, P5, R5, R3, RZ ;  /* 0x0000000305077210 */ /* 0x002fc60007fbe0ff */
[----:B------:R0:W-:Y:S01]  /*f050*/  STL [R1+0x4b0], R6 ;  /* 0x0004b00601007387 */ /* 0x0001e20000100800 */
[-C--:B------:R-:W-:Y:S02]  /*f060*/  LEA.HI.X.SX32 R5, R11, R0.reuse, 0x1, P1 ;  /* 0x000000000b057211 */ /* 0x080fe400008f0eff */
[----:B------:R-:W-:Y:S01]  /*f070*/  LEA.HI.X.SX32 R4, R4, R0, 0x1, P0 ;  /* 0x0000000004047211 */ /* 0x000fe200000f0eff */
[----:B------:R1:W-:Y:S01]  /*f080*/  STL [R1+0x38c], R7 ;  /* 0x00038c0701007387 */ /* 0x0003e20000100800 */
[----:B0-----:R-:W-:-:S03]  /*f090*/  IADD3 R6, P1, R12, R3, RZ ;  /* 0x000000030c067210 */ /* 0x001fc60007f3e0ff */
[----:B------:R0:W-:Y:S01]  /*f0a0*/  STL [R1+0x438], R5 ;  /* 0x0004380501007387 */ /* 0x0001e20000100800 */
[----:B-1----:R-:W-:-:S03]  /*f0b0*/  IADD3 R7, P0, R13, R3, RZ ;  /* 0x000000030d077210 */ /* 0x002fc60007f1e0ff */
[----:B------:R1:W-:Y:S01]  /*f0c0*/  STL [R1+0x45c], R6 ;  /* 0x00045c0601007387 */ /* 0x0003e20000100800 */
[C---:B------:R-:W-:Y:S02]  /*f0d0*/  IMAD R14, R2.reuse, 0x34, RZ ;  /* 0x00000034020e7824 */ /* 0x040fe400078e02ff */
[----:B0-----:R-:W-:Y:S01]  /*f0e0*/  IMAD R5, R2, 0x50, RZ ;  /* 0x0000005002057824 */ /* 0x001fe200078e02ff */
[----:B------:R0:W-:Y:S01]  /*f0f0*/  STL [R1+0x4c0], R4 ;  /* 0x0004c00401007387 */ /* 0x0001e20000100800 */
[----:B-1----:R-:W-:-:S03]  /*f100*/  LEA.HI.X.SX32 R6, R12, R0, 0x1, P2 ;  /* 0x000000000c067211 */ /* 0x002fc600010f0eff */
[----:B------:R1:W-:Y:S01]  /*f110*/  STL [R1+0x4d4], R7 ;  /* 0x0004d40701007387 */ /* 0x0003e20000100800 */
[----:B------:R-:W-:-:S03]  /*f120*/  IMAD R15, R2, 0x1a, RZ ;  /* 0x0000001a020f7824 */ /* 0x000fc600078e02ff */
[----:B------:R2:W-:Y:S01]  /*f130*/  STL [R1+0x368], R6 ;  /* 0x0003680601007387 */ /* 0x0005e20000100800 */
[----:B0-----:R-:W-:Y:S01]  /*f140*/  IMAD R4, R2, 0xf, RZ ;  /* 0x0000000f02047824 */ /* 0x001fe200078e02ff */
[-C--:B-1----:R-:W-:Y:S02]  /*f150*/  IADD3 R7, P2, R5, R3.reuse, RZ ;  /* 0x0000000305077210 */ /* 0x082fe40007f5e0ff */
[-C--:B------:R-:W-:Y:S02]  /*f160*/  LEA.HI.X.SX32 R5, R13, R0.reuse, 0x1, P1 ;  /* 0x000000000d057211 */ /* 0x080fe400008f0eff */
[----:B--2---:R-:W-:Y:S01]  /*f170*/  IADD3 R6, P1, R14, R3, RZ ;  /* 0x000000030e067210 */ /* 0x004fe20007f3e0ff */
[----:B------:R0:W-:Y:S01]  /*f180*/  STL [R1+0x40c], R7 ;  /* 0x00040c0701007387 */ /* 0x0001e20000100800 */
[----:B------:R-:W-:-:S03]  /*f190*/  LEA.HI.X.SX32 R4, R4, R0, 0x1, P0 ;  /* 0x0000000004047211 */ /* 0x000fc600000f0eff */
[----:B------:R1:W-:Y:S04]  /*f1a0*/  STL [R1+0x458], R5 ;  /* 0x0004580501007387 */ /* 0x0003e80000100800 */
[----:B------:R2:W-:Y:S01]  /*f1b0*/  STL [R1+0x47c], R6 ;  /* 0x00047c0601007387 */ /* 0x0005e20000100800 */
[----:B0-----:R-:W-:Y:S01]  /*f1c0*/  IADD3 R7, P0, R15, R3, RZ ;  /* 0x000000030f077210 */ /* 0x001fe20007f1e0ff */
[----:B-1----:R-:W-:Y:S02]  /*f1d0*/  IMAD R5, R2, 0x60, RZ ;  /* 0x0000006002057824 */ /* 0x002fe400078e02ff */
[----:B------:R0:W-:Y:S01]  /*f1e0*/  STL [R1+0x4d0], R4 ;  /* 0x0004d00401007387 */ /* 0x0001e20000100800 */
[----:B--2---:R-:W-:-:S03]  /*f1f0*/  LEA.HI.X.SX32 R6, R14, R0, 0x1, P3 ;  /* 0x000000000e067211 */ /* 0x004fc600018f0eff */
[----:B------:R1:W-:Y:S01]  /*f200*/  STL [R1+0x4e4], R7 ;  /* 0x0004e40701007387 */ /* 0x0003e20000100800 */
[----:B------:R-:W-:-:S03]  /*f210*/  IMAD R16, R2, 0x2c, RZ ;  /* 0x0000002c02107824 */ /* 0x000fc600078e02ff */
[----:B------:R2:W-:Y:S01]  /*f220*/  STL [R1+0x3a8], R6 ;  /* 0x0003a80601007387 */ /* 0x0005e20000100800 */
[C---:B------:R-:W-:Y:S02]  /*f230*/  IMAD R17, R2.reuse, 0x16, RZ ;  /* 0x0000001602117824 */ /* 0x040fe400078e02ff */
[----:B0-----:R-:W-:Y:S01]  /*f240*/  IMAD R4, R2, 0xd, RZ ;  /* 0x0000000d02047824 */ /* 0x001fe200078e02ff */
[----:B-1----:R-:W-:Y:S02]  /*f250*/  IADD3 R7, P3, R5, R3, RZ ;  /* 0x0000000305077210 */ /* 0x002fe40007f7e0ff */
[----:B--2---:R-:W-:-:S03]  /*f260*/  LEA.HI.X.SX32 R6, R15, R0, 0x1, P1 ;  /* 0x000000000f067211 */ /* 0x004fc600008f0eff */
[----:B------:R-:W-:Y:S01]  /*f270*/  STL [R1+0x3cc], R7 ;  /* 0x0003cc0701007387 */ /* 0x000fe20000100800 */
[----:B------:R-:W-:Y:S01]  /*f280*/  IADD3 R5, P1, R16, R3, RZ ;  /* 0x0000000310057210 */ /* 0x000fe20007f3e0ff */
[----:B------:R-:W-:Y:S01]  /*f290*/  IMAD R18, R2, 0x24, RZ ;  /* 0x0000002402127824 */ /* 0x000fe200078e02ff */
[----:B------:R-:W-:Y:S01]  /*f2a0*/  LEA.HI.X.SX32 R4, R4, R0, 0x1, P0 ;  /* 0x0000000004047211 */ /* 0x000fe200000f0eff */
[----:B------:R0:W-:Y:S01]  /*f2b0*/  STL [R1+0x478], R6 ;  /* 0x0004780601007387 */ /* 0x0001e20000100800 */
[----:B------:R-:W-:-:S03]  /*f2c0*/  IMAD R19, R2, 0x12, RZ ;  /* 0x0000001202137824 */ /* 0x000fc600078e02ff */
[----:B------:R1:W-:Y:S01]  /*f2d0*/  STL [R1+0x49c], R5 ;  /* 0x00049c0501007387 */ /* 0x0003e20000100800 */
[----:B0-----:R-:W-:-:S03]  /*f2e0*/  IADD3 R6, P0, R17, R3, RZ ;  /* 0x0000000311067210 */ /* 0x001fc60007f1e0ff */
[----:B------:R0:W-:Y:S01]  /*f2f0*/  STL [R1+0x4e0], R4 ;  /* 0x0004e00401007387 */ /* 0x0001e20000100800 */
[----:B-1----:R-:W-:-:S03]  /*f300*/  LEA.HI.X.SX32 R5, R16, R0, 0x1, P4 ;  /* 0x0000000010057211 */ /* 0x002fc600020f0eff */
[----:B------:R1:W-:Y:S01]  /*f310*/  STL [R1+0x4f4], R6 ;  /* 0x0004f40601007387 */ /* 0x0003e20000100800 */
[----:B------:R-:W-:Y:S01]  /*f320*/  IADD3 R7, P4, R18, R3, RZ ;  /* 0x0000000312077210 */ /* 0x000fe20007f9e0ff */
[C---:B------:R-:W-:Y:S02]  /*f330*/  IMAD R20, R2.reuse, 0x38, RZ ;  /* 0x0000003802147824 */ /* 0x040fe400078e02ff */
[----:B0-----:R-:W-:Y:S01]  /*f340*/  IMAD R4, R2, 0xb, RZ ;  /* 0x0000000b02047824 */ /* 0x001fe200078e02ff */
[----:B------:R0:W-:Y:S01]  /*f350*/  STL [R1+0x3e8], R5 ;  /* 0x0003e80501007387 */ /* 0x0001e20000100800 */
[----:B-1----:R-:W-:-:S03]  /*f360*/  LEA.HI.X.SX32 R6, R17, R0, 0x1, P1 ;  /* 0x0000000011067211 */ /* 0x002fc600008f0eff */
[----:B------:R-:W-:Y:S01]  /*f370*/  STL [R1+0x4bc], R7 ;  /* 0x0004bc0701007387 */ /* 0x000fe20000100800 */
[----:B------:R-:W-:Y:S01]  /*f380*/  LEA.HI.X.SX32 R4, R4, R0, 0x1, P0 ;  /* 0x0000000004047211 */ /* 0x000fe200000f0eff */
[C---:B------:R-:W-:Y:S02]  /*f390*/  IMAD R21, R2.reuse, 0x1c, RZ ;  /* 0x0000001c02157824 */ /* 0x040fe400078e02ff */
[----:B------:R1:W-:Y:S01]  /*f3a0*/  STL [R1+0x498], R6 ;  /* 0x0004980601007387 */ /* 0x0003e20000100800 */
[----:B0-----:R-:W-:Y:S01]  /*f3b0*/  IADD3 R5, P1, R19, R3, RZ ;  /* 0x0000000313057210 */ /* 0x001fe20007f3e0ff */
[----:B------:R-:W-:-:S04]  /*f3c0*/  IMAD R22, R2, 0xe, RZ ;  /* 0x0000000e02167824 */ /* 0x000fc800078e02ff */
[----:B------:R0:W-:Y:S01]  /*f3d0*/  STL [R1+0x504], R5 ;  /* 0x0005040501007387 */ /* 0x0001e20000100800 */
[----:B-1----:R-:W-:-:S03]  /*f3e0*/  IADD3 R6, P0, R20, R3, RZ ;  /* 0x0000000314067210 */ /* 0x002fc60007f1e0ff */
[----:B------:R1:W-:Y:S04]  /*f3f0*/  STL [R1+0x4f0], R4 ;  /* 0x0004f00401007387 */ /* 0x0003e80000100800 */
[----:B------:R2:W-:Y:S01]  /*f400*/  STL [R1+0x46c], R6 ;  /* 0x00046c0601007387 */ /* 0x0005e20000100800 */
[----:B0-----:R-:W-:Y:S01]  /*f410*/  LEA.HI.X.SX32 R5, R18, R0, 0x1, P6 ;  /* 0x0000000012057211 */ /* 0x001fe200030f0eff */
[----:B-1----:R-:W-:-:S04]  /*f420*/  IMAD R4, R2, 0x9, RZ ;  /* 0x0000000902047824 */ /* 0x002fc800078e02ff */
[----:B------:R0:W-:Y:S01]  /*f430*/  STL [R1+0x428], R5 ;  /* 0x0004280501007387 */ /* 0x0001e20000100800 */
[-C--:B--2---:R-:W-:Y:S01]  /*f440*/  IADD3 R6, P6, R21, R3.reuse, RZ ;  /* 0x0000000315067210 */ /* 0x084fe20007fde0ff */
[C---:B------:R-:W-:Y:S02]  /*f450*/  IMAD R23, R2.reuse, 0x28, RZ ;  /* 0x0000002802177824 */ /* 0x040fe400078e02ff */
[----:B------:R-:W-:Y:S02]  /*f460*/  IMAD R24, R2, 0x14, RZ ;  /* 0x0000001402187824 */ /* 0x000fe400078e02ff */
[----:B------:R1:W-:Y:S01]  /*f470*/  STL [R1+0x4dc], R6 ;  /* 0x0004dc0601007387 */ /* 0x0003e20000100800 */
[----:B0-----:R-:W-:Y:S02]  /*f480*/  LEA.HI.X.SX32 R5, R19, R0, 0x1, P4 ;  /* 0x0000000013057211 */ /* 0x001fe400020f0eff */
[----:B------:R-:W-:-:S03]  /*f490*/  IADD3 R7, P4, R22, R3, RZ ;  /* 0x0000000316077210 */ /* 0x000fc60007f9e0ff */
        /* <DEDUP_REMOVED lines=25> */
[----:B------:R-:W-:Y:S02]  /*f630*/  IMAD R29, R2, 0x6, RZ ;  /* 0x00000006021d7824 */ /* 0x000fe400078e02ff */
[----:B------:R1:W-:Y:S01]  /*f640*/  STL [R1+0x510], R6 ;  /* 0x0005100601007387 */ /* 0x0003e20000100800 */
[----:B0-----:R-:W-:-:S05]  /*f650*/  IADD3 R5, P4, R27, R3, RZ ;  /* 0x000000031b057210 */ /* 0x001fca0007f9e0ff */
[----:B------:R0:W-:Y:S01]  /*f660*/  STL [R1+0x4ec], R5 ;  /* 0x0004ec0501007387 */ /* 0x0001e20000100800 */
[----:B-1----:R-:W-:-:S03]  /*f670*/  IADD3 R6, P2, R28, R3, RZ ;  /* 0x000000031c067210 */ /* 0x002fc60007f5e0ff */
[----:B------:R1:W-:Y:S04]  /*f680*/  STL [R1+0x408], R4 ;  /* 0x0004080401007387 */ /* 0x0003e80000100800 */
[----:B------:R2:W-:Y:S01]  /*f690*/  STL [R1+0x51c], R6 ;  /* 0x00051c0601007387 */ /* 0x0005e20000100800 */
[-C--:B0-----:R-:W-:Y:S02]  /*f6a0*/  LEA.HI.X.SX32 R5, R24, R0.reuse, 0x1, P1 ;  /* 0x0000000018057211 */ /* 0x081fe400008f0eff */
[----:B------:R-:W-:Y:S01]  /*f6b0*/  LEA.HI.X.SX32 R7, R25, R0, 0x1, P5 ;  /* 0x0000000019077211 */ /* 0x000fe200028f0eff */
[----:B-1----:R-:W-:Y:S02]  /*f6c0*/  IMAD R4, R2, 0x5, RZ ;  /* 0x0000000502047824 */ /* 0x002fe400078e02ff */
[----:B------:R0:W-:Y:S01]  /*f6d0*/  STL [R1+0x4a8], R5 ;  /* 0x0004a80501007387 */ /* 0x0001e20000100800 */
[----:B--2---:R-:W-:-:S05]  /*f6e0*/  IADD3 R6, P1, R29, R3, RZ ;  /* 0x000000031d067210 */ /* 0x004fca0007f3e0ff */
[----:B------:R1:W-:Y:S01]  /*f6f0*/  STL [R1+0x534], R6 ;  /* 0x0005340601007387 */ /* 0x0003e20000100800 */
[----:B0-----:R-:W-:-:S03]  /*f700*/  LEA R5, P5, R2, R3, 0x6 ;  /* 0x0000000302057211 */ /* 0x001fc600078a30ff */
[----:B------:R-:W-:Y:S01]  /*f710*/  STL [R1+0x4f8], R7 ;  /* 0x0004f80701007387 */ /* 0x000fe20000100800 */
[----:B-1----:R-:W-:-:S03]  /*f720*/  LEA.HI.X.SX32 R6, R4, R0, 0x1, P0 ;  /* 0x0000000004067211 */ /* 0x002fc600000f0eff */
[----:B------:R0:W-:Y:S01]  /*f730*/  STL [R1+0x44c], R5 ;  /* 0x00044c0501007387 */ /* 0x0001e20000100800 */
[----:B------:R-:W-:-:S03]  /*f740*/  LEA R4, P0, R2, R3, 0x5 ;  /* 0x0000000302047211 */ /* 0x000fc600078028ff */
[----:B------:R1:W-:Y:S01]  /*f750*/  STL [R1+0x520], R6 ;  /* 0x0005200601007387 */ /* 0x0003e20000100800 */
[----:B0-----:R-:W-:-:S03]  /*f760*/  LEA.HI.X.SX32 R5, R26, R0, 0x1, P3 ;  /* 0x000000001a057211 */ /* 0x001fc600018f0eff */
[----:B------:R0:W-:Y:S01]  /*f770*/  STL [R1+0x4cc], R4 ;  /* 0x0004cc0401007387 */ /* 0x0001e20000100800 */
[----:B-1----:R-:W-:-:S03]  /*f780*/  LEA R6, P3, R2, R3, 0x4 ;  /* 0x0000000302067211 */ /* 0x002fc600078620ff */
[----:B------:R1:W-:Y:S01]  /*f790*/  STL [R1+0x3c8], R5 ;  /* 0x0003c80501007387 */ /* 0x0003e20000100800 */
[----:B0-----:R-:W-:-:S03]  /*f7a0*/  IMAD.SHL.U32 R4, R2, 0x2, RZ ;  /* 0x0000000202047824 */ /* 0x001fc600078e00ff */
[----:B------:R0:W-:Y:S01]  /*f7b0*/  STL [R1+0x50c], R6 ;  /* 0x00050c0601007387 */ /* 0x0001e20000100800 */
[-C--:B-1----:R-:W-:Y:S02]  /*f7c0*/  LEA.HI.X.SX32 R5, R27, R0.reuse, 0x1, P6 ;  /* 0x000000001b057211 */ /* 0x082fe400030f0eff */
[-C--:B------:R-:W-:Y:S02]  /*f7d0*/  LEA R7, P6, R2, R3.reuse, 0x3 ;  /* 0x0000000302077211 */ /* 0x080fe400078c18ff */
[-C--:B0-----:R-:W-:Y:S02]  /*f7e0*/  LEA.HI.X.SX32 R6, R28, R0.reuse, 0x1, P4 ;  /* 0x000000001c067211 */ /* 0x081fe400020f0eff */
[----:B------:R-:W-:Y:S01]  /*f7f0*/  IADD3 R8, P4, R4, R3, RZ ;  /* 0x0000000304087210 */ /* 0x000fe20007f9e0ff */
[----:B------:R-:W-:Y:S04]  /*f800*/  STL [R1+0x488], R5 ;  /* 0x0004880501007387 */ /* 0x000fe80000100800 */
[----:B------:R0:W-:Y:S04]  /*f810*/  STL [R1+0x52c], R7 ;  /* 0x00052c0701007387 */ /* 0x0001e80000100800 */
[----:B------:R1:W-:Y:S04]  /*f820*/  STL [R1+0x4e8], R6 ;  /* 0x0004e80601007387 */ /* 0x0003e80000100800 */
[----:B------:R2:W-:Y:S01]  /*f830*/  STL [R1+0x544], R8 ;  /* 0x0005440801007387 */ /* 0x0005e20000100800 */
[----:B0-----:R-:W-:-:S02]  /*f840*/  LEA.HI.X.SX32 R7, R29, R0, 0x1, P2 ;  /* 0x000000001d077211 */ /* 0x001fc400010f0eff */
[C---:B-1----:R-:W-:Y:S02]  /*f850*/  LEA R6, P2, R2.reuse, R3, 0x2 ;  /* 0x0000000302067211 */ /* 0x042fe400078410ff */
[----:B------:R-:W3:Y:S01]  /*f860*/  LDL.LU R3, [R1+0x97c] ;  /* 0x00097c0001037983 */ /* 0x000ee20000300800 */
[C---:B------:R-:W-:Y:S02]  /*f870*/  IMAD R5, R2.reuse, 0x3, RZ ;  /* 0x0000000302057824 */ /* 0x040fe400078e02ff */
[----:B--2---:R-:W-:-:S03]  /*f880*/  IMAD.SHL.U32 R8, R2, 0x20, RZ ;  /* 0x0000002002087824 */ /* 0x004fc600078e00ff */
[-C--:B------:R-:W-:Y:S01]  /*f890*/  LEA.HI.X.SX32 R5, R5, R0.reuse, 0x1, P1 ;  /* 0x0000000005057211 */ /* 0x080fe200008f0eff */
[----:B------:R0:W-:Y:S04]  /*f8a0*/  STL [R1+0x518], R7 ;  /* 0x0005180701007387 */ /* 0x0001e80000100800 */
[----:B------:R1:W-:Y:S01]  /*f8b0*/  STL [R1+0x53c], R6 ;  /* 0x00053c0601007387 */ /* 0x0003e20000100800 */
[----:B------:R-:W-:-:S03]  /*f8c0*/  LEA.HI.X.SX32 R9, R8, R0, 0x1, P5 ;  /* 0x0000000008097211 */ /* 0x000fc600028f0eff */
[----:B------:R2:W-:Y:S01]  /*f8d0*/  STL [R1+0x530], R5 ;  /* 0x0005300501007387 */ /* 0x0005e20000100800 */
[C---:B0-----:R-:W-:Y:S02]  /*f8e0*/  IMAD.SHL.U32 R7, R2.reuse, 0x10, RZ ;  /* 0x0000001002077824 */ /* 0x041fe400078e00ff */
[----:B-1----:R-:W-:-:S03]  /*f8f0*/  IMAD.SHL.U32 R6, R2, 0x8, RZ ;  /* 0x0000000802067824 */ /* 0x002fc600078e00ff */
[-C--:B------:R-:W-:Y:S01]  /*f900*/  LEA.HI.X.SX32 R8, R7, R0.reuse, 0x1, P0 ;  /* 0x0000000007087211 */ /* 0x080fe200000f0eff */
[----:B--2---:R-:W-:Y:S01]  /*f910*/  IMAD.SHL.U32 R5, R2, 0x4, RZ ;  /* 0x0000000402057824 */ /* 0x004fe200078e00ff */
[----:B------:R-:W-:-:S04]  /*f920*/  LEA.HI.X.SX32 R7, R6, R0, 0x1, P3 ;  /* 0x0000000006077211 */ /* 0x000fc800018f0eff */
[-C--:B------:R-:W-:Y:S02]  /*f930*/  LEA.HI.X.SX32 R6, R5, R0.reuse, 0x1, P6 ;  /* 0x0000000005067211 */ /* 0x080fe400030f0eff */
[-C--:B------:R-:W-:Y:S02]  /*f940*/  LEA.HI.X.SX32 R5, R2, R0.reuse, 0x1, P4 ;  /* 0x0000000002057211 */ /* 0x080fe400020f0eff */
[----:B------:R-:W-:Y:S02]  /*f950*/  LEA.HI.X.SX32 R2, R4, R0, 0x1, P2 ;  /* 0x0000000004027211 */ /* 0x000fe400010f0eff */
[----:B------:R-:W0:Y:S01]  /*f960*/  S2R R4, SR_TID.X ;  /* 0x0000000000047919 */ /* 0x000e220000002100 */
[----:B------:R-:W-:Y:S04]  /*f970*/  STL [R1+0x448], R9 ;  /* 0x0004480901007387 */ /* 0x000fe80000100800 */
[----:B------:R-:W-:Y:S04]  /*f980*/  STL [R1+0x4c8], R8 ;  /* 0x0004c80801007387 */ /* 0x000fe80000100800 */
[----:B------:R-:W-:Y:S04]  /*f990*/  STL [R1+0x508], R7 ;  /* 0x0005080701007387 */ /* 0x000fe80000100800 */
[----:B------:R1:W-:Y:S04]  /*f9a0*/  STL [R1+0x528], R6 ;  /* 0x0005280601007387 */ /* 0x0003e80000100800 */
[----:B------:R2:W5:Y:S01]  /*f9b0*/  LDL.LU R0, [R1+0x978] ;  /* 0x0009780001007983 */ /* 0x0005620000300800 */
[----:B-1----:R-:W1:Y:S01]  /*f9c0*/  S2R R6, SR_TID.X ;  /* 0x0000000000067919 */ /* 0x002e620000002100 */
[----:B0-----:R-:W-:-:S02]  /*f9d0*/  LOP3.LUT R4, R4, 0x3f, RZ, 0xc0, !PT ;  /* 0x0000003f04047812 */ /* 0x001fc400078ec0ff */
[----:B------:R0:W-:Y:S04]  /*f9e0*/  STL [R1+0x540], R5 ;  /* 0x0005400501007387 */ /* 0x0001e80000100800 */
[----:B------:R-:W-:Y:S01]  /*f9f0*/  STL [R1+0xb8], RZ ;  /* 0x0000b8ff01007387 */ /* 0x000fe20000100800 */
[----:B0-----:R-:W-:-:S03]  /*fa00*/  IMAD.SHL.U32 R5, R4, 0x2, RZ ;  /* 0x0000000204057824 */ /* 0x001fc600078e00ff */
[----:B------:R0:W-:Y:S04]  /*fa10*/  STL [R1+0x538], R2 ;  /* 0x0005380201007387 */ /* 0x0001e80000100800 */
[----:B------:R2:W-:Y:S01]  /*fa20*/  STL [R1+0xbc], RZ ;  /* 0x0000bcff01007387 */ /* 0x0005e20000100800 */
[----:B------:R-:W-:-:S03]  /*fa30*/  LOP3.LUT R7, R5, 0x10, RZ, 0x3c, !PT ;  /* 0x0000001005077812 */ /* 0x000fc600078e3cff */
[----:B------:R2:W-:Y:S01]  /*fa40*/  STL [R1+0xa0], RZ ;  /* 0x0000a0ff01007387 */ /* 0x0005e20000100800 */
[----:B-1----:R-:W-:-:S03]  /*fa50*/  LOP3.LUT R4, R6, 0x7, RZ, 0xc0, !PT ;  /* 0x0000000706047812 */ /* 0x002fc600078ec0ff */
[----:B------:R2:W-:Y:S01]  /*fa60*/  STL [R1+0xa4], RZ ;  /* 0x0000a4ff01007387 */ /* 0x0005e20000100800 */
[----:B------:R-:W-:Y:S02]  /*fa70*/  IMAD.SHL.U32 R7, R6, 0x2, RZ ;  /* 0x0000000206077824 */ /* 0x000fe400078e00ff */
[----:B------:R-:W-:Y:S01]  /*fa80*/  IMAD R4, R4, 0x90, RZ ;  /* 0x0000009004047824 */ /* 0x000fe200078e02ff */
[----:B------:R2:W-:Y:S01]  /*fa90*/  STL [R1+0xa8], RZ ;  /* 0x0000a8ff01007387 */ /* 0x0005e20000100800 */
[----:B------:R-:W-:-:S03]  /*faa0*/  IMAD.SHL.U32 R6, R6, 0x40, RZ ;  /* 0x0000004006067824 */ /* 0x000fc600078e00ff */
[----:B------:R2:W-:Y:S01]  /*fab0*/  STL [R1+0xac], RZ ;  /* 0x0000acff01007387 */ /* 0x0005e20000100800 */
[----:B------:R-:W-:-:S03]  /*fac0*/  LOP3.LUT R4, R4, 0x10, R7, 0x78, !PT ;  /* 0x0000001004047812 */ /* 0x000fc600078e7807 */
[----:B------:R2:W-:Y:S04]  /*fad0*/  STL [R1+0x90], RZ ;  /* 0x000090ff01007387 */ /* 0x0005e80000100800 */
[----:B------:R2:W-:Y:S04]  /*fae0*/  STL [R1+0x94], RZ ;  /* 0x000094ff01007387 */ /* 0x0005e80000100800 */
[----:B------:R2:W-:Y:S01]  /*faf0*/  STL [R1+0x98], RZ ;  /* 0x000098ff01007387 */ /* 0x0005e20000100800 */
[----:B------:R-:W-:-:S03]  /*fb00*/  LOP3.LUT R4, R4, 0x400, R6, 0xf8, !PT ;  /* 0x0000040004047812 */ /* 0x000fc600078ef806 */
[----:B------:R2:W-:Y:S01]  /*fb10*/  STL [R1+0x9c], RZ ;  /* 0x00009cff01007387 */ /* 0x0005e20000100800 */
[----:B0-----:R-:W-:-:S03]  /*fb20*/  LOP3.LUT R2, R5, 0x20, RZ, 0x3c, !PT ;  /* 0x0000002005027812 */ /* 0x001fc600078e3cff */
[----:B------:R2:W-:Y:S01]  /*fb30*/  STL [R1+0x80], RZ ;  /* 0x000080ff01007387 */ /* 0x0005e20000100800 */
[----:B------:R-:W-:-:S03]  /*fb40*/  LOP3.LUT R2, R5, 0x40, RZ, 0x3c, !PT ;  /* 0x0000004005027812 */ /* 0x000fc600078e3cff */
[----:B------:R2:W-:Y:S01]  /*fb50*/  STL [R1+0x84], RZ ;  /* 0x000084ff01007387 */ /* 0x0005e20000100800 */
[----:B------:R-:W-:-:S03]  /*fb60*/  LOP3.LUT R2, R5, 0x50, RZ, 0x3c, !PT ;  /* 0x0000005005027812 */ /* 0x000fc600078e3cff */
[----:B------:R2:W-:Y:S01]  /*fb70*/  STL [R1+0x88], RZ ;  /* 0x000088ff01007387 */ /* 0x0005e20000100800 */
[----:B------:R-:W-:-:S03]  /*fb80*/  LOP3.LUT R2, R4, 0x20, RZ, 0x3c, !PT ;  /* 0x0000002004027812 */ /* 0x000fc600078e3cff */
        /* <DEDUP_REMOVED lines=8> */
[----:B------:R2:W-:Y:S01]  /*fc10*/  STL [R1+0x26c], RZ ;  /* 0x00026cff01007387 */ /* 0x0005e20000100800 */
[----:B------:R-:W-:Y:S01]  /*fc20*/  USHF.L.U32 UR5, UR5, 0x6, URZ ;  /* 0x0000000605057899 */ /* 0x000fe2000800063f */
[----:B------:R-:W-:-:S02]  /*fc30*/  LOP3.LUT R8, R5, 0x30, RZ, 0x3c, !PT ;  /* 0x0000003005087812 */ /* 0x000fc400078e3cff */
[C---:B------:R-:W-:Y:S01]  /*fc40*/  LOP3.LUT R7, R5.reuse, 0x60, RZ, 0x3c, !PT ;  /* 0x0000006005077812 */ /* 0x040fe200078e3cff */
[----:B------:R-:W-:Y:S01]  /*fc50*/  USHF.R.S32.HI UR6, URZ, 0x1f, UR5 ;  /* 0x0000001f3f067899 */ /* 0x000fe20008011405 */
[----:B------:R-:W-:Y:S02]  /*fc60*/  LOP3.LUT R6, R5, 0x70, RZ, 0x3c, !PT ;  /* 0x0000007005067812 */ /* 0x000fe400078e3cff */
[C---:B------:R-:W-:Y:S02]  /*fc70*/  LOP3.LUT R5, R4.reuse, 0x40, RZ, 0x3c, !PT ;  /* 0x0000004004057812 */ /* 0x040fe400078e3cff */
[----:B------:R-:W-:Y:S01]  /*fc80*/  LOP3.LUT R4, R4, 0x60, RZ, 0x3c, !PT ;  /* 0x0000006004047812 */ /* 0x000fe200078e3cff */
[----:B------:R-:W-:Y:S02]  /*fc90*/  USHF.L.U32 UR7, UR5, 0x1, URZ ;  /* 0x0000000105077899 */ /* 0x000fe4000800063f */
[----:B------:R-:W-:Y:S01]  /*fca0*/  USHF.L.U64.HI UR6, UR5, 0x1, UR6 ;  /* 0x0000000105067899 */ /* 0x000fe20008010206 */
[----:B---3--:R-:W-:-:S05]  /*fcb0*/  LOP3.LUT R2, R3, 0x40, RZ, 0x3c, !PT ;  /* 0x0000004003027812 */ /* 0x008fca00078e3cff */
[----:B------:R2:W-:Y:S06]  /*fcc0*/  STL [R1+0x324], R2 ;  /* 0x0003240201007387 */ /* 0x0005ec0000100800 */
.L_x_2:
[----:B-----5:R-:W3:Y:S01]  /*fcd0*/  LDL R5, [R1+0x338] ;  /* 0x0003380001057983 */ /* 0x020ee20000100800 */
[----:B0-2---:R-:W0:Y:S03]  /*fce0*/  LDC R2, c[0x0][0x230] ;  /* 0x00008c00ff027b82 */ /* 0x005e260000000800 */
[----:B---3--:R1:W-:Y:S04]  /*fcf0*/  STL [R1+0x1438], R5 ;  /* 0x0014380501007387 */ /* 0x0083e80000100800 */
[----:B------:R-:W2:Y:S04]  /*fd00*/  LDL R4, [R1+0x33c] ;  /* 0x00033c0001047983 */ /* 0x000ea80000100800 */
[----:B-1----:R-:W0:Y:S04]  /*fd10*/  LDL R5, [R1+0x348] ;  /* 0x0003480001057983 */ /* 0x002e280000100800 */
        /* <DEDUP_REMOVED lines=33> */
[----:B-----5:R-:W-:Y:S04]  /*ff30*/  STL [R1+0xae0], R0 ;  /* 0x000ae00001007387 */ /* 0x020fe80000100800 */
[----:B------:R-:W-:Y:S04]  /*ff40*/  STL [R1+0x126c], R0 ;  /* 0x00126c0001007387 */ /* 0x000fe80000100800 */
[----:B------:R-:W-:Y:S01]  /*ff50*/  STL [R1+0x1364], R0 ;  /* 0x0013640001007387 */ /* 0x000fe20000100800 */
[----:B0-----:R-:W-:-:S03]  /*ff60*/  IMAD R2, R5, -0x40, R2 ;  /* 0xffffffc005027824 */ /* 0x001fc600078e0202 */
[----:B------:R-:W2:Y:S02]  /*ff70*/  LDL.LU R5, [R1+0x1438] ;  /* 0x0014380001057983 */ /* 0x000ea40000300800 */
[----:B------:R-:W-:Y:S02]  /*ff80*/  ISETP.GT.AND P0, PT, R2, RZ, PT ;  /* 0x000000ff0200720c */ /* 0x000fe40003f04270 */
[----:B-1----:R-:W-:-:S11]  /*ff90*/  PRMT R15, RZ, 0x7610, R15 ;  /* 0x00007610ff0f7816 */ /* 0x002fd6000000000f */
[----:B--2---:R-:W2:Y:S01]  /*ffa0*/  @P0 LDG.E.U16 R15, desc[UR8][R4.64] ;  /* 0x00000008040f0981 */ /* 0x004ea2000c1e1500 */
[----:B------:R-:W-:-:S03]  /*ffb0*/  ISETP.GT.AND P1, PT, R2, 0x1, PT ;  /* 0x000000010200780c */ /* 0x000fc60003f24270 */
[----:B--2---:R0:W-:Y:S04]  /*ffc0*/  STL [R1+0x20], R15 ;  /* 0x0000200f01007387 */ /* 0x0041e80000100800 */
[----:B0-----:R-:W2:Y:S04]  /*ffd0*/  LDL.LU R15, [R1+0x1434] ;  /* 0x00143400010f7983 */ /* 0x001ea80000300800 */
[----:B------:R-:W3:Y:S04]  /*ffe0*/  LDL R4, [R1+0x540] ;  /* 0x0005400001047983 */ /* 0x000ee80000100800 */
[----:B------:R-:W3:Y:S01]  /*fff0*/  LDL R5, [R1+0x544] ;  /* 0x0005440001057983 */ /* 0x000ee20000100800 */
[----:B------:R-:W-:-:S02]  /*10000*/  PRMT R25, RZ, 0x7610, R25 ;  /* 0x00007610ff197816 */ /* 0x000fc40000000019 */
[----:B---3--:R-:W-:-:S04]  /*10010*/  @P1 LOP3.LUT R5, R5, R4, RZ, 0x3c, !PT ;  /* 0x0000000405051212 */ /* 0x008fc800078e3cff */
[----:B------:R-:W-:-:S04]  /*10020*/  @P1 LOP3.LUT R4, R5, R4, RZ, 0x3c, !PT ;  /* 0x0000000405041212 */ /* 0x000fc800078e3cff */
[----:B------:R-:W-:-:S05]  /*10030*/  @P1 LOP3.LUT R5, R5, R4, RZ, 0x3c, !PT ;  /* 0x0000000405051212 */ /* 0x000fca00078e3cff */
[----:B------:R-:W3:Y:S01]  /*10040*/  @P1 LDG.E.U16 R25, desc[UR8][R4.64] ;  /* 0x0000000804191981 */ /* 0x000ee2000c1e1500 */
[----:B------:R-:W-:-:S03]  /*10050*/  ISETP.GT.AND P2, PT, R2, 0x2, PT ;  /* 0x000000020200780c */ /* 0x000fc60003f44270 */
[----:B---3--:R0:W-:Y:S04]  /*10060*/  STL [R1+0x54], R25 ;  /* 0x0000541901007387 */ /* 0x0081e80000100800 */
[----:B0-----:R-:W3:Y:S04]  /*10070*/  LDL.LU R25, [R1+0x1430] ;  /* 0x0014300001197983 */ /* 0x001ee80000300800 */
[----:B------:R-:W4:Y:S04]  /*10080*/  LDL R4, [R1+0x538] ;  /* 0x0005380001047983 */ /* 0x000f280000100800 */
[----:B------:R-:W4:Y:S01]  /*10090*/  LDL R5, [R1+0x53c] ;  /* 0x00053c0001057983 */ /* 0x000f220000100800 */
[----:B--2---:R-:W-:-:S02]  /*100a0*/  PRMT R15, RZ, 0x7610, R15 ;  /* 0x00007610ff0f7816 */ /* 0x004fc4000000000f */
[----:B----4-:R-:W-:-:S04]  /*100b0*/  @P2 LOP3.LUT R5, R5, R4, RZ, 0x3c, !PT ;  /* 0x0000000405052212 */ /* 0x010fc800078e3cff */
[----:B------:R-:W-:-:S04]  /*100c0*/  @P2 LOP3.LUT R4, R5, R4, RZ, 0x3c, !PT ;  /* 0x0000000405042212 */ /* 0x000fc800078e3cff */
[----:B------:R-:W-:-:S05]  /*100d0*/  @P2 LOP3.LUT R5, R5, R4, RZ, 0x3c, !PT ;  /* 0x0000000405052212 */ /* 0x000fca00078e3cff */
[----:B------:R-:W2:Y:S01]  /*100e0*/  @P2 LDG.E.U16 R15, desc[UR8][R4.64] ;  /* 0x00000008040f2981 */ /* 0x000ea2000c1e1500 */
[----:B------:R-:W-:-:S03]  /*100f0*/  ISETP.GT.AND P3, PT, R2, 0x3, PT ;  /* 0x000000030200780c */ /* 0x000fc60003f64270 */
[----:B--2---:R0:W-:Y:S04]  /*10100*/  STL [R1+0x64], R15 ;  /* 0x0000640f01007387 */ /* 0x0041e80000100800 */
[----:B0-----:R-:W2:Y:S04]  /*10110*/  LDL.LU R15, [R1+0x142c] ;  /* 0x00142c00010f7983 */ /* 0x001ea80000300800 */
[----:B------:R-:W4:Y:S04]  /*10120*/  LDL R4, [R1+0x530] ;  /* 0x0005300001047983 */ /* 0x000f280000100800 */
[----:B------:R-:W4:Y:S01]  /*10130*/  LDL R5, [R1+0x534] ;  /* 0x0005340001057983 */ /* 0x000f220000100800 */
[----:B---3--:R-:W-:-:S02]  /*10140*/  PRMT R25, RZ, 0x7610, R25 ;  /* 0x00007610ff197816 */ /* 0x008fc40000000019 */
[----:B----4-:R-:W-:-:S04]  /*10150*/  @P3 LOP3.LUT R5, R5, R4, RZ, 0x3c, !PT ;  /* 0x0000000405053212 */ /* 0x010fc800078e3cff */
        /* <DEDUP_REMOVED lines=8> */
[----:B------:R-:W-:-:S02]  /*101e0*/  PRMT R18, RZ, 0x7610, R18 ;  /* 0x00007610ff127816 */ /* 0x000fc40000000012 */
[----:B----4-:R-:W-:-:S04]  /*101f0*/  @P4 LOP3.LUT R5, R5, R4, RZ, 0x3c, !PT ;  /* 0x0000000405054212 */ /* 0x010fc800078e3cff */
[----:B------:R-:W-:-:S04]  /*10200*/  @P4 LOP3.LUT R4, R5, R4, RZ, 0x3c, !PT ;  /* 0x0000000405044212 */ /* 0x000fc800078e3cff */
[----:B------:R-:W-:-:S05]  /*10210*/  @P4 LOP3.LUT R5, R5, R4, RZ, 0x3c, !PT ;  /* 0x0000000405054212 */ /* 0x000fca00078e3cff */
[----:B------:R-:W4:Y:S01]  /*10220*/  @P4 LDG.E.U16 R18, desc[UR8][R4.64] ;  /* 0x0000000804124981 */ /* 0x000f22000c1e1500 */
[----:B------:R-:W-:-:S03]  /*10230*/  ISETP.GT.AND P5, PT, R2, 0x5, PT ;  /* 0x000000050200780c */ /* 0x000fc60003fa4270 */
[----:B----4-:R0:W-:Y:S04]  /*10240*/  STL [R1+0x218], R18 ;  /* 0x0002181201007387 */ /* 0x0101e80000100800 */
[----:B0-----:R-:W4:Y:S04]  /*10250*/  LDL.LU R18, [R1+0x1424] ;  /* 0x0014240001127983 */ /* 0x001f280000300800 */
[----:B------:R-:W3:Y:S04]  /*10260*/  LDL R4, [R1+0x520] ;  /* 0x0005200001047983 */ /* 0x000ee80000100800 */
[----:B------:R-:W3:Y:S01]  /*10270*/  LDL R5, [R1+0x524] ;  /* 0x0005240001057983 */ /* 0x000ee20000100800 */
[----:B--2---:R-:W-:-:S02]  /*10280*/  PRMT R15, RZ, 0x7610, R15 ;  /* 0x00007610ff0f7816 */ /* 0x004fc4000000000f */
[----:B---3--:R-:W-:-:S04]  /*10290*/  @P5 LOP3.LUT R5, R5, R4, RZ, 0x3c, !PT ;  /* 0x0000000405055212 */ /* 0x008fc800078e3cff */
[----:B------:R-:W-:-:S04]  /*102a0*/  @P5 LOP3.LUT R4, R5, R4, RZ, 0x3c, !PT ;  /* 0x0000000405045212 */ /* 0x000fc800078e3cff */
[----:B------:R-:W-:-:S05]  /*102b0*/  @P5 LOP3.LUT R5, R5, R4, RZ, 0x3c, !PT ;  /* 0x0000000405055212 */ /* 0x000fca00078e3cff */
[----:B------:R-:W2:Y:S01]  /*102c0*/  @P5 LDG.E.U16 R15, desc[UR8][R4.64] ;  /* 0x00000008040f5981 */ /* 0x000ea2000c1e1500 */
        /* <DEDUP_REMOVED lines=63> */
[----:B------:R-:W2:Y:S04]  /*106c0*/  LDL R4, [R1+0x4e8] ;  /* 0x0004e80001047983 */ /* 0x000ea80000100800 */
[----:B------:R-:W2:Y:S01]  /*106d0*/  LDL R5, [R1+0x4ec] ;  /* 0x0004ec0001057983 */ /* 0x000ea20000100800 */
[----:B------:R-:W-:-:S02]  /*106e0*/  PRMT R14, RZ, 0x7610, R14 ;  /* 0x00007610ff0e7816 */ /* 0x000fc4000000000e */
[----:B--2---:R-:W-:-:S04]  /*106f0*/  @P1 LOP3.LUT R5, R5, R4, RZ, 0x3c, !PT ;  /* 0x0000000405051212 */ /* 0x004fc800078e3cff */
        /* <DEDUP_REMOVED lines=42> */
[----:B------:R0:W4:Y:S04]  /*109a0*/  @P4 LDG.E.U16 R25, desc[UR8][R4.64] ;  /* 0x0000000804194981 */ /* 0x000128000c1e1500 */
[----:B------:R-:W0:Y:S04]  /*109b0*/  LDL R4, [R1+0x4c0] ;  /* 0x0004c00001047983 */ /* 0x000e280000100800 */
[----:B------:R-:W0:Y:S01]  /*109c0*/  LDL R5, [R1+0x4c4] ;  /* 0x0004c40001057983 */ /* 0x000e220000100800 */
[----:B------:R-:W-:Y:S02]  /*109d0*/  ISETP.GT.AND P1, PT, R2, 0x11, PT ;  /* 0x000000110200780c */ /* 0x000fe40003f24270 */
[----:B------:R-:W-:-:S11]  /*109e0*/  PRMT R11, RZ, 0x7610, R11 ;  /* 0x00007610ff0b7816 */ /* 0x000fd6000000000b */
[----:B0-----:R-:W-:-:S04]  /*109f0*/  @P1 LOP3.LUT R5, R5, R4, RZ, 0x3c, !PT ;  /* 0x0000000405051212 */ /* 0x001fc800078e3cff */
[----:B------:R-:W-:-:S04]  /*10a00*/  @P1 LOP3.LUT R4, R5, R4, RZ, 0x3c, !PT ;  /* 0x0000000405041212 */ /* 0x000fc800078e3cff */
[----:B------:R-:W-:-:S05]  /*10a10*/  @P1 LOP3.LUT R5, R5, R4, RZ, 0x3c, !PT ;  /* 0x0000000405051212 */ /* 0x000fca00078e3cff */
[----:B------:R-:W3:Y:S04]  /*10a20*/  @P1 LDG.E.U16 R11, desc[UR8][R4.64] ;  /* 0x00000008040b1981 */ /* 0x000ee8000c1e1500 */
[----:B----4-:R-:W-:Y:S04]  /*10a30*/  STL [R1+0x1394], R25 ;  /* 0x0013941901007387 */ /* 0x010fe80000100800 */
[----:B------:R-:W-:Y:S01]  /*10a40*/  STL [R1+0x1398], R25 ;  /* 0x0013981901007387 */ /* 0x000fe20000100800 */
[----:B------:R-:W-:-:S03]  /*10a50*/  ISETP.GT.AND P0, PT, R2, 0x12, PT ;  /* 0x000000120200780c */ /* 0x000fc60003f04270 */
[----:B---3--:R0:W-:Y:S04]  /*10a60*/  STL [R1], R11 ;  /* 0x0000000b01007387 */ /* 0x0081e80000100800 */
        /* <DEDUP_REMOVED lines=11> */
[----:B------:R-:W2:Y:S04]  /*10b20*/  LDL R4, [R1+0x4b0] ;  /* 0x0004b00001047983 */ /* 0x000ea80000100800 */
[----:B------:R-:W2:Y:S01]  /*10b30*/  LDL R5, [R1+0x4b4] ;  /* 0x0004b40001057983 */ /* 0x000ea20000100800 */
[----:B------:R-:W-:-:S02]  /*10b40*/  PRMT R0, RZ, 0x7610, R0 ;  /* 0x00007610ff007816 */ /* 0x000fc40000000000 */
[----:B--2---:R-:W-:-:S04]  /*10b50*/  @P2 LOP3.LUT R5, R5, R4, RZ, 0x3c, !PT ;  /* 0x0000000405052212 */ /* 0x004fc800078e3cff */
[----:B------:R-:W-:-:S04]  /*10b60*/  @P2 LOP3.LUT R4, R5, R4, RZ, 0x3c, !PT ;  /* 0x0000000405042212 */ /* 0x000fc800078e3cff */
[----:B------:R-:W-:-:S05]  /*10b70*/  @P2 LOP3.LUT R5, R5, R4, RZ, 0x3c, !PT ;  /* 0x0000000405052212 */ /* 0x000fca00078e3cff */
[----:B------:R-:W2:Y:S04]  /*10b80*/  @P2 LDG.E.U16 R0, desc[UR8][R4.64] ;  /* 0x0000000804002981 */ /* 0x000ea8000c1e1500 */
[----:B------:R-:W3:Y:S04]  /*10b90*/  LDL R4, [R1+0x4a8] ;  /* 0x0004a80001047983 */ /* 0x000ee80000100800 */
[----:B------:R-:W3:Y:S01]  /*10ba0*/  LDL R5, [R1+0x4ac] ;  /* 0x0004ac0001057983 */ /* 0x000ee20000100800 */
[----:B------:R-:W-:Y:S02]  /*10bb0*/  ISETP.GT.AND P3, PT, R2, 0x14, PT ;  /* 0x000000140200780c */ /* 0x000fe40003f64270 */
[----:B------:R-:W-:Y:S01]  /*10bc0*/  PRMT R15, RZ, 0x7610, R15 ;  /* 0x00007610ff0f7816 */ /* 0x000fe2000000000f */
[----:B--2---:R-:W-:Y:S04]  /*10bd0*/  STL [R1+0x1368], R0 ;  /* 0x0013680001007387 */ /* 0x004fe80000100800 */
[----:B------:R-:W-:Y:S06]  /*10be0*/  STL [R1+0x136c], R0 ;  /* 0x00136c0001007387 */ /* 0x000fec0000100800 */
[----:B---3--:R-:W-:-:S04]  /*10bf0*/  @P3 LOP3.LUT R5, R5, R4, RZ, 0x3c, !PT ;  /* 0x0000000405053212 */ /* 0x008fc800078e3cff */
[C---:B------:R-:W-:Y:S01]  /*10c00*/  @P3 LOP3.LUT R4, R5.reuse, R4, RZ, 0x3c, !PT ;  /* 0x0000000405043212 */ /* 0x040fe200078e3cff */
[----:B------:R-:W-:Y:S03]  /*10c10*/  STL [R1+0x1370], R0 ;  /* 0x0013700001007387 */ /* 0x000fe60000100800 */
[----:B------:R-:W-:Y:S01]  /*10c20*/  @P3 LOP3.LUT R5, R5, R4, RZ, 0x3c, !PT ;  /* 0x0000000405053212 */ /* 0x000fe200078e3cff */
[----:B------:R-:W-:Y:S04]  /*10c30*/  STL [R1+0x1374], R0 ;  /* 0x0013740001007387 */ /* 0x000fe80000100800 */
[----:B------:R-:W-:Y:S04]  /*10c40*/  STL [R1+0x1384], R0 ;  /* 0x0013840001007387 */ /* 0x000fe80000100800 */
[----:B------:R-:W-:Y:S04]  /*10c50*/  STL [R1+0x1388], R0 ;  /* 0x0013880001007387 */ /* 0x000fe80000100800 */
[----:B------:R0:W2:Y:S04]  /*10c60*/  @P3 LDG.E.U16 R15, desc[UR8][R4.64] ;  /* 0x00000008040f3981 */ /* 0x0000a8000c1e1500 */
[----:B------:R-:W0:Y:S04]  /*10c70*/  LDL R4, [R1+0x4a0] ;  /* 0x0004a00001047983 */ /* 0x000e280000100800 */
[----:B------:R-:W0:Y:S01]  /*10c80*/  LDL R5, [R1+0x4a4] ;  /* 0x0004a40001057983 */ /* 0x000e220000100800 */
[----:B------:R-:W-:-:S02]  /*10c90*/  ISETP.GT.AND P4, PT, R2, 0x15, PT ;  /* 0x000000150200780c */ /* 0x000fc40003f84270 */
[----:B------:R-:W-:-:S11]  /*10ca0*/  PRMT R22, RZ, 0x7610, R22 ;  /* 0x00007610ff167816 */ /* 0x000fd60000000016 */
[----:B0-----:R-:W-:-:S04]  /*10cb0*/  @P4 LOP3.LUT R5, R5, R4, RZ, 0x3c, !PT ;  /* 0x0000000405054212 */ /* 0x001fc800078e3cff */
[----:B------:R-:W-:-:S04]  /*10cc0*/  @P4 LOP3.LUT R4, R5, R4, RZ, 0x3c, !PT ;  /* 0x0000000405044212 */ /* 0x000fc800078e3cff */
[----:B------:R-:W-:-:S05]  /*10cd0*/  @P4 LOP3.LUT R5, R5, R4, RZ, 0x3c, !PT ;  /* 0x0000000405054212 */ /* 0x000fca00078e3cff */
[----:B------:R-:W3:Y:S04]  /*10ce0*/  @P4 LDG.E.U16 R22, desc[UR8][R4.64] ;  /* 0x0000000804164981 */ /* 0x000ee8000c1e1500 */
[----:B--2---:R0:W-:Y:S04]  /*10cf0*/  STL [R1+0x204], R15 ;  /* 0x0002040f01007387 */ /* 0x0041e80000100800 */
[----:B0-----:R-:W2:Y:S04]  /*10d00*/  LDL R15, [R1+0x48c] ;  /* 0x00048c00010f7983 */ /* 0x001ea80000100800 */
[----:B---3--:R0:W-:Y:S04]  /*10d10*/  STL [R1+0x214], R22 ;  /* 0x0002141601007387 */ /* 0x0081e80000100800 */
[----:B0-----:R-:W3:Y:S04]  /*10d20*/  LDL.LU R22, [R1+0x13ec] ;  /* 0x0013ec0001167983 */ /* 0x001ee80000300800 */
[----:B------:R-:W4:Y:S04]  /*10d30*/  LDL R4, [R1+0x498] ;  /* 0x0004980001047983 */ /* 0x000f280000100800 */
[----:B------:R-:W4:Y:S01]  /*10d40*/  LDL R5, [R1+0x49c] ;  /* 0x00049c0001057983 */ /* 0x000f220000100800 */
[----:B------:R-:W-:-:S02]  /*10d50*/  ISETP.GT.AND P1, PT, R2, 0x16, PT ;  /* 0x000000160200780c */ /* 0x000fc40003f24270 */
[----:B------:R-:W-:-:S11]  /*10d60*/  PRMT R28, RZ, 0x7610, R28 ;  /* 0x00007610ff1c7816 */ /* 0x000fd6000000001c */
        /* <DEDUP_REMOVED lines=13> */
[----:B------:R-:W2:Y:S01]  /*10e40*/  @P0 LDG.E.U16 R9, desc[UR8][R4.64] ;  /* 0x0000000804090981 */ /* 0x000ea2000c1e1500 */
[C---:B------:R-:W-:Y:S02]  /*10e50*/  ISETP.GT.AND P2, PT, R2.reuse, 0x18, PT ;  /* 0x000000180200780c */ /* 0x040fe40003f44270 */
[----:B------:R-:W-:Y:S01]  /*10e60*/  PRMT R18, RZ, 0x7610, R18 ;  /* 0x00007610ff127816 */ /* 0x000fe20000000012 */
[----:B--2---:R0:W-:Y:S04]  /*10e70*/  STL [R1+0x32c], R9 ;  /* 0x00032c0901007387 */ /* 0x0041e80000100800 */
[----:B0-----:R-:W2:Y:S04]  /*10e80*/  LDL.LU R9, [R1+0x13e4] ;  /* 0x0013e40001097983 */ /* 0x001ea80000300800 */
[----:B------:R-:W3:Y:S02]  /*10e90*/  LDL R5, [R1+0x488] ;  /* 0x0004880001057983 */ /* 0x000ee40000100800 */
[----:B------:R-:W-:Y:S01]  /*10ea0*/  @P2 IMAD.MOV.U32 R4, RZ, RZ, R15 ;  /* 0x000000ffff042224 */ /* 0x000fe200078e000f */
[----:B------:R-:W-:-:S02]  /*10eb0*/  ISETP.GT.AND P3, PT, R2, 0x19, PT ;  /* 0x000000190200780c */ /* 0x000fc40003f64270 */
[----:B------:R-:W-:Y:S01]  /*10ec0*/  PRMT R24, RZ, 0x7610, R24 ;  /* 0x00007610ff187816 */ /* 0x000fe20000000018 */
[----:B------:R-:W4:Y:S04]  /*10ed0*/  LDL R15, [R1+0x474] ;  /* 0x00047400010f7983 */ /* 0x000f280000100800 */
[----:B---3--:R-:W3:Y:S04]  /*10ee0*/  @P2 LDG.E.U16 R18, desc[UR8][R4.64] ;  /* 0x0000000804122981 */ /* 0x008ee8000c1e1500 */
[----:B------:R-:W2:Y:S04]  /*10ef0*/  LDL R4, [R1+0x480] ;  /* 0x0004800001047983 */ /* 0x000ea80000100800 */
[----:B------:R-:W2:Y:S04]  /*10f00*/  LDL R5, [R1+0x484] ;  /* 0x0004840001057983 */ /* 0x000ea80000100800 */
[----:B---3--:R-:W-:Y:S04]  /*10f10*/  STL [R1+0x139c], R18 ;  /* 0x00139c1201007387 */ /* 0x008fe80000100800 */
[----:B------:R-:W-:Y:S01]  /*10f20*/  STL [R1+0x13a0], R18 ;  /* 0x0013a01201007387 */ /* 0x000fe20000100800 */
[----:B--2---:R-:W-:-:S04]  /*10f30*/  @P3 LOP3.LUT R5, R5, R4, RZ, 0x3c, !PT ;  /* 0x0000000405053212 */ /* 0x004fc800078e3cff */
        /* <DEDUP_REMOVED lines=15> */
[----:B--2---:R-:W-:Y:S04]  /*11030*/  STL [R1+0x138c], R24 ;  /* 0x00138c1801007387 */ /* 0x004fe80000100800 */
[----:B------:R-:W-:Y:S01]  /*11040*/  STL [R1+0x1390], R24 ;  /* 0x0013901801007387 */ /* 0x000fe20000100800 */
[----:B------:R-:W-:-:S03]  /*11050*/  ISETP.GT.AND P1, PT, R2, 0x1b, PT ;  /* 0x0000001b0200780c */ /* 0x000fc60003f24270 */
[----:B---3--:R0:W-:Y:S04]  /*11060*/  STL [R1+0x8], R8 ;  /* 0x0000080801007387 */ /* 0x0081e80000100800 */
[----:B0-----:R-:W2:Y:S04]  /*11070*/  LDL.LU R8, [R1+0x13e0] ;  /* 0x0013e00001087983 */ /* 0x001ea80000300800 */
[----:B------:R-:W3:Y:S01]  /*11080*/  LDL R5, [R1+0x470] ;  /* 0x0004700001057983 */ /* 0x000ee20000100800 */
[----:B------:R-:W-:Y:S01]  /*11090*/  PRMT R14, RZ, 0x7610, R14 ;  /* 0x00007610ff0e7816 */ /* 0x000fe2000000000e */
[----:B----4-:R-:W-:Y:S01]  /*110a0*/  @P1 IMAD.MOV.U32 R4, RZ, RZ, R15 ;  /* 0x000000ffff041224 */ /* 0x010fe200078e000f */
[----:B------:R-:W-:Y:S01]  /*110b0*/  ISETP.GT.AND P0, PT, R2, 0x1c, PT ;  /* 0x0000001c0200780c */ /* 0x000fe20003f04270 */
[----:B------:R-:W4:Y:S04]  /*110c0*/  LDL R15, [R1+0x448] ;  /* 0x00044800010f7983 */ /* 0x000f280000100800 */
[----:B---3--:R0:W3:Y:S04]  /*110d0*/  @P1 LDG.E.U16 R14, desc[UR8][R4.64] ;  /* 0x00000008040e1981 */ /* 0x0080e8000c1e1500 */
[----:B------:R-:W0:Y:S04]  /*110e0*/  LDL R4, [R1+0x468] ;  /* 0x0004680001047983 */ /* 0x000e280000100800 */
[----:B------:R-:W0:Y:S01]  /*110f0*/  LDL R5, [R1+0x46c] ;  /* 0x00046c0001057983 */ /* 0x000e220000100800 */
[----:B------:R-:W-:-:S02]  /*11100*/  PRMT R7, RZ, 0x7610, R7 ;  /* 0x00007610ff077816 */ /* 0x000fc40000000007 */
[----:B0-----:R-:W-:-:S04]  /*11110*/  @P0 LOP3.LUT R5, R5, R4, RZ, 0x3c, !PT ;  /* 0x0000000405050212 */ /* 0x001fc800078e3cff */
[----:B------:R-:W-:-:S04]  /*11120*/  @P0 LOP3.LUT R4, R5, R4, RZ, 0x3c, !PT ;  /* 0x0000000405040212 */ /* 0x000fc800078e3cff */
[----:B------:R-:W-:-:S05]  /*11130*/  @P0 LOP3.LUT R5, R5, R4, RZ, 0x3c, !PT ;  /* 0x0000000405050212 */ /* 0x000fca00078e3cff */
[----:B------:R-:W2:Y:S04]  /*11140*/  @P0 LDG.E.U16 R7, desc[UR8][R4.64] ;  /* 0x0000000804070981 */ /* 0x000ea8000c1e1500 */
[----:B---3--:R0:W-:Y:S04]  /*11150*/  STL [R1+0x18], R14 ;  /* 0x0000180e01007387 */ /* 0x0081e80000100800 */
[----:B0-----:R-:W3:Y:S04]  /*11160*/  LDL R14, [R1+0x44c] ;  /* 0x00044c00010e7983 */ /* 0x001ee80000100800 */
[----:B--2---:R0:W-:Y:S04]  /*11170*/  STL [R1+0x6c], R7 ;  /* 0x00006c0701007387 */ /* 0x0041e80000100800 */
[----:B0-----:R-:W2:Y:S04]  /*11180*/  LDL.LU R7, [R1+0x13dc] ;  /* 0x0013dc0001077983 */ /* 0x001ea80000300800 */
        /* <DEDUP_REMOVED lines=24> */
[----:B------:R-:W-:Y:S02]  /*11310*/  ISETP.GT.AND P0, PT, R2, 0x20, PT ;  /* 0x000000200200780c */ /* 0x000fe40003f04270 */
[----:B--2---:R-:W-:-:S04]  /*11320*/  @P4 LOP3.LUT R5, R5, R4, RZ, 0x3c, !PT ;  /* 0x0000000405054212 */ /* 0x004fc800078e3cff */
[----:B------:R-:W-:-:S04]  /*11330*/  @P4 LOP3.LUT R4, R5, R4, RZ, 0x3c, !PT ;  /* 0x0000000405044212 */ /* 0x000fc800078e3cff */
[----:B------:R-:W-:-:S05]  /*11340*/  @P4 LOP3.LUT R5, R5, R4, RZ, 0x3c, !PT ;  /* 0x0000000405054212 */ /* 0x000fca00078e3cff */
[----:B------:R0:W2:Y:S01]  /*11350*/  @P4 LDG.E.U16 R26, desc[UR8][R4.64] ;  /* 0x00000008041a4981 */ /* 0x0000a2000c1e1500 */
[----:B------:R-:W-:Y:S01]  /*11360*/  PRMT R13, RZ, 0x7610, R13 ;  /* 0x00007610ff0d7816 */ /* 0x000fe2000000000d */
[----:B0-----:R-:W-:Y:S02]  /*11370*/  @P0 IMAD.MOV.U32 R4, RZ, RZ, R14 ;  /* 0x000000ffff040224 */ /* 0x001fe400078e000e */
[----:B------:R-:W-:-:S05]  /*11380*/  @P0 IMAD.MOV.U32 R5, RZ, RZ, R15 ;  /* 0x000000ffff050224 */ /* 0x000fca00078e000f */
[----:B------:R0:W3:Y:S04]  /*11390*/  @P0 LDG.E.U16 R13, desc[UR8][R4.64] ;  /* 0x00000008040d0981 */ /* 0x0000e8000c1e1500 */
[----:B--2---:R1:W-:Y:S04]  /*113a0*/  STL [R1+0x328], R26 ;  /* 0x0003281a01007387 */ /* 0x0043e80000100800 */
[----:B-1----:R-:W2:Y:S04]  /*113b0*/  LDL.LU R26, [R1+0x13d0] ;  /* 0x0013d000011a7983 */ /* 0x002ea80000300800 */
[----:B------:R-:W0:Y:S04]  /*113c0*/  LDL R4, [R1+0x440] ;  /* 0x0004400001047983 */ /* 0x000e280000100800 */
[----:B------:R-:W0:Y:S01]  /*113d0*/  LDL R5, [R1+0x444] ;  /* 0x0004440001057983 */ /* 0x000e220000100800 */
[----:B------:R-:W-:-:S02]  /*113e0*/  ISETP.GT.AND P1, PT, R2, 0x21, PT ;  /* 0x000000210200780c */ /* 0x000fc40003f24270 */
[----:B------:R-:W-:Y:S01]  /*113f0*/  PRMT R19, RZ, 0x7610, R19 ;  /* 0x00007610ff137816 */ /* 0x000fe20000000013 */
[----:B------:R-:W4:Y:S01]  /*11400*/  LDL R15, [R1+0x438] ;  /* 0x00043800010f7983 */ /* 0x000f220000100800 */
[----:B------:R-:W-:Y:S02]  /*11410*/  ISETP.GT.AND P2, PT, R2, 0x28, PT ;  /* 0x000000280200780c */ /* 0x000fe40003f44270 */
[----:B------:R-:W-:Y:S01]  /*11420*/  PRMT R12, RZ, 0x7610, R12 ;  /* 0x00007610ff0c7816 */ /* 0x000fe2000000000c */
[----:B------:R-:W3:Y:S06]  /*11430*/  LDL R14, [R1+0x43c] ;  /* 0x00043c00010e7983 */ /* 0x000eec0000100800 */
[----:B0-----:R-:W-:-:S04]  /*11440*/  @P1 LOP3.LUT R5, R5, R4, RZ, 0x3c, !PT ;  /* 0x0000000405051212 */ /* 0x001fc800078e3cff */
[----:B------:R-:W-:-:S04]  /*11450*/  @P1 LOP3.LUT R4, R5, R4, RZ, 0x3c, !PT ;  /* 0x0000000405041212 */ /* 0x000fc800078e3cff */
[----:B------:R-:W-:-:S05]  /*11460*/  @P1 LOP3.LUT R5, R5, R4, RZ, 0x3c, !PT ;  /* 0x0000000405051212 */ /* 0x000fca00078e3cff */
[----:B------:R0:W2:Y:S04]  /*11470*/  @P1 LDG.E.U16 R19, desc[UR8][R4.64] ;  /* 0x0000000804131981 */ /* 0x0000a8000c1e1500 */
[----:B------:R-:W0:Y:S04]  /*11480*/  LDL R4, [R1+0x408] ;  /* 0x0004080001047983 */ /* 0x000e280000100800 */
[----:B------:R-:W0:Y:S02]  /*11490*/  LDL R5, [R1+0x40c] ;  /* 0x00040c0001057983 */ /* 0x000e240000100800 */
[----:B0-----:R-:W-:-:S04]  /*114a0*/  @P2 LOP3.LUT R5, R5, R4, RZ, 0x3c, !PT ;  /* 0x0000000405052212 */ /* 0x001fc800078e3cff */
[----:B------:R-:W-:-:S04]  /*114b0*/  @P2 LOP3.LUT R4, R5, R4, RZ, 0x3c, !PT ;  /* 0x0000000405042212 */ /* 0x000fc800078e3cff */
[----:B------:R-:W-:-:S05]  /*114c0*/  @P2 LOP3.LUT R5, R5, R4, RZ, 0x3c, !PT ;  /* 0x0000000405052212 */ /* 0x000fca00078e3cff */
[----:B------:R0:W2:Y:S04]  /*114d0*/  @P2 LDG.E.U16 R12, desc[UR8][R4.64] ;  /* 0x00000008040c2981 */ /* 0x0000a8000c1e1500 */
[----:B------:R-:W0:Y:S04]  /*114e0*/  LDL R4, [R1+0x3c8] ;  /* 0x0003c80001047983 */ /* 0x000e280000100800 */
[----:B------:R-:W0:Y:S01]  /*114f0*/  LDL R5, [R1+0x3cc] ;  /* 0x0003cc0001057983 */ /* 0x000e220000100800 */
[----:B------:R-:W-:Y:S02]  /*11500*/  ISETP.GT.AND P0, PT, R2, 0x30, PT ;  /* 0x000000300200780c */ /* 0x000fe40003f04270 */
[----:B------:R-:W-:-:S11]  /*11510*/  PRMT R11, RZ, 0x7610, R11 ;  /* 0x00007610ff0b7816 */ /* 0x000fd6000000000b */
[----:B0-----:R-:W-:-:S04]  /*11520*/  @P0 LOP3.LUT R5, R5, R4, RZ, 0x3c, !PT ;  /* 0x0000000405050212 */ /* 0x001fc800078e3cff */
[----:B------:R-:W-:-:S04]  /*11530*/  @P0 LOP3.LUT R4, R5, R4, RZ, 0x3c, !PT ;  /* 0x0000000405040212 */ /* 0x000fc800078e3cff */
[----:B------:R-:W-:-:S05]  /*11540*/  @P0 LOP3.LUT R5, R5, R4, RZ, 0x3c, !PT ;  /* 0x0000000405050212 */ /* 0x000fca00078e3cff */
[----:B------:R0:W2:Y:S04]  /*11550*/  @P0 LDG.E.U16 R11, desc[UR8][R4.64] ;  /* 0x00000008040b0981 */ /* 0x0000a8000c1e1500 */
[----:B------:R-:W0:Y:S04]  /*11560*/  LDL R4, [R1+0x388] ;  /* 0x0003880001047983 */ /* 0x000e280000100800 */
[----:B------:R-:W0:Y:S01]  /*11570*/  LDL R5, [R1+0x38c] ;  /* 0x00038c0001057983 */ /* 0x000e220000100800 */
[C---:B------:R-:W-:Y:S02]  /*11580*/  ISETP.GT.AND P1, PT, R2.reuse, 0x38, PT ;  /* 0x000000380200780c */ /* 0x040fe40003f24270 */
[----:B------:R-:W-:-:S02]  /*11590*/  ISETP.GT.AND P0, PT, R2, 0x22, PT ;  /* 0x000000220200780c */ /* 0x000fc40003f04270 */
[----:B------:R-:W-:Y:S02]  /*115a0*/  PRMT R10, RZ, 0x7610, R10 ;  /* 0x00007610ff0a7816 */ /* 0x000fe4000000000a */
[----:B------:R-:W-:-:S07]  /*115b0*/  PRMT R22, RZ, 0x7610, R22 ;  /* 0x00007610ff167816 */ /* 0x000fce0000000016 */
[----:B0-----:R-:W-:-:S04]  /*115c0*/  @P1 LOP3.LUT R5, R5, R4, RZ, 0x3c, !PT ;  /* 0x0000000405051212 */ /* 0x001fc800078e3cff */
[----:B------:R-:W-:-:S04]  /*115d0*/  @P1 LOP3.LUT R4, R5, R4, RZ, 0x3c, !PT ;  /* 0x0000000405041212 */ /* 0x000fc800078e3cff */
[----:B------:R-:W-:-:S05]  /*115e0*/  @P1 LOP3.LUT R5, R5, R4, RZ, 0x3c, !PT ;  /* 0x0000000405051212 */ /* 0x000fca00078e3cff */
[----:B------:R3:W2:Y:S02]  /*115f0*/  @P1 LDG.E.U16 R10, desc[UR8][R4.64] ;  /* 0x00000008040a1981 */ /* 0x0006a4000c1e1500 */
[----:B---3--:R-:W-:Y:S02]  /*11600*/  @P0 IMAD.MOV.U32 R4, RZ, RZ, R14 ;  /* 0x000000ffff040224 */ /* 0x008fe400078e000e */
[----:B----4-:R-:W-:Y:S01]  /*11610*/  @P0 IMAD.MOV.U32 R5, RZ, RZ, R15 ;  /* 0x000000ffff050224 */ /* 0x010fe200078e000f */
[----:B------:R-:W-:Y:S01]  /*11620*/  ISETP.GT.AND P1, PT, R2, 0x23, PT ;  /* 0x000000230200780c */ /* 0x000fe20003f24270 */
[----:B------:R-:W3:Y:S04]  /*11630*/  LDL R15, [R1+0x400] ;  /* 0x00040000010f7983 */ /* 0x000ee80000100800 */
[----:B------:R-:W4:Y:S01]  /*11640*/  @P0 LDG.E.U16 R22, desc[UR8][R4.64] ;  /* 0x0000000804160981 */ /* 0x000f22000c1e1500 */
[----:B------:R-:W-:-:S03]  /*11650*/  PRMT R28, RZ, 0x7610, R28 ;  /* 0x00007610ff1c7816 */ /* 0x000fc6000000001c */
[----:B------:R-:W2:Y:S04]  /*11660*/  LDL R14, [R1+0x404] ;  /* 0x00040400010e7983 */ /* 0x000ea80000100800 */
[----:B------:R-:W3:Y:S04]  /*11670*/  LDL R4, [R1+0x430] ;  /* 0x0004300001047983 */ /* 0x000ee80000100800 */
[----:B------:R-:W3:Y:S04]  /*11680*/  LDL R5, [R1+0x434] ;  /* 0x0004340001057983 */ /* 0x000ee80000100800 */
[----:B----4-:R-:W-:Y:S01]  /*11690*/  STL [R1+0x1378], R22 ;  /* 0x0013781601007387 */ /* 0x010fe20000100800 */
[----:B---3--:R-:W-:-:S04]  /*116a0*/  @P1 LOP3.LUT R5, R5, R4, RZ, 0x3c, !PT ;  /* 0x0000000405051212 */ /* 0x008fc800078e3cff */
[----:B------:R-:W-:-:S04]  /*116b0*/  @P1 LOP3.LUT R4, R5, R4, RZ, 0x3c, !PT ;  /* 0x0000000405041212 */ /* 0x000fc800078e3cff */
[----:B------:R-:W-:Y:S01]  /*116c0*/  @P1 LOP3.LUT R5, R5, R4, RZ, 0x3c, !PT ;  /* 0x0000000405051212 */ /* 0x000fe200078e3cff */
[----:B------:R-:W-:Y:S04]  /*116d0*/  STL [R1+0x137c], R22 ;  /* 0x00137c1601007387 */ /* 0x000fe80000100800 */
[----:B------:R0:W3:Y:S04]  /*116e0*/  @P1 LDG.E.U16 R28, desc[UR8][R4.64] ;  /* 0x00000008041c1981 */ /* 0x0000e8000c1e1500 */
[----:B------:R-:W0:Y:S04]  /*116f0*/  LDL R4, [R1+0x428] ;  /* 0x0004280001047983 */ /* 0x000e280000100800 */
[----:B------:R-:W0:Y:S01]  /*11700*/  LDL R5, [R1+0x42c] ;  /* 0x00042c0001057983 */ /* 0x000e220000100800 */
[----:B------:R-:W-:-:S02]  /*11710*/  ISETP.GT.AND P0, PT, R2, 0x24, PT ;  /* 0x000000240200780c */ /* 0x000fc40003f04270 */
[----:B------:R-:W-:-:S11]  /*11720*/  PRMT R3, RZ, 0x7610, R3 ;  /* 0x00007610ff037816 */ /* 0x000fd60000000003 */
[----:B0-----:R-:W-:-:S04]  /*11730*/  @P0 LOP3.LUT R5, R5, R4, RZ, 0x3c, !PT ;  /* 0x0000000405050212 */ /* 0x001fc800078e3cff */
[----:B------:R-:W-:-:S04]  /*11740*/  @P0 LOP3.LUT R4, R5, R4, RZ, 0x3c, !PT ;  /* 0x0000000405040212 */ /* 0x000fc800078e3cff */
[----:B------:R-:W-:-:S05]  /*11750*/  @P0 LOP3.LUT R5, R5, R4, RZ, 0x3c, !PT ;  /* 0x0000000405050212 */ /* 0x000fca00078e3cff */
[----:B------:R-:W4:Y:S04]  /*11760*/  @P0 LDG.E.U16 R3, desc[UR8][R4.64] ;  /* 0x0000000804030981 */ /* 0x000f28000c1e1500 */
[----:B---3--:R-:W-:Y:S01]  /*11770*/  STL [R1+0x1380], R28 ;  /* 0x0013801c01007387 */ /* 0x008fe20000100800 */
[----:B------:R-:W-:-:S03]  /*11780*/  ISETP.GT.AND P1, PT, R2, 0x25, PT ;  /* 0x000000250200780c */ /* 0x000fc60003f24270 */
[----:B----4-:R0:W-:Y:S04]  /*11790*/  STL [R1+0x14], R3 ;  /* 0x0000140301007387 */ /* 0x0101e80000100800 */
[----:B0-----:R-:W3:Y:S04]  /*117a0*/  LDL.LU R3, [R1+0x13cc] ;  /* 0x0013cc0001037983 */ /* 0x001ee80000300800 */
[----:B------:R-:W4:Y:S04]  /*117b0*/  LDL R4, [R1+0x420] ;  /* 0x0004200001047983 */ /* 0x000f280000100800 */
[----:B------:R-:W4:Y:S01]  /*117c0*/  LDL R5, [R1+0x424] ;  /* 0x0004240001057983 */ /* 0x000f220000100800 */
[----:B------:R-:W-:-:S02]  /*117d0*/  PRMT R21, RZ, 0x7610, R21 ;  /* 0x00007610ff157816 */ /* 0x000fc40000000015 */
[----:B------:R-:W-:Y:S02]  /*117e0*/  ISETP.GT.AND P0, PT, R2, 0x29, PT ;  /* 0x000000290200780c */ /* 0x000fe40003f04270 */
[----:B----4-:R-:W-:-:S04]  /*117f0*/  @P1 LOP3.LUT R5, R5, R4, RZ, 0x3c, !PT ;  /* 0x0000000405051212 */ /* 0x010fc800078e3cff */
[----:B------:R-:W-:-:S04]  /*11800*/  @P1 LOP3.LUT R4, R5, R4, RZ, 0x3c, !PT ;  /* 0x0000000405041212 */ /* 0x000fc800078e3cff */
[----:B------:R-:W-:-:S05]  /*11810*/  @P1 LOP3.LUT R5, R5, R4, RZ, 0x3c, !PT ;  /* 0x0000000405051212 */ /* 0x000fca00078e3cff */
[----:B------:R2:W4:Y:S01]  /*11820*/  @P1 LDG.E.U16 R21, desc[UR8][R4.64] ;  /* 0x0000000804151981 */ /* 0x000522000c1e1500 */
[----:B------:R-:W-:Y:S01]  /*11830*/  PRMT R9, RZ, 0x7610, R9 ;  /* 0x00007610ff097816 */ /* 0x000fe20000000009 */
[----:B--2---:R-:W-:Y:S02]  /*11840*/  @P0 IMAD.MOV.U32 R4, RZ, RZ, R14 ;  /* 0x000000ffff040224 */ /* 0x004fe400078e000e */
[----:B------:R-:W-:-:S05]  /*11850*/  @P0 IMAD.MOV.U32 R5, RZ, RZ, R15 ;  /* 0x000000ffff050224 */ /* 0x000fca00078e000f */
[----:B------:R0:W2:Y:S04]  /*11860*/  @P0 LDG.E.U16 R9, desc[UR8][R4.64] ;  /* 0x0000000804090981 */ /* 0x0000a8000c1e1500 */
[----:B----4-:R1:W-:Y:S04]  /*11870*/  STL [R1+0x44], R21 ;  /* 0x0000441501007387 */ /* 0x0103e80000100800 */
[----:B-1----:R-:W4:Y:S04]  /*11880*/  LDL.LU R21, [R1+0x13c8] ;  /* 0x0013c80001157983 */ /* 0x002f280000300800 */
[----:B------:R-:W0:Y:S04]  /*11890*/  LDL R4, [R1+0x3c0] ;  /* 0x0003c00001047983 */ /* 0x000e280000100800 */
[----:B------:R-:W0:Y:S01]  /*118a0*/  LDL R5, [R1+0x3c4] ;  /* 0x0003c40001057983 */ /* 0x000e220000100800 */
[----:B------:R-:W-:-:S02]  /*118b0*/  ISETP.GT.AND P1, PT, R2, 0x31, PT ;  /* 0x000000310200780c */ /* 0x000fc40003f24270 */
[----:B------:R-:W-:Y:S01]  /*118c0*/  PRMT R8, RZ, 0x7610, R8 ;  /* 0x00007610ff087816 */ /* 0x000fe20000000008 */
[----:B------:R-:W3:Y:S01]  /*118d0*/  LDL R15, [R1+0x3f8] ;  /* 0x0003f800010f7983 */ /* 0x000ee20000100800 */
[----:B------:R-:W-:Y:S02]  /*118e0*/  ISETP.GT.AND P2, PT, R2, 0x39, PT ;  /* 0x000000390200780c */ /* 0x000fe40003f44270 */
[----:B------:R-:W-:Y:S01]  /*118f0*/  PRMT R7, RZ, 0x7610, R7 ;  /* 0x00007610ff077816 */ /* 0x000fe20000000007 */
[----:B------:R-:W2:Y:S06]  /*11900*/  LDL R14, [R1+0x3fc] ;  /* 0x0003fc00010e7983 */ /* 0x000eac0000100800 */
[----:B0-----:R-:W-:-:S04]  /*11910*/  @P1 LOP3.LUT R5, R5, R4, RZ, 0x3c, !PT ;  /* 0x0000000405051212 */ /* 0x001fc800078e3cff */
[----:B------:R-:W-:-:S04]  /*11920*/  @P1 LOP3.LUT R4, R5, R4, RZ, 0x3c, !PT ;  /* 0x0000000405041212 */ /* 0x000fc800078e3cff */
[----:B------:R-:W-:-:S05]  /*11930*/  @P1 LOP3.LUT R5, R5, R4, RZ, 0x3c, !PT ;  /* 0x0000000405051212 */ /* 0x000fca00078e3cff */
[----:B------:R0:W4:Y:S04]  /*11940*/  @P1 LDG.E.U16 R8, desc[UR8][R4.64] ;  /* 0x0000000804081981 */ /* 0x000128000c1e1500 */
[----:B------:R-:W0:Y:S04]  /*11950*/  LDL R4, [R1+0x380] ;  /* 0x0003800001047983 */ /* 0x000e280000100800 */
[----:B------:R-:W0:Y:S02]  /*11960*/  LDL R5, [R1+0x384] ;  /* 0x0003840001057983 */ /* 0x000e240000100800 */
[----:B0-----:R-:W-:-:S04]  /*11970*/  @P2 LOP3.LUT R5, R5, R4, RZ, 0x3c, !PT ;  /* 0x0000000405052212 */ /* 0x001fc800078e3cff */
        /* <DEDUP_REMOVED lines=35> */
[----:B------:R-:W4:Y:S06]  /*11bb0*/  LDL R14, [R1+0x3bc] ;  /* 0x0003bc00010e7983 */ /* 0x000f2c0000100800 */
        /* <DEDUP_REMOVED lines=9> */
[----:B------:R0:W3:Y:S04]  /*11c50*/  @P0 LDG.E.U16 R26, desc[UR8][R4.64] ;  /* 0x00000008041a0981 */ /* 0x0000e8000c1e1500 */
[----:B------:R-:W0:Y:S04]  /*11c60*/  LDL R4, [R1+0x3e0] ;  /* 0x0003e00001047983 */ /* 0x000e280000100800 */
[----:B------:R-:W0:Y:S01]  /*11c70*/  LDL R5, [R1+0x3e4] ;  /* 0x0003e40001057983 */ /* 0x000e220000100800 */
[----:B------:R-:W-:Y:S02]  /*11c80*/  ISETP.GT.AND P1, PT, R2, 0x2d, PT ;  /* 0x0000002d0200780c */ /* 0x000fe40003f24270 */
[----:B------:R-:W-:-:S11]  /*11c90*/  PRMT R17, RZ, 0x7610, R17 ;  /* 0x00007610ff117816 */ /* 0x000fd60000000011 */
[----:B0-----:R-:W-:-:S04]  /*11ca0*/  @P1 LOP3.LUT R5, R5, R4, RZ, 0x3c, !PT ;  /* 0x0000000405051212 */ /* 0x001fc800078e3cff */
[----:B------:R-:W-:-:S04]  /*11cb0*/  @P1 LOP3.LUT R4, R5, R4, RZ, 0x3c, !PT ;  /* 0x0000000405041212 */ /* 0x000fc800078e3cff */
[----:B------:R-:W-:-:S05]  /*11cc0*/  @P1 LOP3.LUT R5, R5, R4, RZ, 0x3c, !PT ;  /* 0x0000000405051212 */ /* 0x000fca00078e3cff */
[----:B------:R0:W2:Y:S01]  /*11cd0*/  @P1 LDG.E.U16 R17, desc[UR8][R4.64] ;  /* 0x0000000804111981 */ /* 0x0000a2000c1e1500 */
[----:B------:R-:W-:-:S03]  /*11ce0*/  ISETP.GT.AND P0, PT, R2, 0x32, PT ;  /* 0x000000320200780c */ /* 0x000fc60003f04270 */
[----:B---3--:R-:W-:Y:S01]  /*11cf0*/  STL [R1+0x1350], R26 ;  /* 0x0013501a01007387 */ /* 0x008fe20000100800 */
[----:B0-----:R-:W-:-:S09]  /*11d00*/  PRMT R5, RZ, 0x7610, R5 ;  /* 0x00007610ff057816 */ /* 0x001fd20000000005 */
[----:B----4-:R0:W3:Y:S04]  /*11d10*/  @P0 LDG.E.U16 R5, desc[UR8][R14.64] ;  /* 0x000000080e050981 */ /* 0x0100e8000c1e1500 */
[----:B--2---:R1:W-:Y:S04]  /*11d20*/  STL [R1+0xc], R17 ;  /* 0x00000c1101007387 */ /* 0x0043e80000100800 */
[----:B-1----:R-:W2:Y:S04]  /*11d30*/  LDL.LU R17, [R1+0x13bc] ;  /* 0x0013bc0001117983 */ /* 0x002ea80000300800 */
[----:B------:R-:W0:Y:S04]  /*11d40*/  LDL R14, [R1+0x378] ;  /* 0x00037800010e7983 */ /* 0x000e280000100800 */
[----:B------:R-:W0:Y:S01]  /*11d50*/  LDL R15, [R1+0x37c] ;  /* 0x00037c00010f7983 */ /* 0x000e220000100800 */
[----:B------:R-:W-:-:S02]  /*11d60*/  ISETP.GT.AND P1, PT, R2, 0x3a, PT ;  /* 0x0000003a0200780c */ /* 0x000fc40003f24270 */
[----:B------:R-:W-:-:S11]  /*11d70*/  PRMT R4, RZ, 0x7610, R4 ;  /* 0x00007610ff047816 */ /* 0x000fd60000000004 */
        /* <DEDUP_REMOVED lines=40> */
[----:B------:R-:W4:Y:S01]  /*12000*/  LDL R15, [R1+0x3a0] ;  /* 0x0003a000010f7983 */ /* 0x000f220000100800 */
[----:B------:R-:W-:Y:S02]  /*12010*/  ISETP.GT.AND P0, PT, R2, 0x35, PT ;  /* 0x000000350200780c */ /* 0x000fe40003f04270 */
[----:B------:R-:W-:-:S11]  /*12020*/  PRMT R27, RZ, 0x7610, R27 ;  /* 0x00007610ff1b7816 */ /* 0x000fd6000000001b */
[----:B---3--:R-:W-:Y:S01]  /*12030*/  @P0 IMAD.MOV.U32 R14, RZ, RZ, R28 ;  /* 0x000000ffff0e0224 */ /* 0x008fe200078e001c */
[----:B--2---:R-:W-:Y:S04]  /*12040*/  STL [R1+0x1354], R21 ;  /* 0x0013541501007387 */ /* 0x004fe80000100800 */
[----:B------:R-:W-:Y:S01]  /*12050*/  STL [R1+0x1358], R21 ;  /* 0x0013581501007387 */ /* 0x000fe20000100800 */
[----:B------:R-:W-:Y:S02]  /*12060*/  ISETP.GT.AND P1, PT, R2, 0x36, PT ;  /* 0x000000360200780c */ /* 0x000fe40003f24270 */
[----:B------:R-:W-:Y:S01]  /*12070*/  PRMT R0, RZ, 0x7610, R0 ;  /* 0x00007610ff007816 */ /* 0x000fe20000000000 */
[----:B------:R-:W2:Y:S04]  /*12080*/  LDL R28, [R1+0x36c] ;  /* 0x00036c00011c7983 */ /* 0x000ea80000100800 */
[----:B----4-:R-:W3:Y:S04]  /*12090*/  @P0 LDG.E.U16 R27, desc[UR8][R14.64] ;  /* 0x000000080e1b0981 */ /* 0x010ee8000c1e1500 */
[----:B------:R-:W4:Y:S04]  /*120a0*/  LDL R14, [R1+0x398] ;  /* 0x00039800010e7983 */ /* 0x000f280000100800 */
[----:B------:R-:W4:Y:S04]  /*120b0*/  LDL R15, [R1+0x39c] ;  /* 0x00039c00010f7983 */ /* 0x000f280000100800 */
[----:B---3--:R-:W-:Y:S01]  /*120c0*/  STL [R1+0x1334], R27 ;  /* 0x0013341b01007387 */ /* 0x008fe20000100800 */
[----:B----4-:R-:W-:-:S04]  /*120d0*/  @P1 LOP3.LUT R15, R15, R14, RZ, 0x3c, !PT ;  /* 0x0000000e0f0f1212 */ /* 0x010fc800078e3cff */
[C---:B------:R-:W-:Y:S01]  /*120e0*/  @P1 LOP3.LUT R14, R15.reuse, R14, RZ, 0x3c, !PT ;  /* 0x0000000e0f0e1212 */ /* 0x040fe200078e3cff */
[----:B------:R-:W-:Y:S03]  /*120f0*/  STL [R1+0x1338], R27 ;  /* 0x0013381b01007387 */ /* 0x000fe60000100800 */
[----:B------:R-:W-:Y:S01]  /*12100*/  @P1 LOP3.LUT R15, R15, R14, RZ, 0x3c, !PT ;  /* 0x0000000e0f0f1212 */ /* 0x000fe200078e3cff */
[----:B------:R-:W-:Y:S04]  /*12110*/  STL [R1+0x133c], R27 ;  /* 0x00133c1b01007387 */ /* 0x000fe80000100800 */
[----:B------:R0:W-:Y:S04]  /*12120*/  STL [R1+0x1340], R27 ;  /* 0x0013401b01007387 */ /* 0x0001e80000100800 */
[----:B------:R-:W3:Y:S01]  /*12130*/  @P1 LDG.E.U16 R0, desc[UR8][R14.64] ;  /* 0x000000080e001981 */ /* 0x000ee2000c1e1500 */
[----:B------:R-:W-:-:S02]  /*12140*/  ISETP.GT.AND P2, PT, R2, 0x3b, PT ;  /* 0x0000003b0200780c */ /* 0x000fc40003f44270 */
[----:B------:R-:W-:Y:S01]  /*12150*/  PRMT R16, RZ, 0x7610, R16 ;  /* 0x00007610ff107816 */ /* 0x000fe20000000010 */
[----:B0-----:R-:W4:Y:S04]  /*12160*/  LDL R27, [R1+0x360] ;  /* 0x00036000011b7983 */ /* 0x001f280000100800 */
[----:B------:R-:W2:Y:S04]  /*12170*/  LDL R14, [R1+0x370] ;  /* 0x00037000010e7983 */ /* 0x000ea80000100800 */
[----:B------:R-:W2:Y:S04]  /*12180*/  LDL R15, [R1+0x374] ;  /* 0x00037400010f7983 */ /* 0x000ea80000100800 */
[----:B---3--:R0:W-:Y:S01]  /*12190*/  STL [R1+0x10], R0 ;  /* 0x0000100001007387 */ /* 0x0081e20000100800 */
[----:B------:R-:W-:-:S02]  /*121a0*/  ISETP.GT.AND P0, PT, R2, 0x37, PT ;  /* 0x000000370200780c */ /* 0x000fc40003f04270 */
[----:B------:R-:W-:Y:S01]  /*121b0*/  PRMT R29, RZ, 0x7610, R29 ;  /* 0x00007610ff1d7816 */ /* 0x000fe2000000001d */
[----:B0-----:R-:W3:Y:S01]  /*121c0*/  LDL R0, [R1+0x364] ;  /* 0x0003640001007983 */ /* 0x001ee20000100800 */
[----:B--2---:R-:W-:-:S04]  /*121d0*/  @P2 LOP3.LUT R15, R15, R14, RZ, 0x3c, !PT ;  /* 0x0000000e0f0f2212 */ /* 0x004fc800078e3cff */
        /* <DEDUP_REMOVED lines=8> */
[----:B------:R-:W4:Y:S01]  /*12260*/  @P0 LDG.E.U16 R29, desc[UR8][R14.64] ;  /* 0x000000080e1d0981 */ /* 0x000f22000c1e1500 */
[C---:B------:R-:W-:Y:S02]  /*12270*/  ISETP.GT.AND P1, PT, R2.reuse, 0x3c, PT ;  /* 0x0000003c0200780c */ /* 0x040fe40003f24270 */
[----:B------:R-:W-:Y:S01]  /*12280*/  PRMT R17, RZ, 0x7610, R17 ;  /* 0x00007610ff117816 */ /* 0x000fe20000000011 */
[----:B----4-:R0:W-:Y:S04]  /*12290*/  STL [R1+0x5c], R29 ;  /* 0x00005c1d01007387 */ /* 0x0101e80000100800 */
[----:B0-----:R-:W4:Y:S04]  /*122a0*/  LDL.LU R29, [R1+0x13b4] ;  /* 0x0013b400011d7983 */ /* 0x001f280000300800 */
[----:B------:R-:W3:Y:S02]  /*122b0*/  LDL R15, [R1+0x368] ;  /* 0x00036800010f7983 */ /* 0x000ee40000100800 */
[----:B------:R-:W-:Y:S01]  /*122c0*/  @P1 IMAD.MOV.U32 R14, RZ, RZ, R28 ;  /* 0x000000ffff0e1224 */ /* 0x000fe200078e001c */
[----:B------:R-:W-:-:S02]  /*122d0*/  ISETP.GT.AND P0, PT, R2, 0x3d, PT ;  /* 0x0000003d0200780c */ /* 0x000fc40003f04270 */
[----:B------:R-:W-:Y:S02]  /*122e0*/  PRMT R23, RZ, 0x7610, R23 ;  /* 0x00007610ff177816 */ /* 0x000fe40000000017 */
[----:B---3--:R0:W3:Y:S09]  /*122f0*/  @P1 LDG.E.U16 R17, desc[UR8][R14.64] ;  /* 0x000000080e111981 */ /* 0x0080f2000c1e1500 */
[----:B0-----:R-:W-:-:S02]  /*12300*/  @P0 IMAD.MOV.U32 R14, RZ, RZ, R0 ;  /* 0x000000ffff0e0224 */ /* 0x001fc400078e0000 */
[----:B------:R-:W-:-:S05]  /*12310*/  @P0 IMAD.MOV.U32 R15, RZ, RZ, R27 ;  /* 0x000000ffff0f0224 */ /* 0x000fca00078e001b */
[----:B------:R-:W2:Y:S04]  /*12320*/  @P0 LDG.E.U16 R23, desc[UR8][R14.64] ;  /* 0x000000080e170981 */ /* 0x000ea8000c1e1500 */
[----:B---3--:R-:W-:Y:S04]  /*12330*/  STL [R1+0x135c], R17 ;  /* 0x00135c1101007387 */ /* 0x008fe80000100800 */
[----:B------:R-:W3:Y:S04]  /*12340*/  LDL R14, [R1+0x358] ;  /* 0x00035800010e7983 */ /* 0x000ee80000100800 */
[----:B------:R-:W3:Y:S01]  /*12350*/  LDL R15, [R1+0x35c] ;  /* 0x00035c00010f7983 */ /* 0x000ee20000100800 */
[----:B------:R-:W-:-:S02]  /*12360*/  ISETP.GT.AND P1, PT, R2, 0x3e, PT ;  /* 0x0000003e0200780c */ /* 0x000fc40003f24270 */
[----:B----4-:R-:W-:Y:S01]  /*12370*/  PRMT R29, RZ, 0x7610, R29 ;  /* 0x00007610ff1d7816 */ /* 0x010fe2000000001d */
[----:B------:R-:W4:Y:S04]  /*12380*/  LDL R0, [R1+0x928] ;  /* 0x0009280001007983 */ /* 0x000f280000100800 */
[----:B--2---:R-:W-:Y:S04]  /*12390*/  STL [R1+0x1330], R23 ;  /* 0x0013301701007387 */ /* 0x004fe80000100800 */
[----:B------:R-:W-:Y:S04]  /*123a0*/  STL [R1+0x1344], R23 ;  /* 0x0013441701007387 */ /* 0x000fe80000100800 */
[----:B------:R-:W-:Y:S01]  /*123b0*/  STL [R1+0x1348], R23 ;  /* 0x0013481701007387 */ /* 0x000fe20000100800 */
[----:B---3--:R-:W-:-:S04]  /*123c0*/  @P1 LOP3.LUT R15, R15, R14, RZ, 0x3c, !PT ;  /* 0x0000000e0f0f1212 */ /* 0x008fc800078e3cff */
[----:B------:R-:W-:-:S04]  /*123d0*/  @P1 LOP3.LUT R14, R15, R14, RZ, 0x3c, !PT ;  /* 0x0000000e0f0e1212 */ /* 0x000fc800078e3cff */
[----:B------:R-:W-:-:S05]  /*123e0*/  @P1 LOP3.LUT R15, R15, R14, RZ, 0x3c, !PT ;  /* 0x0000000e0f0f1212 */ /* 0x000fca00078e3cff */
[----:B------:R-:W2:Y:S04]  /*123f0*/  @P1 LDG.E.U16 R29, desc[UR8][R14.64] ;  /* 0x000000080e1d1981 */ /* 0x000ea8000c1e1500 */
[----:B------:R-:W3:Y:S04]  /*12400*/  LDL R14, [R1+0x350] ;  /* 0x00035000010e7983 */ /* 0x000ee80000100800 */
[----:B------:R-:W3:Y:S01]  /*12410*/  LDL R15, [R1+0x354] ;  /* 0x00035400010f7983 */ /* 0x000ee20000100800 */
[----:B------:R-:W-:Y:S02]  /*12420*/  ISETP.GT.AND P2, PT, R2, 0x3f, PT ;  /* 0x0000003f0200780c */ /* 0x000fe40003f44270 */
[----:B------:R-:W-:Y:S01]  /*12430*/  PRMT R25, RZ, 0x7610, R25 ;  /* 0x00007610ff197816 */ /* 0x000fe20000000019 */
[----:B------:R-:W0:Y:S01]  /*12440*/  S2R R28, SR_TID.X ;  /* 0x00000000001c7919 */ /* 0x000e220000002100 */
[----:B--2---:R-:W-:Y:S04]  /*12450*/  STL [R1+0x1314], R29 ;  /* 0x0013141d01007387 */ /* 0x004fe80000100800 */
[----:B------:R-:W-:Y:S05]  /*12460*/  STL [R1+0x1318], R29 ;  /* 0x0013181d01007387 */ /* 0x000fea0000100800 */
        /* <DEDUP_REMOVED lines=8> */
[----:B------:R-:W-:Y:S04]  /*124f0*/  STL [R1+0x1360], R29 ;  /* 0x0013601d01007387 */ /* 0x000fe80000100800 */
[----:B------:R-:W3:Y:S01]  /*12500*/  LDL R15, [R1+0x918] ;  /* 0x00091800010f7983 */ /* 0x000ee20000100800 */
[----:B0-----:R-:W-:-:S04]  /*12510*/  LOP3.LUT R27, R28, 0x3f, RZ, 0xc0, !PT ;  /* 0x0000003f1c1b7812 */ /* 0x001fc800078ec0ff */
[----:B------:R-:W-:Y:S02]  /*12520*/  ISETP.GE.AND P0, PT, R27, R2, PT ;  /* 0x000000021b00720c */ /* 0x000fe40003f06270 */
[----:B------:R-:W-:-:S11]  /*12530*/  PRMT R26, RZ, 0x7610, R26 ;  /* 0x00007610ff1a7816 */ /* 0x000fd6000000001a */
[----:B----4-:R-:W-:Y:S01]  /*12540*/  @!P0 IMAD.MOV.U32 R14, RZ, RZ, R0 ;  /* 0x000000ffff0e8224 */ /* 0x010fe200078e0000 */
[----:B------:R-:W-:Y:S06]  /*12550*/  BAR.SYNC.DEFER_BLOCKING 0x0 ;  /* 0x0000000000007b1d */ /* 0x000fec0000010000 */
[----:B--2---:R0:W-:Y:S04]  /*12560*/  STL [R1+0x34], R25 ;  /* 0x0000341901007387 */ /* 0x0041e80000100800 */
[----:B0-----:R-:W2:Y:S04]  /*12570*/  LDL.LU R25, [R1+0x20] ;  /* 0x0000200001197983 */ /* 0x001ea80000300800 */
[----:B------:R-:W4:Y:S04]  /*12580*/  LDL.LU R0, [R1+0x4] ;  /* 0x0000040001007983 */ /* 0x000f280000300800 */
[----:B---3--:R0:W3:Y:S04]  /*12590*/  @!P0 LDG.E.U16 R26, desc[UR8][R14.64] ;  /* 0x000000080e1a8981 */ /* 0x0080e8000c1e1500 */
[----:B------:R-:W0:Y:S04]  /*125a0*/  LDL R14, [R1+0x924] ;  /* 0x00092400010e7983 */ /* 0x000e280000100800 */
[----:B------:R-:W0:Y:S01]  /*125b0*/  LDL R15, [R1+0x940] ;  /* 0x00094000010f7983 */ /* 0x000e220000100800 */
[----:B------:R-:W-:-:S02]  /*125c0*/  PRMT R18, RZ, 0x7610, R18 ;  /* 0x00007610ff127816 */ /* 0x000fc40000000012 */
[----:B0-----:R-:W-:-:S04]  /*125d0*/  @!P0 LOP3.LUT R15, R15, R14, RZ, 0x3c, !PT ;  /* 0x0000000e0f0f8212 */ /* 0x001fc800078e3cff */
[----:B------:R-:W-:-:S04]  /*125e0*/  @!P0 LOP3.LUT R14, R15, R14, RZ, 0x3c, !PT ;  /* 0x0000000e0f0e8212 */ /* 0x000fc800078e3cff */
[----:B------:R-:W-:-:S05]  /*125f0*/  @!P0 LOP3.LUT R15, R15, R14, RZ, 0x3c, !PT ;  /* 0x0000000e0f0f8212 */ /* 0x000fca00078e3cff */
[----:B------:R-:W2:Y:S04]  /*12600*/  @!P0 LDG.E.U16 R18, desc[UR8][R14.64] ;  /* 0x000000080e128981 */ /* 0x000ea8000c1e1500 */
[----:B---3--:R0:W-:Y:S04]  /*12610*/  STL [R1+0x344], R26 ;  /* 0x0003441a01007387 */ /* 0x0081e80000100800 */
[----:B0-----:R-:W3:Y:S04]  /*12620*/  LDL R26, [R1+0x7d4] ;  /* 0x0007d400011a7983 */ /* 0x001ee80000100800 */
[----:B--2---:R0:W-:Y:S04]  /*12630*/  STL [R1+0x24], R18 ;  /* 0x0000241201007387 */ /* 0x0041e80000100800 */
[----:B0-----:R-:W2:Y:S04]  /*12640*/  LDL.LU R18, [R1+0x13b0] ;  /* 0x0013b00001127983 */ /* 0x001ea80000300800 */
[----:B------:R-:W4:Y:S04]  /*12650*/  LDL R14, [R1+0x8d0] ;  /* 0x0008d000010e7983 */ /* 0x000f280000100800 */
[----:B------:R-:W4:Y:S01]  /*12660*/  LDL R15, [R1+0x8d4] ;  /* 0x0008d400010f7983 */ /* 0x000f220000100800 */
[----:B--2---:R-:W-:-:S02]  /*12670*/  PRMT R18, RZ, 0x7610, R18 ;  /* 0x00007610ff127816 */ /* 0x004fc40000000012 */
[----:B----4-:R-:W-:-:S04]  /*12680*/  @!P0 LOP3.LUT R15, R15, R14, RZ, 0x3c, !PT ;  /* 0x0000000e0f0f8212 */ /* 0x010fc800078e3cff */
[----:B------:R-:W-:-:S04]  /*12690*/  @!P0 LOP3.LUT R14, R15, R14, RZ, 0x3c, !PT ;  /* 0x0000000e0f0e8212 */ /* 0x000fc800078e3cff */
[----:B------:R-:W-:-:S05]  /*126a0*/  @!P0 LOP3.LUT R15, R15, R14, RZ, 0x3c, !PT ;  /* 0x0000000e0f0f8212 */ /* 0x000fca00078e3cff */
[----:B------:R-:W2:Y:S04]  /*126b0*/  @!P0 LDG.E.U16 R18, desc[UR8][R14.64] ;  /* 0x000000080e128981 */ /* 0x000ea8000c1e1500 */
        /* <DEDUP_REMOVED lines=26> */
[----:B------:R-:W2:Y:S01]  /*12860*/  @!P0 LDG.E.U16 R18, desc[UR8][R14.64] ;  /* 0x000000080e128981 */ /* 0x000ea2000c1e1500 */
[----:B------:R-:W-:-:S03]  /*12870*/  PRMT R24, RZ, 0x7610, R24 ;  /* 0x00007610ff187816 */ /* 0x000fc60000000018 */
[----:B--2---:R0:W-:Y:S04]  /*12880*/  STL [R1+0x40], R18 ;  /* 0x0000401201007387 */ /* 0x0041e80000100800 */
[----:B0-----:R-:W2:Y:S04]  /*12890*/  LDL.LU R18, [R1+0x13a0] ;  /* 0x0013a00001127983 */ /* 0x001ea80000300800 */
[----:B------:R-:W4:Y:S01]  /*128a0*/  LDL R15, [R1+0x7d0] ;  /* 0x0007d000010f7983 */ /* 0x000f220000100800 */
[----:B---3--:R-:W-:-:S05]  /*128b0*/  @!P0 IMAD.MOV.U32 R14, RZ, RZ, R26 ;  /* 0x000000ffff0e8224 */ /* 0x008fca00078e001a */
[----:B----4-:R0:W3:Y:S04]  /*128c0*/  @!P0 LDG.E.U16 R24, desc[UR8][R14.64] ;  /* 0x000000080e188981 */ /* 0x0100e8000c1e1500 */
[----:B------:R-:W0:Y:S04]  /*128d0*/  LDL R14, [R1+0x790] ;  /* 0x00079000010e7983 */ /* 0x000e280000100800 */
[----:B------:R-:W0:Y:S01]  /*128e0*/  LDL R15, [R1+0x794] ;  /* 0x00079400010f7983 */ /* 0x000e220000100800 */
[----:B--2---:R-:W-:Y:S02]  /*128f0*/  PRMT R18, RZ, 0x7610, R18 ;  /* 0x00007610ff127816 */ /* 0x004fe40000000012 */
        /* <DEDUP_REMOVED lines=10> */
[----:B------:R-:W-:Y:S01]  /*129a0*/  IMAD.SHL.U32 R26, R27, 0x2, RZ ;  /* 0x000000021b1a7824 */ /* 0x000fe200078e00ff */
[----:B------:R-:W-:-:S04]  /*129b0*/  PRMT R21, RZ, 0x7610, R21 ;  /* 0x00007610ff157816 */ /* 0x000fc80000000015 */
[----:B------:R0:W-:Y:S04]  /*129c0*/  STS.U16 [R26+UR4+0x4000], R25 ;  /* 0x004000191a007988 */ /* 0x0001e80008000404 */
[----:B0-----:R-:W3:Y:S01]  /*129d0*/  LDL.LU R25, [R1+0x1398] ;  /* 0x0013980001197983 */ /* 0x001ee20000300800 */
[----:B----4-:R-:W-:-:S04]  /*129e0*/  @!P0 LOP3.LUT R15, R15, R14, RZ, 0x3c, !PT ;  /* 0x0000000e0f0f8212 */ /* 0x010fc800078e3cff */
[----:B------:R-:W-:-:S04]  /*129f0*/  @!P0 LOP3.LUT R14, R15, R14, RZ, 0x3c, !PT ;  /* 0x0000000e0f0e8212 */ /* 0x000fc800078e3cff */
[----:B------:R-:W-:-:S05]  /*12a00*/  @!P0 LOP3.LUT R15, R15, R14, RZ, 0x3c, !PT ;  /* 0x0000000e0f0f8212 */ /* 0x000fca00078e3cff */
[----:B------:R0:W4:Y:S04]  /*12a10*/  @!P0 LDG.E.U16 R21, desc[UR8][R14.64] ;  /* 0x000000080e158981 */ /* 0x000128000c1e1500 */
[----:B------:R-:W0:Y:S04]  /*12a20*/  LDL R14, [R1+0x710] ;  /* 0x00071000010e7983 */ /* 0x000e280000100800 */
[----:B------:R-:W0:Y:S01]  /*12a30*/  LDL R15, [R1+0x714] ;  /* 0x00071400010f7983 */ /* 0x000e220000100800 */
[----:B---3--:R-:W-:Y:S02]  /*12a40*/  PRMT R25, RZ, 0x7610, R25 ;  /* 0x00007610ff197816 */ /* 0x008fe40000000019 */
[----:B0-----:R-:W-:-:S04]  /*12a50*/  @!P0 LOP3.LUT R15, R15, R14, RZ, 0x3c, !PT ;  /* 0x0000000e0f0f8212 */ /* 0x001fc800078e3cff */
[----:B------:R-:W-:-:S04]  /*12a60*/  @!P0 LOP3.LUT R14, R15, R14, RZ, 0x3c, !PT ;  /* 0x0000000e0f0e8212 */ /* 0x000fc800078e3cff */
[----:B------:R-:W-:-:S05]  /*12a70*/  @!P0 LOP3.LUT R15, R15, R14, RZ, 0x3c, !PT ;  /* 0x0000000e0f0f8212 */ /* 0x000fca00078e3cff */
[----:B------:R-:W3:Y:S04]  /*12a80*/  @!P0 LDG.E.U16 R25, desc[UR8][R14.64] ;  /* 0x000000080e198981 */ /* 0x000ee8000c1e1500 */
[----:B------:R0:W-:Y:S04]  /*12a90*/  STS.U16 [R26+UR4+0x4400], R0 ;  /* 0x004400001a007988 */ /* 0x0001e80008000404 */
[----:B----4-:R1:W-:Y:S04]  /*12aa0*/  STL [R1+0x4c], R21 ;  /* 0x00004c1501007387 */ /* 0x0103e80000100800 */
[----:B0-----:R-:W4:Y:S04]  /*12ab0*/  LDL R0, [R1+0x654] ;  /* 0x0006540001007983 */ /* 0x001f280000100800 */
[----:B-1----:R-:W4:Y:S04]  /*12ac0*/  LDL R21, [R1+0x650] ;  /* 0x0006500001157983 */ /* 0x002f280000100800 */
[----:B---3--:R0:W-:Y:S04]  /*12ad0*/  STL [R1+0x20], R25 ;  /* 0x0000201901007387 */ /* 0x0081e80000100800 */
[----:B0-----:R-:W3:Y:S04]  /*12ae0*/  LDL.LU R25, [R1+0x1394] ;  /* 0x0013940001197983 */ /* 0x001ee80000300800 */
[----:B------:R-:W2:Y:S01]  /*12af0*/  LDL R15, [R1+0x6d0] ;  /* 0x0006d000010f7983 */ /* 0x000ea20000100800 */
[----:B------:R-:W-:Y:S01]  /*12b00*/  PRMT R22, RZ, 0x7610, R22 ;  /* 0x00007610ff167816 */ /* 0x000fe20000000016 */
[----:B------:R-:W-:-:S02]  /*12b10*/  @!P0 IMAD.MOV.U32 R14, RZ, RZ, R24 ;  /* 0x000000ffff0e8224 */ /* 0x000fc400078e0018 */
[----:B------:R-:W4:Y:S04]  /*12b20*/  LDL R24, [R1+0x610] ;  /* 0x0006100001187983 */ /* 0x000f280000100800 */
[----:B--2---:R0:W2:Y:S04]  /*12b30*/  @!P0 LDG.E.U16 R22, desc[UR8][R14.64] ;  /* 0x000000080e168981 */ /* 0x0040a8000c1e1500 */
[----:B------:R-:W0:Y:S04]  /*12b40*/  LDL R14, [R1+0x690] ;  /* 0x00069000010e7983 */ /* 0x000e280000100800 */
[----:B------:R-:W0:Y:S04]  /*12b50*/  LDL R15, [R1+0x694] ;  /* 0x00069400010f7983 */ /* 0x000e280000100800 */
[----:B---3--:R1:W-:Y:S02]  /*12b60*/  STS.U16 [R26+UR4+0x4800], R25 ;  /* 0x004800191a007988 */ /* 0x0083e40008000404 */
[----:B-1----:R-:W-:-:S02]  /*12b70*/  PRMT R25, RZ, 0x7610, R25 ;  /* 0x00007610ff197816 */ /* 0x002fc40000000019 */
[----:B0-----:R-:W-:-:S04]  /*12b80*/  @!P0 LOP3.LUT R15, R15, R14, RZ, 0x3c, !PT ;  /* 0x0000000e0f0f8212 */ /* 0x001fc800078e3cff */
[----:B------:R-:W-:-:S04]  /*12b90*/  @!P0 LOP3.LUT R14, R15, R14, RZ, 0x3c, !PT ;  /* 0x0000000e0f0e8212 */ /* 0x000fc800078e3cff */
[----:B------:R-:W-:-:S05]  /*12ba0*/  @!P0 LOP3.LUT R15, R15, R14, RZ, 0x3c, !PT ;  /* 0x0000000e0f0f8212 */ /* 0x000fca00078e3cff */
[----:B------:R4:W3:Y:S04]  /*12bb0*/  @!P0 LDG.E.U16 R25, desc[UR8][R14.64] ;  /* 0x000000080e198981 */ /* 0x0008e8000c1e1500 */
[----:B------:R0:W-:Y:S01]  /*12bc0*/  STS.U16 [R26+UR4+0x4c00], R18 ;  /* 0x004c00121a007988 */ /* 0x0001e20008000404 */
[----:B----4-:R-:W-:Y:S02]  /*12bd0*/  @!P0 IMAD.MOV.U32 R14, RZ, RZ, R0 ;  /* 0x000000ffff0e8224 */ /* 0x010fe400078e0000 */
[----:B------:R-:W-:Y:S01]  /*12be0*/  @!P0 IMAD.MOV.U32 R15, RZ, RZ, R21 ;  /* 0x000000ffff0f8224 */ /* 0x000fe200078e0015 */
[----:B0-----:R-:W-:-:S06]  /*12bf0*/  PRMT R18, RZ, 0x7610, R18 ;  /* 0x00007610ff127816 */ /* 0x001fcc0000000012 */
[----:B------:R0:W4:Y:S04]  /*12c00*/  @!P0 LDG.E.U16 R18, desc[UR8][R14.64] ;  /* 0x000000080e128981 */ /* 0x000128000c1e1500 */
[----:B--2---:R1:W-:Y:S04]  /*12c10*/  STL [R1+0x4], R22 ;  /* 0x0000041601007387 */ /* 0x0043e80000100800 */
[----:B-1----:R-:W2:Y:S04]  /*12c20*/  LDL R22, [R1+0x614] ;  /* 0x0006140001167983 */ /* 0x002ea80000100800 */
[----:B---3--:R-:W-:Y:S04]  /*12c30*/  STL [R1+0x12b4], R25 ;  /* 0x0012b41901007387 */ /* 0x008fe80000100800 */
[----:B------:R-:W3:Y:S04]  /*12c40*/  LDL R21, [R1+0x5d0] ;  /* 0x0005d00001157983 */ /* 0x000ee80000100800 */
[----:B------:R-:W3:Y:S01]  /*12c50*/  LDL R0, [R1+0x5d4] ;  /* 0x0005d40001007983 */ /* 0x000ee20000100800 */
[----:B0-----:R-:W-:-:S03]  /*12c60*/  PRMT R15, RZ, 0x7610, R15 ;  /* 0x00007610ff0f7816 */ /* 0x001fc6000000000f */
[----:B------:R0:W-:Y:S04]  /*12c70*/  STS.U16 [R26+UR4+0x5000], R13 ;  /* 0x0050000d1a007988 */ /* 0x0001e80008000404 */
[----:B----4-:R-:W-:Y:S04]  /*12c80*/  STL [R1+0x12b0], R18 ;  /* 0x0012b01201007387 */ /* 0x010fe80000100800 */
[----:B------:R-:W-:Y:S04]  /*12c90*/  STL [R1+0x12b8], R18 ;  /* 0x0012b81201007387 */ /* 0x000fe80000100800 */
[----:B------:R1:W-:Y:S01]  /*12ca0*/  STL [R1+0x12bc], R18 ;  /* 0x0012bc1201007387 */ /* 0x0003e20000100800 */
[----:B0-----:R-:W-:-:S02]  /*12cb0*/  @!P0 IMAD.MOV.U32 R13, RZ, RZ, R24 ;  /* 0x000000ffff0d8224 */ /* 0x001fc400078e0018 */
[----:B-1----:R-:W-:-:S05]  /*12cc0*/  IMAD.SHL.U32 R18, R27, 0x2, RZ ;  /* 0x000000021b127824 */ /* 0x002fca00078e00ff */
[----:B------:R2:W-:Y:S02]  /*12cd0*/  STS.U16 [R18+UR4+0x5400], R12 ;  /* 0x0054000c12007988 */ /* 0x0005e40008000404 */
[----:B--2---:R-:W-:Y:S01]  /*12ce0*/  @!P0 IMAD.MOV.U32 R12, RZ, RZ, R22 ;  /* 0x000000ffff0c8224 */ /* 0x004fe200078e0016 */
[----:B------:R-:W-:Y:S01]  /*12cf0*/  PRMT R14, RZ, 0x7610, R14 ;  /* 0x00007610ff0e7816 */ /* 0x000fe2000000000e */
[----:B------:R-:W2:Y:S04]  /*12d00*/  LDL.LU R22, [R1+0x54] ;  /* 0x0000540001167983 */ /* 0x000ea80000300800 */
[----:B------:R3:W4:Y:S02]  /*12d10*/  @!P0 LDG.E.U16 R15, desc[UR8][R12.64] ;  /* 0x000000080c0f8981 */ /* 0x000724000c1e1500 */
[----:B---3--:R-:W-:-:S02]  /*12d20*/  @!P0 IMAD.MOV.U32 R13, RZ, RZ, R21 ;  /* 0x000000ffff0d8224 */ /* 0x008fc400078e0015 */
[----:B------:R-:W-:-:S05]  /*12d30*/  @!P0 IMAD.MOV.U32 R12, RZ, RZ, R0 ;  /* 0x000000ffff0c8224 */ /* 0x000fca00078e0000 */
[----:B------:R-:W3:Y:S04]  /*12d40*/  @!P0 LDG.E.U16 R14, desc[UR8][R12.64] ;  /* 0x000000080c0e8981 */ /* 0x000ee8000c1e1500 */
[----:B------:R0:W-:Y:S04]  /*12d50*/  STS.U16 [R18+UR4+0x5800], R11 ;  /* 0x0058000b12007988 */ /* 0x0001e80008000404 */
[----:B----4-:R-:W-:Y:S04]  /*12d60*/  STL [R1+0x12ac], R15 ;  /* 0x0012ac0f01007387 */ /* 0x010fe80000100800 */
[----:B------:R-:W-:Y:S04]  /*12d70*/  STL [R1+0x12c0], R15 ;  /* 0x0012c00f01007387 */ /* 0x000fe80000100800 */
[----:B------:R-:W-:Y:S04]  /*12d80*/  STL [R1+0x12c4], R15 ;  /* 0x0012c40f01007387 */ /* 0x000fe80000100800 */
[----:B------:R-:W-:Y:S04]  /*12d90*/  STL [R1+0x12c8], R15 ;  /* 0x0012c80f01007387 */ /* 0x000fe80000100800 */
[----:B------:R-:W-:Y:S04]  /*12da0*/  STL [R1+0x1300], R15 ;  /* 0x0013000f01007387 */ /* 0x000fe80000100800 */
[----:B------:R-:W-:Y:S04]  /*12db0*/  STL [R1+0x1304], R15 ;  /* 0x0013040f01007387 */ /* 0x000fe80000100800 */
[----:B------:R-:W-:Y:S04]  /*12dc0*/  STL [R1+0x1308], R15 ;  /* 0x0013080f01007387 */ /* 0x000fe80000100800 */
[----:B0-----:R-:W4:Y:S04]  /*12dd0*/  LDL R11, [R1+0x594] ;  /* 0x00059400010b7983 */ /* 0x001f280000100800 */
[----:B------:R0:W-:Y:S04]  /*12de0*/  STL [R1+0x134c], R18 ;  /* 0x00134c1201007387 */ /* 0x0001e80000100800 */
[----:B------:R-:W2:Y:S04]  /*12df0*/  LDL R21, [R1+0x91c] ;  /* 0x00091c0001157983 */ /* 0x000ea80000100800 */
[----:B------:R-:W2:Y:S01]  /*12e00*/  LDL.LU R24, [R1+0x1c] ;  /* 0x00001c0001187983 */ /* 0x000ea20000300800 */
[----:B0-----:R-:W-:-:S03]  /*12e10*/  LOP3.LUT R18, R28, 0x3f, RZ, 0xc0, !PT ;  /* 0x0000003f1c127812 */ /* 0x001fc600078ec0ff */
[----:B------:R-:W2:Y:S04]  /*12e20*/  LDL.LU R0, [R1] ;  /* 0x0000000001007983 */ /* 0x000ea80000300800 */
[----:B---3--:R-:W-:Y:S04]  /*12e30*/  STL [R1+0x12a4], R14 ;  /* 0x0012a40e01007387 */ /* 0x008fe80000100800 */
[----:B------:R0:W-:Y:S02]  /*12e40*/  STL [R1+0x12a8], R14 ;  /* 0x0012a80e01007387 */ /* 0x0001e40000100800 */
[----:B0-----:R-:W-:-:S05]  /*12e50*/  IMAD.SHL.U32 R14, R18, 0x2, RZ ;  /* 0x00000002120e7824 */ /* 0x001fca00078e00ff */
[----:B------:R0:W-:Y:S04]  /*12e60*/  STS.U16 [R14+UR4+0x5c00], R10 ;  /* 0x005c000a0e007988 */ /* 0x0001e80008000404 */
[----:B0-----:R-:W4:Y:S01]  /*12e70*/  LDL R10, [R1+0x590] ;  /* 0x00059000010a7983 */ /* 0x001f220000100800 */
[----:B------:R-:W-:-:S03]  /*12e80*/  PRMT R12, RZ, 0x7610, R12 ;  /* 0x00007610ff0c7816 */ /* 0x000fc6000000000c */
[----:B------:R-:W-:Y:S04]  /*12e90*/  STL [R1+0x12f0], R14 ;  /* 0x0012f00e01007387 */ /* 0x000fe80000100800 */
[----:B------:R-:W-:Y:S04]  /*12ea0*/  STL [R1+0x12f4], R14 ;  /* 0x0012f40e01007387 */ /* 0x000fe80000100800 */
[----:B------:R-:W-:Y:S01]  /*12eb0*/  STL [R1+0x132c], R14 ;  /* 0x00132c0e01007387 */ /* 0x000fe20000100800 */
[----:B----4-:R-:W-:-:S04]  /*12ec0*/  @!P0 LOP3.LUT R11, R11, R10, RZ, 0x3c, !PT ;  /* 0x0000000a0b0b8212 */ /* 0x010fc800078e3cff */
[----:B------:R-:W-:-:S04]  /*12ed0*/  @!P0 LOP3.LUT R10, R11, R10, RZ, 0x3c, !PT ;  /* 0x0000000a0b0a8212 */ /* 0x000fc800078e3cff */
[----:B------:R-:W-:-:S05]  /*12ee0*/  @!P0 LOP3.LUT R11, R11, R10, RZ, 0x3c, !PT ;  /* 0x0000000a0b0b8212 */ /* 0x000fca00078e3cff */
[----:B------:R2:W3:Y:S04]  /*12ef0*/  @!P0 LDG.E.U16 R12, desc[UR8][R10.64] ;  /* 0x000000080a0c8981 */ /* 0x0004e8000c1e1500 */
[----:B------:R-:W4:Y:S01]  /*12f00*/  LDL R11, [R1+0x568] ;  /* 0x00056800010b7983 */ /* 0x000f220000100800 */
[----:B------:R-:W-:Y:S01]  /*12f10*/  PRMT R13, RZ, 0x7610, R13 ;  /* 0x00007610ff0d7816 */ /* 0x000fe2000000000d */
[----:B--2---:R-:W-:Y:S01]  /*12f20*/  @!P0 IMAD.MOV.U32 R10, RZ, RZ, R21 ;  /* 0x000000ffff0a8224 */ /* 0x004fe200078e0015 */
[----:B------:R-:W-:-:S05]  /*12f30*/  LOP3.LUT R28, R28, 0x3f, RZ, 0xc0, !PT ;  /* 0x0000003f1c1c7812 */ /* 0x000fca00078ec0ff */
[----:B------:R-:W-:Y:S01]  /*12f40*/  IMAD.SHL.U32 R28, R28, 0x2, RZ ;  /* 0x000000021c1c7824 */ /* 0x000fe200078e00ff */
[----:B----4-:R-:W2:Y:S04]  /*12f50*/  @!P0 LDG.E.U16 R13, desc[UR8][R10.64] ;  /* 0x000000080a0d8981 */ /* 0x010ea8000c1e1500 */
[----:B------:R-:W-:Y:S01]  /*12f60*/  LOP3.LUT R28, R28, 0x10, RZ, 0x3c, !PT ;  /* 0x000000101c1c7812 */ /* 0x000fe200078e3cff */
[----:B---3--:R-:W-:Y:S04]  /*12f70*/  STL [R1+0x12cc], R12 ;  /* 0x0012cc0c01007387 */ /* 0x008fe80000100800 */
[----:B------:R-:W-:Y:S04]  /*12f80*/  STL [R1+0x12d0], R12 ;  /* 0x0012d00c01007387 */ /* 0x000fe80000100800 */
[----:B------:R-:W-:Y:S04]  /*12f90*/  STL [R1+0x12f8], R12 ;  /* 0x0012f80c01007387 */ /* 0x000fe80000100800 */
[----:B------:R-:W-:Y:S04]  /*12fa0*/  STL [R1+0x12fc], R12 ;  /* 0x0012fc0c01007387 */ /* 0x000fe80000100800 */
[----:B------:R-:W-:Y:S04]  /*12fb0*/  STL [R1+0x130c], R12 ;  /* 0x00130c0c01007387 */ /* 0x000fe80000100800 */
[----:B------:R-:W-:Y:S04]  /*12fc0*/  STL [R1+0x1310], R12 ;  /* 0x0013100c01007387 */ /* 0x000fe80000100800 */
[----:B------:R-:W3:Y:S04]  /*12fd0*/  LDL R10, [R1+0x34c] ;  /* 0x00034c00010a7983 */ /* 0x000ee80000100800 */
[----:B------:R-:W3:Y:S04]  /*12fe0*/  LDL R11, [R1+0x560] ;  /* 0x00056000010b7983 */ /* 0x000ee80000100800 */
[----:B------:R0:W-:Y:S04]  /*12ff0*/  STS.U16 [R28+UR4+0x4080], R22 ;  /* 0x004080161c007988 */ /* 0x0001e80008000404 */
[----:B------:R-:W4:Y:S04]  /*13000*/  LDL R21, [R1+0x84c] ;  /* 0x00084c0001157983 */ /* 0x000f280000100800 */
[----:B0-----:R-:W4:Y:S04]  /*13010*/  LDL R22, [R1+0x88c] ;  /* 0x00088c0001167983 */ /* 0x001f280000100800 */
[----:B------:R0:W-:Y:S04]  /*13020*/  STS.U16 [R28+UR4+0x4480], R24 ;  /* 0x004480181c007988 */ /* 0x0001e80008000404 */
[----:B--2---:R-:W-:Y:S04]  /*13030*/  STL [R1+0x12a0], R13 ;  /* 0x0012a00d01007387 */ /* 0x004fe80000100800 */
[----:B------:R-:W-:Y:S04]  /*13040*/  STL [R1+0x12d4], R13 ;  /* 0x0012d40d01007387 */ /* 0x000fe80000100800 */
[----:B------:R-:W-:Y:S04]  /*13050*/  STL [R1+0x12d8], R13 ;  /* 0x0012d80d01007387 */ /* 0x000fe80000100800 */
[----:B0-----:R-:W2:Y:S01]  /*13060*/  LDL.LU R24, [R1+0x1390] ;  /* 0x0013900001187983 */ /* 0x001ea20000300800 */
[----:B---3--:R-:W-:-:S04]  /*13070*/  @!P0 LOP3.LUT R11, R11, R10, RZ, 0x3c, !PT ;  /* 0x0000000a0b0b8212 */ /* 0x008fc800078e3cff */
[----:B------:R-:W-:-:S04]  /*13080*/  @!P0 LOP3.LUT R10, R11, R10, RZ, 0x3c, !PT ;  /* 0x0000000a0b0a8212 */ /* 0x000fc800078e3cff */
[----:B------:R-:W-:Y:S02]  /*13090*/  @!P0 LOP3.LUT R11, R11, R10, RZ, 0x3c, !PT ;  /* 0x0000000a0b0b8212 */ /* 0x000fe400078e3cff */
[----:B--2---:R-:W-:-:S06]  /*130a0*/  PRMT R24, RZ, 0x7610, R24 ;  /* 0x00007610ff187816 */ /* 0x004fcc0000000018 */
[----:B------:R-:W2:Y:S04]  /*130b0*/  @!P0 LDG.E.U16 R24, desc[UR8][R10.64] ;  /* 0x000000080a188981 */ /* 0x000ea8000c1e1500 */
[----:B------:R-:W-:Y:S04]  /*130c0*/  STS.U16 [R28+UR4+0x4880], R0 ;  /* 0x004880001c007988 */ /* 0x000fe80008000404 */
[----:B--2---:R0:W-:Y:S04]  /*130d0*/  STL [R1+0x22c], R24 ;  /* 0x00022c1801007387 */ /* 0x0041e80000100800 */
[----:B0-----:R-:W2:Y:S04]  /*130e0*/  LDL.LU R24, [R1+0x138c] ;  /* 0x00138c0001187983 */ /* 0x001ea80000300800 */
[----:B------:R-:W3:Y:S04]  /*130f0*/  LDL R10, [R1+0x8c8] ;  /* 0x0008c800010a7983 */ /* 0x000ee80000100800 */
[----:B------:R-:W3:Y:S04]  /*13100*/  LDL R11, [R1+0x8cc] ;  /* 0x0008cc00010b7983 */ /* 0x000ee80000100800 */
[----:B------:R-:W4:Y:S01]  /*13110*/  LDL.LU R0, [R1+0x1388] ;  /* 0x0013880001007983 */ /* 0x000f220000300800 */
[----:B---3--:R-:W-:-:S04]  /*13120*/  @!P0 LOP3.LUT R11, R11, R10, RZ, 0x3c, !PT ;  /* 0x0000000a0b0b8212 */ /* 0x008fc800078e3cff */
[C---:B------:R-:W-:Y:S02]  /*13130*/  @!P0 LOP3.LUT R10, R11.reuse, R10, RZ, 0x3c, !PT ;  /* 0x0000000a0b0a8212 */ /* 0x040fe400078e3cff */
[----:B----4-:R-:W-:Y:S02]  /*13140*/  PRMT R0, RZ, 0x7610, R0 ;  /* 0x00007610ff007816 */ /* 0x010fe40000000000 */
[----:B------:R-:W-:-:S05]  /*13150*/  @!P0 LOP3.LUT R11, R11, R10, RZ, 0x3c, !PT ;  /* 0x0000000a0b0b8212 */ /* 0x000fca00078e3cff */
[----:B------:R-:W3:Y:S04]  /*13160*/  @!P0 LDG.E.U16 R0, desc[UR8][R10.64] ;  /* 0x000000080a008981 */ /* 0x000ee8000c1e1500 */
[----:B---3--:R0:W-:Y:S04]  /*13170*/  STL [R1+0x1c], R0 ;  /* 0x00001c0001007387 */ /* 0x0081e80000100800 */
[----:B0-----:R-:W3:Y:S04]  /*13180*/  LDL.LU R0, [R1+0x1384] ;  /* 0x0013840001007983 */ /* 0x001ee80000300800 */
[----:B------:R-:W4:Y:S01]  /*13190*/  LDL R11, [R1+0x888] ;  /* 0x00088800010b7983 */ /* 0x000f220000100800 */
[----:B------:R-:W-:-:S03]  /*131a0*/  @!P0 IMAD.MOV.U32 R10, RZ, RZ, R22 ;  /* 0x000000ffff0a8224 */ /* 0x000fc600078e0016 */
[----:B------:R-:W2:Y:S01]  /*131b0*/  LDL.LU R22, [R1+0x64] ;  /* 0x0000640001167983 */ /* 0x000ea20000300800 */
[----:B---3--:R-:W-:-:S06]  /*131c0*/  PRMT R0, RZ, 0x7610, R0 ;  /* 0x00007610ff007816 */ /* 0x008fcc0000000000 */
[----:B----4-:R0:W3:Y:S04]  /*131d0*/  @!P0 LDG.E.U16 R0, desc[UR8][R10.64] ;  /* 0x000000080a008981 */ /* 0x0100e8000c1e1500 */
[----:B------:R-:W4:Y:S01]  /*131e0*/  LDL R11, [R1+0x848] ;  /* 0x00084800010b7983 */ /* 0x000f220000100800 */
[----:B0-----:R-:W-:-:S03]  /*131f0*/  @!P0 IMAD.MOV.U32 R10, RZ, RZ, R21 ;  /* 0x000000ffff0a8224 */ /* 0x001fc600078e0015 */
[----:B--2---:R0:W-:Y:S02]  /*13200*/  STS.U16 [R28+UR4+0x4c80], R24 ;  /* 0x004c80181c007988 */ /* 0x0041e40008000404 */
[----:B0-----:R-:W-:-:S06]  /*13210*/  PRMT R24, RZ, 0x7610, R24 ;  /* 0x00007610ff187816 */ /* 0x001fcc0000000018 */
[----:B----4-:R-:W2:Y:S04]  /*13220*/  @!P0 LDG.E.U16 R24, desc[UR8][R10.64] ;  /* 0x000000080a188981 */ /* 0x010ea8000c1e1500 */
[----:B---3--:R0:W-:Y:S04]  /*13230*/  STL [R1], R0 ;  /* 0x0000000001007387 */ /* 0x0081e80000100800 */
[----:B0-----:R-:W3:Y:S04]  /*13240*/  LDL.LU R0, [R1+0x58] ;  /* 0x0000580001007983 */ /* 0x001ee80000300800 */
[----:B------:R-:W4:Y:S04]  /*13250*/  LDL.LU R21, [R1+0x8] ;  /* 0x0000080001157983 */ /* 0x000f280000300800 */
[----:B------:R-:W3:Y:S04]  /*13260*/  LDL R10, [R1+0x808] ;  /* 0x00080800010a7983 */ /* 0x000ee80000100800 */
[----:B------:R-:W3:Y:S04]  /*13270*/  LDL R11, [R1+0x80c] ;  /* 0x00080c00010b7983 */ /* 0x000ee80000100800 */
[----:B------:R-:W-:Y:S04]  /*13280*/  STS.U16 [R28+UR4+0x5080], R19 ;  /* 0x005080131c007988 */ /* 0x000fe80008000404 */
[----:B------:R0:W-:Y:S04]  /*13290*/  STS.U16 [R28+UR4+0x5480], R9 ;  /* 0x005480091c007988 */ /* 0x0001e80008000404 */
[----:B------:R1:W-:Y:S04]  /*132a0*/  STS.U16 [R28+UR4+0x5880], R8 ;  /* 0x005880081c007988 */ /* 0x0003e80008000404 */
[----:B--2---:R-:W-:Y:S04]  /*132b0*/  STL [R1+0x1298], R24 ;  /* 0x0012981801007387 */ /* 0x004fe80000100800 */
[----:B------:R-:W-:Y:S04]  /*132c0*/  STL [R1+0x129c], R24 ;  /* 0x00129c1801007387 */ /* 0x000fe80000100800 */
[----:B------:R-:W-:Y:S04]  /*132d0*/  STL [R1+0x12dc], R24 ;  /* 0x0012dc1801007387 */ /* 0x000fe80000100800 */
[----:B------:R-:W-:Y:S04]  /*132e0*/  STL [R1+0x12e0], R24 ;  /* 0x0012e01801007387 */ /* 0x000fe80000100800 */
[----:B------:R-:W-:Y:S04]  /*132f0*/  STL [R1+0x12e4], R24 ;  /* 0x0012e41801007387 */ /* 0x000fe80000100800 */
[----:B------:R-:W-:Y:S04]  /*13300*/  STL [R1+0x12e8], R24 ;  /* 0x0012e81801007387 */ /* 0x000fe80000100800 */
[----:B------:R-:W-:Y:S04]  /*13310*/  STL [R1+0x12ec], R24 ;  /* 0x0012ec1801007387 */ /* 0x000fe80000100800 */
[----:B0-----:R-:W2:Y:S04]  /*13320*/  LDL R9, [R1+0x7cc] ;  /* 0x0007cc0001097983 */ /* 0x001ea80000100800 */
[----:B-1----:R-:W2:Y:S01]  /*13330*/  LDL R8, [R1+0x7c8] ;  /* 0x0007c80001087983 */ /* 0x002ea20000100800 */
[----:B---3--:R-:W-:-:S04]  /*13340*/  @!P0 LOP3.LUT R11, R11, R10, RZ, 0x3c, !PT ;  /* 0x0000000a0b0b8212 */ /* 0x008fc800078e3cff */
[C---:B------:R-:W-:Y:S02]  /*13350*/  @!P0 LOP3.LUT R10, R11.reuse, R10, RZ, 0x3c, !PT ;  /* 0x0000000a0b0a8212 */ /* 0x040fe400078e3cff */
[----:B------:R-:W-:Y:S02]  /*13360*/  PRMT R19, RZ, 0x7610, R19 ;  /* 0x00007610ff137816 */ /* 0x000fe40000000013 */
[----:B------:R-:W-:-:S05]  /*13370*/  @!P0 LOP3.LUT R11, R11, R10, RZ, 0x3c, !PT ;  /* 0x0000000a0b0b8212 */ /* 0x000fca00078e3cff */
[----:B------:R0:W3:Y:S02]  /*13380*/  @!P0 LDG.E.U16 R19, desc[UR8][R10.64] ;  /* 0x000000080a138981 */ /* 0x0000e4000c1e1500 */
[----:B0-----:R-:W-:Y:S02]  /*13390*/  PRMT R11, RZ, 0x7610, R11 ;  /* 0x00007610ff0b7816 */ /* 0x001fe4000000000b */
[----:B--2---:R-:W-:-:S04]  /*133a0*/  @!P0 LOP3.LUT R9, R9, R8, RZ, 0x3c, !PT ;  /* 0x0000000809098212 */ /* 0x004fc800078e3cff */
[----:B------:R-:W-:-:S04]  /*133b0*/  @!P0 LOP3.LUT R8, R9, R8, RZ, 0x3c, !PT ;  /* 0x0000000809088212 */ /* 0x000fc800078e3cff */
[----:B------:R-:W-:-:S05]  /*133c0*/  @!P0 LOP3.LUT R9, R9, R8, RZ, 0x3c, !PT ;  /* 0x0000000809098212 */ /* 0x000fca00078e3cff */
[----:B------:R0:W2:Y:S04]  /*133d0*/  @!P0 LDG.E.U16 R11, desc[UR8][R8.64] ;  /* 0x00000008080b8981 */ /* 0x0000a8000c1e1500 */
[----:B------:R-:W0:Y:S04]  /*133e0*/  LDL R8, [R1+0x788] ;  /* 0x0007880001087983 */ /* 0x000e280000100800 */
[----:B------:R-:W0:Y:S01]  /*133f0*/  LDL R9, [R1+0x78c] ;  /* 0x00078c0001097983 */ /* 0x000e220000100800 */
[----:B------:R-:W-:Y:S01]  /*13400*/  PRMT R10, RZ, 0x7610, R10 ;  /* 0x00007610ff0a7816 */ /* 0x000fe2000000000a */
[----:B------:R-:W-:-:S02]  /*13410*/  IMAD.SHL.U32 R27, R27, 0x2, RZ ;  /* 0x000000021b1b7824 */ /* 0x000fc400078e00ff */
[----:B------:R1:W-:Y:S03]  /*13420*/  STS.U16 [R28+UR4+0x5c80], R7 ;  /* 0x005c80071c007988 */ /* 0x0003e60008000404 */
[----:B------:R-:W-:Y:S01]  /*13430*/  LOP3.LUT R27, R27, 0x20, RZ, 0x3c, !PT ;  /* 0x000000201b1b7812 */ /* 0x000fe200078e3cff */
[----:B-1----:R-:W3:Y:S04]  /*13440*/  LDL.LU R28, [R1+0x1380] ;  /* 0x00138000011c7983 */ /* 0x002ee80000300800 */
[----:B------:R-:W4:Y:S04]  /*13450*/  LDL R7, [R1+0x6cc] ;  /* 0x0006cc0001077983 */ /* 0x000f280000100800 */
[----:B------:R1:W-:Y:S01]  /*13460*/  STS.U16 [R27+UR4+0x4100], R22 ;  /* 0x004100161b007988 */ /* 0x0003e20008000404 */
[----:B0-----:R-:W-:-:S04]  /*13470*/  @!P0 LOP3.LUT R9, R9, R8, RZ, 0x3c, !PT ;  /* 0x0000000809098212 */ /* 0x001fc800078e3cff */
[----:B------:R-:W-:-:S04]  /*13480*/  @!P0 LOP3.LUT R8, R9, R8, RZ, 0x3c, !PT ;  /* 0x0000000809088212 */ /* 0x000fc800078e3cff */
[----:B------:R-:W-:-:S05]  /*13490*/  @!P0 LOP3.LUT R9, R9, R8, RZ, 0x3c, !PT ;  /* 0x0000000809098212 */ /* 0x000fca00078e3cff */
[----:B------:R0:W2:Y:S04]  /*134a0*/  @!P0 LDG.E.U16 R10, desc[UR8][R8.64] ;  /* 0x00000008080a8981 */ /* 0x0000a8000c1e1500 */
[----:B------:R-:W0:Y:S04]  /*134b0*/  LDL R8, [R1+0x748] ;  /* 0x0007480001087983 */ /* 0x000e280000100800 */
[----:B------:R-:W0:Y:S04]  /*134c0*/  LDL R9, [R1+0x74c] ;  /* 0x00074c0001097983 */ /* 0x000e280000100800 */
[----:B-1----:R-:W3:Y:S01]  /*134d0*/  LDL.LU R22, [R1+0x137c] ;  /* 0x00137c0001167983 */ /* 0x002ee20000300800 */
[----:B0-----:R-:W-:-:S04]  /*134e0*/  @!P0 LOP3.LUT R9, R9, R8, RZ, 0x3c, !PT ;  /* 0x0000000809098212 */ /* 0x001fc800078e3cff */
[C---:B------:R-:W-:Y:S02]  /*134f0*/  @!P0 LOP3.LUT R8, R9.reuse, R8, RZ, 0x3c, !PT ;  /* 0x0000000809088212 */ /* 0x040fe400078e3cff */
[----:B---3--:R-:W-:Y:S02]  /*13500*/  PRMT R22, RZ, 0x7610, R22 ;  /* 0x00007610ff167816 */ /* 0x008fe40000000016 */
[----:B------:R-:W-:-:S05]  /*13510*/  @!P0 LOP3.LUT R9, R9, R8, RZ, 0x3c, !PT ;  /* 0x0000000809098212 */ /* 0x000fca00078e3cff */
[----:B------:R-:W3:Y:S04]  /*13520*/  @!P0 LDG.E.U16 R22, desc[UR8][R8.64] ;  /* 0x0000000808168981 */ /* 0x000ee8000c1e1500 */
[----:B------:R-:W-:Y:S04]  /*13530*/  STS.U16 [R27+UR4+0x4500], R0 ;  /* 0x004500001b007988 */ /* 0x000fe80008000404 */
[----:B---3--:R0:W-:Y:S04]  /*13540*/  STL [R1+0x240], R22 ;  /* 0x0002401601007387 */ /* 0x0081e80000100800 */
[----:B0-----:R-:W3:Y:S04]  /*13550*/  LDL.LU R22, [R1+0x1378] ;  /* 0x0013780001167983 */ /* 0x001ee80000300800 */
[----:B------:R-:W4:Y:S04]  /*13560*/  LDL R8, [R1+0x708] ;  /* 0x0007080001087983 */ /* 0x000f280000100800 */
[----:B------:R-:W4:Y:S04]  /*13570*/  LDL R9, [R1+0x70c] ;  /* 0x00070c0001097983 */ /* 0x000f280000100800 */
[----:B------:R-:W2:Y:S01]  /*13580*/  LDL.LU R0, [R1+0x1374] ;  /* 0x0013740001007983 */ /* 0x000ea20000300800 */
[----:B----4-:R-:W-:-:S04]  /*13590*/  @!P0 LOP3.LUT R9, R9, R8, RZ, 0x3c, !PT ;  /* 0x0000000809098212 */ /* 0x010fc800078e3cff */
[C---:B------:R-:W-:Y:S02]  /*135a0*/  @!P0 LOP3.LUT R8, R9.reuse, R8, RZ, 0x3c, !PT ;  /* 0x0000000809088212 */ /* 0x040fe400078e3cff */
[----:B--2---:R-:W-:Y:S02]  /*135b0*/  PRMT R0, RZ, 0x7610, R0 ;  /* 0x00007610ff007816 */ /* 0x004fe40000000000 */
[----:B------:R-:W-:-:S05]  /*135c0*/  @!P0 LOP3.LUT R9, R9, R8, RZ, 0x3c, !PT ;  /* 0x0000000809098212 */ /* 0x000fca00078e3cff */
[----:B------:R-:W2:Y:S04]  /*135d0*/  @!P0 LDG.E.U16 R0, desc[UR8][R8.64] ;  /* 0x0000000808008981 */ /* 0x000ea8000c1e1500 */
[----:B--2---:R0:W-:Y:S04]  /*135e0*/  STL [R1+0x23c], R0 ;  /* 0x00023c0001007387 */ /* 0x0041e80000100800 */
[----:B0-----:R-:W2:Y:S04]  /*135f0*/  LDL.LU R0, [R1+0x1370] ;  /* 0x0013700001007983 */ /* 0x001ea80000300800 */
[----:B------:R-:W4:Y:S04]  /*13600*/  LDL.LU R8, [R1+0x2c] ;  /* 0x00002c0001087983 */ /* 0x000f280000300800 */
[----:B------:R-:W3:Y:S01]  /*13610*/  LDL R9, [R1+0x6c8] ;  /* 0x0006c80001097983 */ /* 0x000ee20000100800 */
[----:B------:R-:W-:-:S03]  /*13620*/  PRMT R23, RZ, 0x7610, R23 ;  /* 0x00007610ff177816 */ /* 0x000fc60000000017 */
[----:B----4-:R0:W-:Y:S02]  /*13630*/  STS.U16 [R27+UR4+0x4900], R8 ;  /* 0x004900081b007988 */ /* 0x0101e40008000404 */
[----:B0-----:R-:W-:Y:S01]  /*13640*/  @!P0 IMAD.MOV.U32 R8, RZ, RZ, R7 ;  /* 0x000000ffff088224 */ /* 0x001fe200078e0007 */
[----:B--2---:R-:W-:Y:S01]  /*13650*/  PRMT R0, RZ, 0x7610, R0 ;  /* 0x00007610ff007816 */ /* 0x004fe20000000000 */
[----:B------:R-:W2:Y:S04]  /*13660*/  LDL R7, [R1+0x60c] ;  /* 0x00060c0001077983 */ /* 0x000ea80000100800 */
[----:B---3--:R0:W3:Y:S04]  /*13670*/  @!P0 LDG.E.U16 R23, desc[UR8][R8.64] ;  /* 0x0000000808178981 */ /* 0x0080e8000c1e1500 */
[----:B------:R-:W0:Y:S04]  /*13680*/  LDL R8, [R1+0x688] ;  /* 0x0006880001087983 */ /* 0x000e280000100800 */
[----:B------:R-:W0:Y:S02]  /*13690*/  LDL R9, [R1+0x68c] ;  /* 0x00068c0001097983 */ /* 0x000e240000100800 */
[----:B0-----:R-:W-:-:S04]  /*136a0*/  @!P0 LOP3.LUT R9, R9, R8, RZ, 0x3c, !PT ;  /* 0x0000000809098212 */ /* 0x001fc800078e3cff */
[----:B------:R-:W-:-:S04]  /*136b0*/  @!P0 LOP3.LUT R8, R9, R8, RZ, 0x3c, !PT ;  /* 0x0000000809088212 */ /* 0x000fc800078e3cff */
[----:B------:R-:W-:-:S05]  /*136c0*/  @!P0 LOP3.LUT R9, R9, R8, RZ, 0x3c, !PT ;  /* 0x0000000809098212 */ /* 0x000fca00078e3cff */
[----:B------:R-:W4:Y:S04]  /*136d0*/  @!P0 LDG.E.U16 R0, desc[UR8][R8.64] ;  /* 0x0000000808008981 */ /* 0x000f28000c1e1500 */
[----:B------:R0:W-:Y:S04]  /*136e0*/  STS.U16 [R27+UR4+0x4d00], R21 ;  /* 0x004d00151b007988 */ /* 0x0001e80008000404 */
[----:B---3--:R1:W-:Y:S04]  /*136f0*/  STL [R1+0x238], R23 ;  /* 0x0002381701007387 */ /* 0x0083e80000100800 */
[----:B0-----:R-:W3:Y:S04]  /*13700*/  LDL R21, [R1+0x5cc] ;  /* 0x0005cc0001157983 */ /* 0x001ee80000100800 */
[----:B-1----:R-:W3:Y:S04]  /*13710*/  LDL R23, [R1+0x5c8] ;  /* 0x0005c80001177983 */ /* 0x002ee80000100800 */
[----:B----4-:R0:W-:Y:S04]  /*13720*/  STL [R1+0x234], R0 ;  /* 0x0002340001007387 */ /* 0x0101e80000100800 */
[----:B0-----:R-:W4:Y:S04]  /*13730*/  LDL.LU R0, [R1+0x136c] ;  /* 0x00136c0001007983 */ /* 0x001f280000300800 */
[----:B------:R-:W2:Y:S04]  /*13740*/  LDL R8, [R1+0x648] ;  /* 0x0006480001087983 */ /* 0x000ea80000100800 */
[----:B------:R-:W2:Y:S01]  /*13750*/  LDL R9, [R1+0x64c] ;  /* 0x00064c0001097983 */ /* 0x000ea20000100800 */
[----:B------:R-:W-:-:S02]  /*13760*/  PRMT R29, RZ, 0x7610, R29 ;  /* 0x00007610ff1d7816 */ /* 0x000fc4000000001d */
[----:B--2---:R-:W-:-:S04]  /*13770*/  @!P0 LOP3.LUT R9, R9, R8, RZ, 0x3c, !PT ;  /* 0x0000000809098212 */ /* 0x004fc800078e3cff */
[----:B------:R-:W-:-:S04]  /*13780*/  @!P0 LOP3.LUT R8, R9, R8, RZ, 0x3c, !PT ;  /* 0x0000000809088212 */ /* 0x000fc800078e3cff */
[----:B------:R-:W-:-:S05]  /*13790*/  @!P0 LOP3.LUT R9, R9, R8, RZ, 0x3c, !PT ;  /* 0x0000000809098212 */ /* 0x000fca00078e3cff */
[----:B------:R-:W2:Y:S04]  /*137a0*/  @!P0 LDG.E.U16 R29, desc[UR8][R8.64] ;  /* 0x00000008081d8981 */ /* 0x000ea8000c1e1500 */
[----:B------:R-:W-:Y:S04]  /*137b0*/  STS.U16 [R27+UR4+0x5100], R22 ;  /* 0x005100161b007988 */ /* 0x000fe80008000404 */
[----:B------:R-:W-:Y:S04]  /*137c0*/  STS.U16 [R27+UR4+0x5500], R6 ;  /* 0x005500061b007988 */ /* 0x000fe80008000404 */
[----:B--2---:R0:W-:Y:S04]  /*137d0*/  STL [R1+0x230], R29 ;  /* 0x0002301d01007387 */ /* 0x0041e80000100800 */
[----:B0-----:R-:W2:Y:S04]  /*137e0*/  LDL R29, [R1+0x58c] ;  /* 0x00058c00011d7983 */ /* 0x001ea80000100800 */
[----:B------:R-:W-:Y:S04]  /*137f0*/  STL [R1+0x1294], R9 ;  /* 0x0012940901007387 */ /* 0x000fe80000100800 */
[----:B------:R-:W-:Y:S04]  /*13800*/  STL [R1+0x1290], R8 ;  /* 0x0012900801007387 */ /* 0x000fe80000100800 */
[----:B------:R-:W3:Y:S01]  /*13810*/  LDL R6, [R1+0x608] ;  /* 0x0006080001067983 */ /* 0x000ee20000100800 */
[----:B----4-:R-:W-:-:S02]  /*13820*/  PRMT R0, RZ, 0x7610, R0 ;  /* 0x00007610ff007816 */ /* 0x010fc40000000000 */
[----:B---3--:R-:W-:-:S04]  /*13830*/  @!P0 LOP3.LUT R7, R7, R6, RZ, 0x3c, !PT ;  /* 0x0000000607078212 */ /* 0x008fc800078e3cff */
[----:B------:R-:W-:-:S04]  /*13840*/  @!P0 LOP3.LUT R6, R7, R6, RZ, 0x3c, !PT ;  /* 0x0000000607068212 */ /* 0x000fc800078e3cff */
[----:B------:R-:W-:-:S05]  /*13850*/  @!P0 LOP3.LUT R7, R7, R6, RZ, 0x3c, !PT ;  /* 0x0000000607078212 */ /* 0x000fca00078e3cff */
[----:B------:R0:W3:Y:S01]  /*13860*/  @!P0 LDG.E.U16 R0, desc[UR8][R6.64] ;  /* 0x0000000806008981 */ /* 0x0000e2000c1e1500 */
[----:B------:R-:W-:-:S03]  /*13870*/  PRMT R22, RZ, 0x7610, R22 ;  /* 0x00007610ff167816 */ /* 0x000fc60000000016 */
[----:B------:R-:W-:Y:S01]  /*13880*/  STS.U16 [R27+UR4+0x5900], R5 ;  /* 0x005900051b007988 */ /* 0x000fe20008000404 */
[----:B0-----:R-:W-:Y:S02]  /*13890*/  @!P0 IMAD.MOV.U32 R6, RZ, RZ, R21 ;  /* 0x000000ffff068224 */ /* 0x001fe400078e0015 */
[----:B------:R-:W-:-:S05]  /*138a0*/  @!P0 IMAD.MOV.U32 R7, RZ, RZ, R23 ;  /* 0x000000ffff078224 */ /* 0x000fca00078e0017 */
[----:B------:R0:W4:Y:S04]  /*138b0*/  @!P0 LDG.E.U16 R22, desc[UR8][R6.64] ;  /* 0x0000000806168981 */ /* 0x000128000c1e1500 */
[----:B---3--:R1:W-:Y:S04]  /*138c0*/  STL [R1+0x8], R0 ;  /* 0x0000080001007387 */ /* 0x0083e80000100800 */
[----:B-1----:R-:W3:Y:S04]  /*138d0*/  LDL.LU R0, [R1+0x1368] ;  /* 0x0013680001007983 */ /* 0x002ee80000300800 */
[----:B------:R-:W3:Y:S01]  /*138e0*/  LDL R5, [R1+0x588] ;  /* 0x0005880001057983 */ /* 0x000ee20000100800 */
[----:B0-----:R-:W-:-:S03]  /*138f0*/  PRMT R6, RZ, 0x7610, R6 ;  /* 0x00007610ff067816 */ /* 0x001fc60000000006 */
[----:B------:R2:W-:Y:S04]  /*13900*/  STS.U16 [R27+UR4+0x5d00], R4 ;  /* 0x005d00041b007988 */ /* 0x0005e80008000404 */
[----:B------:R-:W3:Y:S04]  /*13910*/  LDL R23, [R1+0x920] ;  /* 0x0009200001177983 */ /* 0x000ee80000100800 */
[----:B------:R-:W3:Y:S01]  /*13920*/  LDL.LU R21, [R1+0x18] ;  /* 0x0000180001157983 */ /* 0x000ee20000300800 */
[----:B--2---:R-:W-:-:S03]  /*13930*/  @!P0 IMAD.MOV.U32 R4, RZ, RZ, R29 ;  /* 0x000000ffff048224 */ /* 0x004fc600078e001d */
[----:B----4-:R-:W-:Y:S04]  /*13940*/  STL [R1+0x1278], R22 ;  /* 0x0012781601007387 */ /* 0x010fe80000100800 */
[----:B------:R-:W-:Y:S04]  /*13950*/  STL [R1+0x127c], R22 ;  /* 0x00127c1601007387 */ /* 0x000fe80000100800 */
[----:B------:R-:W2:Y:S04]  /*13960*/  LDL R27, [R1+0x8ec] ;  /* 0x0008ec00011b7983 */ /* 0x000ea80000100800 */
[----:B---3--:R-:W3:Y:S04]  /*13970*/  @!P0 LDG.E.U16 R6, desc[UR8][R4.64] ;  /* 0x0000000804068981 */ /* 0x008ee8000c1e1500 */
[----:B------:R-:W4:Y:S04]  /*13980*/  LDL.LU R4, [R1+0x208] ;  /* 0x0002080001047983 */ /* 0x000f280000300800 */
[----:B------:R-:W2:Y:S01]  /*13990*/  LDL R5, [R1+0x564] ;  /* 0x0005640001057983 */ /* 0x000ea20000100800 */
[----:B------:R-:W-:-:S02]  /*139a0*/  LOP3.LUT R29, R26, 0x30, RZ, 0x3c, !PT ;  /* 0x000000301a1d7812 */ /* 0x000fc400078e3cff */
[----:B------:R-:W-:Y:S01]  /*139b0*/  PRMT R7, RZ, 0x7610, R7 ;  /* 0x00007610ff077816 */ /* 0x000fe20000000007 */
[----:B------:R-:W2:Y:S04]  /*139c0*/  LDL R26, [R1+0x8c4] ;  /* 0x0008c400011a7983 */ /* 0x000ea80000100800 */
[----:B---3--:R-:W-:Y:S04]  /*139d0*/  STL [R1+0x1274], R6 ;  /* 0x0012740601007387 */ /* 0x008fe80000100800 */
[----:B------:R-:W-:Y:S04]  /*139e0*/  STL [R1+0x1280], R6 ;  /* 0x0012800601007387 */ /* 0x000fe80000100800 */
[----:B----4-:R0:W-:Y:S04]  /*139f0*/  STS.U16 [R29+UR4+0x4180], R4 ;  /* 0x004180041d007988 */ /* 0x0101e80008000404 */
[----:B------:R-:W-:Y:S01]  /*13a00*/  STL [R1+0x1284], R6 ;  /* 0x0012840601007387 */ /* 0x000fe20000100800 */
[----:B0-----:R-:W-:-:S03]  /*13a10*/  @!P0 IMAD.MOV.U32 R4, RZ, RZ, R23 ;  /* 0x000000ffff048224 */ /* 0x001fc600078e0017 */
[----:B------:R-:W3:Y:S04]  /*13a20*/  LDL R23, [R1+0x884] ;  /* 0x0008840001177983 */ /* 0x000ee80000100800 */
[----:B--2---:R-:W2:Y:S04]  /*13a30*/  @!P0 LDG.E.U16 R7, desc[UR8][R4.64] ;  /* 0x0000000804078981 */ /* 0x004ea8000c1e1500 */
[----:B------:R-:W4:Y:S04]  /*13a40*/  LDL.LU R4, [R1+0x200] ;  /* 0x0002000001047983 */ /* 0x000f280000300800 */
[----:B------:R-:W3:Y:S01]  /*13a50*/  LDL R5, [R1+0x55c] ;  /* 0x00055c0001057983 */ /* 0x000ee20000100800 */
[----:B------:R-:W-:-:S03]  /*13a60*/  PRMT R17, RZ, 0x7610, R17 ;  /* 0x00007610ff117816 */ /* 0x000fc60000000011 */
[----:B--2---:R-:W-:Y:S04]  /*13a70*/  STL [R1+0x1288], R7 ;  /* 0x0012880701007387 */ /* 0x004fe80000100800 */
[----:B------:R-:W-:Y:S04]  /*13a80*/  STL [R1+0x128c], R7 ;  /* 0x00128c0701007387 */ /* 0x000fe80000100800 */
[----:B----4-:R0:W-:Y:S02]  /*13a90*/  STS.U16 [R29+UR4+0x4580], R4 ;  /* 0x004580041d007988 */ /* 0x0101e40008000404 */
[----:B0-----:R-:W-:Y:S01]  /*13aa0*/  @!P0 IMAD.MOV.U32 R4, RZ, RZ, R27 ;  /* 0x000000ffff048224 */ /* 0x001fe200078e001b */
[----:B------:R-:W-:Y:S01]  /*13ab0*/  PRMT R2, RZ, 0x7610, R2 ;  /* 0x00007610ff027816 */ /* 0x000fe20000000002 */
[----:B------:R-:W2:Y:S04]  /*13ac0*/  LDL R27, [R1+0x844] ;  /* 0x00084400011b7983 */ /* 0x000ea80000100800 */
[----:B---3--:R0:W3:Y:S04]  /*13ad0*/  @!P0 LDG.E.U16 R17, desc[UR8][R4.64] ;  /* 0x0000000804118981 */ /* 0x0080e8000c1e1500 */
[----:B------:R-:W4:Y:S01]  /*13ae0*/  LDL R5, [R1+0x8c0] ;  /* 0x0008c00001057983 */ /* 0x000f220000100800 */
[----:B0-----:R-:W-:-:S03]  /*13af0*/  @!P0 IMAD.MOV.U32 R4, RZ, RZ, R26 ;  /* 0x000000ffff048224 */ /* 0x001fc600078e001a */
[----:B------:R0:W-:Y:S04]  /*13b00*/  STS.U16 [R29+UR4+0x4980], R0 ;  /* 0x004980001d007988 */ /* 0x0001e80008000404 */
[----:B0-----:R-:W2:Y:S04]  /*13b10*/  LDL.LU R0, [R1+0x1364] ;  /* 0x0013640001007983 */ /* 0x001ea80000300800 */
[----:B---3--:R0:W-:Y:S04]  /*13b20*/  STL [R1+0x250], R17 ;  /* 0x0002501101007387 */ /* 0x0081e80000100800 */
[----:B----4-:R1:W3:Y:S04]  /*13b30*/  @!P0 LDG.E.U16 R2, desc[UR8][R4.64] ;  /* 0x0000000804028981 */ /* 0x0102e8000c1e1500 */
[----:B0-----:R-:W4:Y:S04]  /*13b40*/  LDL.LU R17, [R1+0x218] ;  /* 0x0002180001117983 */ /* 0x001f280000300800 */
[----:B------:R-:W4:Y:S04]  /*13b50*/  LDL R26, [R1+0x804] ;  /* 0x00080400011a7983 */ /* 0x000f280000100800 */
[----:B------:R-:W4:Y:S01]  /*13b60*/  LDL R5, [R1+0x880] ;  /* 0x0008800001057983 */ /* 0x000f220000100800 */
[----:B-1----:R-:W-:Y:S01]  /*13b70*/  @!P0 IMAD.MOV.U32 R4, RZ, RZ, R23 ;  /* 0x000000ffff048224 */ /* 0x002fe200078e0017 */
[----:B--2---:R-:W-:-:S02]  /*13b80*/  PRMT R0, RZ, 0x7610, R0 ;  /* 0x00007610ff007816 */ /* 0x004fc40000000000 */
[----:B------:R-:W-:Y:S04]  /*13b90*/  STS.U16 [R29+UR4+0x4d80], R21 ;  /* 0x004d80151d007988 */ /* 0x000fe80008000404 */
[----:B---3--:R0:W-:Y:S04]  /*13ba0*/  STL [R1+0x24c], R2 ;  /* 0x00024c0201007387 */ /* 0x0081e80000100800 */
[----:B0-----:R-:W2:Y:S04]  /*13bb0*/  LDL R2, [R1+0x7c4] ;  /* 0x0007c40001027983 */ /* 0x001ea80000100800 */
[----:B------:R-:W3:Y:S04]  /*13bc0*/  LDL.LU R21, [R1+0x210] ;  /* 0x0002100001157983 */ /* 0x000ee80000300800 */
[----:B------:R-:W3:Y:S04]  /*13bd0*/  LDL.LU R23, [R1+0x204] ;  /* 0x0002040001177983 */ /* 0x000ee80000300800 */
[----:B----4-:R0:W4:Y:S04]  /*13be0*/  @!P0 LDG.E.U16 R0, desc[UR8][R4.64] ;  /* 0x0000000804008981 */ /* 0x010128000c1e1500 */
[----:B------:R-:W2:Y:S01]  /*13bf0*/  LDL R5, [R1+0x840] ;  /* 0x0008400001057983 */ /* 0x000ea20000100800 */
[----:B0-----:R-:W-:-:S03]  /*13c00*/  @!P0 IMAD.MOV.U32 R4, RZ, RZ, R27 ;  /* 0x000000ffff048224 */ /* 0x001fc600078e001b */
[----:B------:R0:W-:Y:S02]  /*13c10*/  STS.U16 [R29+UR4+0x5180], R28 ;  /* 0x0051801c1d007988 */ /* 0x0001e40008000404 */
[----:B0-----:R-:W-:Y:S02]  /*13c20*/  PRMT R28, RZ, 0x7610, R28 ;  /* 0x00007610ff1c7816 */ /* 0x001fe4000000001c */
[----:B------:R-:W-:Y:S04]  /*13c30*/  STS.U16 [R29+UR4+0x5580], R20 ;  /* 0x005580141d007988 */ /* 0x000fe80008000404 */
[----:B------:R0:W-:Y:S04]  /*13c40*/  STS.U16 [R29+UR4+0x5980], R3 ;  /* 0x005980031d007988 */ /* 0x0001e80008000404 */
[----:B----4-:R-:W-:Y:S04]  /*13c50*/  STL [R1+0x1270], R0 ;  /* 0x0012700001007387 */ /* 0x010fe80000100800 */
[----:B------:R-:W4:Y:S04]  /*13c60*/  LDL.LU R27, [R1+0x6c] ;  /* 0x00006c00011b7983 */ /* 0x000f280000300800 */
[----:B--2---:R1:W2:Y:S04]  /*13c70*/  @!P0 LDG.E.U16 R28, desc[UR8][R4.64] ;  /* 0x00000008041c8981 */ /* 0x0042a8000c1e1500 */
[----:B------:R-:W3:Y:S01]  /*13c80*/  LDL R5, [R1+0x800] ;  /* 0x0008000001057983 */ /* 0x000ee20000100800 */
[----:B-1----:R-:W-:-:S03]  /*13c90*/  @!P0 IMAD.MOV.U32 R4, RZ, RZ, R26 ;  /* 0x000000ffff048224 */ /* 0x002fc600078e001a */
[----:B------:R-:W2:Y:S04]  /*13ca0*/  LDL.LU R26, [R1+0x14] ;  /* 0x00001400011a7983 */ /* 0x000ea80000300800 */
[----:B0-----:R-:W4:Y:S01]  /*13cb0*/  LDL R3, [R1+0x7c0] ;  /* 0x0007c00001037983 */ /* 0x001f220000100800 */
[----:B------:R-:W-:-:S06]  /*13cc0*/  PRMT R20, RZ, 0x7610, R20 ;  /* 0x00007610ff147816 */ /* 0x000fcc0000000014 */
[----:B---3--:R0:W3:Y:S02]  /*13cd0*/  @!P0 LDG.E.U16 R20, desc[UR8][R4.64] ;  /* 0x0000000804148981 */ /* 0x0080e4000c1e1500 */
[----:B0-----:R-:W-:-:S06]  /*13ce0*/  PRMT R5, RZ, 0x7610, R5 ;  /* 0x00007610ff057816 */ /* 0x001fcc0000000005 */
[----:B----4-:R0:W4:Y:S04]  /*13cf0*/  @!P0 LDG.E.U16 R5, desc[UR8][R2.64] ;  /* 0x0000000802058981 */ /* 0x010128000c1e1500 */
[----:B------:R-:W0:Y:S04]  /*13d00*/  LDL R2, [R1+0x780] ;  /* 0x0007800001027983 */ /* 0x000e280000100800 */
[----:B------:R-:W0:Y:S01]  /*13d10*/  LDL R3, [R1+0x784] ;  /* 0x0007840001037983 */ /* 0x000e220000100800 */
[----:B------:R-:W-:-:S03]  /*13d20*/  PRMT R4, RZ, 0x7610, R4 ;  /* 0x00007610ff047816 */ /* 0x000fc60000000004 */
[----:B------:R1:W-:Y:S04]  /*13d30*/  STS.U16 [R29+UR4+0x5d80], R16 ;  /* 0x005d80101d007988 */ /* 0x0003e80008000404 */
[----:B-1----:R-:W2:Y:S01]  /*13d40*/  LDL.LU R29, [R1+0x1360] ;  /* 0x00136000011d7983 */ /* 0x002ea20000300800 */
[----:B0-----:R-:W-:-:S04]  /*13d50*/  @!P0 LOP3.LUT R3, R3, R2, RZ, 0x3c, !PT ;  /* 0x0000000203038212 */ /* 0x001fc800078e3cff */
[----:B------:R-:W-:-:S04]  /*13d60*/  @!P0 LOP3.LUT R2, R3, R2, RZ, 0x3c, !PT ;  /* 0x0000000203028212 */ /* 0x000fc800078e3cff */
[----:B------:R-:W-:-:S05]  /*13d70*/  @!P0 LOP3.LUT R3, R3, R2, RZ, 0x3c, !PT ;  /* 0x0000000203038212 */ /* 0x000fca00078e3cff */
[----:B------:R0:W4:Y:S04]  /*13d80*/  @!P0 LDG.E.U16 R4, desc[UR8][R2.64] ;  /* 0x0000000802048981 */ /* 0x000128000c1e1500 */
[----:B------:R-:W0:Y:S04]  /*13d90*/  LDL R2, [R1+0x740] ;  /* 0x0007400001027983 */ /* 0x000e280000100800 */
[----:B------:R-:W0:Y:S01]  /*13da0*/  LDL R3, [R1+0x744] ;  /* 0x0007440001037983 */ /* 0x000e220000100800 */
[----:B------:R-:W-:Y:S01]  /*13db0*/  IMAD.SHL.U32 R18, R18, 0x2, RZ ;  /* 0x0000000212127824 */ /* 0x000fe200078e00ff */
[----:B------:R-:W-:-:S04]  /*13dc0*/  PRMT R16, RZ, 0x7610, R16 ;  /* 0x00007610ff107816 */ /* 0x000fc80000000010 */
[----:B------:R-:W-:-:S05]  /*13dd0*/  LOP3.LUT R18, R18, 0x40, RZ, 0x3c, !PT ;  /* 0x0000004012127812 */ /* 0x000fca00078e3cff */
[----:B------:R1:W-:Y:S04]  /*13de0*/  STS.U16 [R18+UR4+0x4200], R17 ;  /* 0x0042001112007988 */ /* 0x0003e80008000404 */
[----:B-1----:R-:W3:Y:S04]  /*13df0*/  LDL.LU R17, [R1+0x135c] ;  /* 0x00135c0001117983 */ /* 0x002ee80000300800 */
[----:B------:R1:W-:Y:S01]  /*13e00*/  STS.U16 [R18+UR4+0x4600], R21 ;  /* 0x0046001512007988 */ /* 0x0003e20008000404 */
[----:B0-----:R-:W-:-:S04]  /*13e10*/  @!P0 LOP3.LUT R3, R3, R2, RZ, 0x3c, !PT ;  /* 0x0000000203038212 */ /* 0x001fc800078e3cff */
[----:B------:R-:W-:-:S04]  /*13e20*/  @!P0 LOP3.LUT R2, R3, R2, RZ, 0x3c, !PT ;  /* 0x0000000203028212 */ /* 0x000fc800078e3cff */
[----:B------:R-:W-:-:S05]  /*13e30*/  @!P0 LOP3.LUT R3, R3, R2, RZ, 0x3c, !PT ;  /* 0x0000000203038212 */ /* 0x000fca00078e3cff */
[----:B------:R0:W4:Y:S04]  /*13e40*/  @!P0 LDG.E.U16 R16, desc[UR8][R2.64] ;  /* 0x0000000802108981 */ /* 0x000128000c1e1500 */
[----:B------:R-:W0:Y:S04]  /*13e50*/  LDL R2, [R1+0x700] ;  /* 0x0007000001027983 */ /* 0x000e280000100800 */
[----:B------:R-:W0:Y:S04]  /*13e60*/  LDL R3, [R1+0x704] ;  /* 0x0007040001037983 */ /* 0x000e280000100800 */
[----:B-1----:R-:W2:Y:S01]  /*13e70*/  LDL.LU R21, [R1+0x1358] ;  /* 0x0013580001157983 */ /* 0x002ea20000300800 */
[----:B0-----:R-:W-:-:S04]  /*13e80*/  @!P0 LOP3.LUT R3, R3, R2, RZ, 0x3c, !PT ;  /* 0x0000000203038212 */ /* 0x001fc800078e3cff */
[C---:B------:R-:W-:Y:S02]  /*13e90*/  @!P0 LOP3.LUT R2, R3.reuse, R2, RZ, 0x3c, !PT ;  /* 0x0000000203028212 */ /* 0x040fe400078e3cff */
[----:B--2---:R-:W-:Y:S02]  /*13ea0*/  PRMT R21, RZ, 0x7610, R21 ;  /* 0x00007610ff157816 */ /* 0x004fe40000000015 */
[----:B------:R-:W-:-:S05]  /*13eb0*/  @!P0 LOP3.LUT R3, R3, R2, RZ, 0x3c, !PT ;  /* 0x0000000203038212 */ /* 0x000fca00078e3cff */
[----:B------:R-:W2:Y:S04]  /*13ec0*/  @!P0 LDG.E.U16 R21, desc[UR8][R2.64] ;  /* 0x0000000802158981 */ /* 0x000ea8000c1e1500 */
[----:B--2---:R0:W-:Y:S04]  /*13ed0*/  STL [R1+0x25c], R21 ;  /* 0x00025c1501007387 */ /* 0x0041e80000100800 */
[----:B0-----:R-:W2:Y:S04]  /*13ee0*/  LDL.LU R21, [R1+0x1354] ;  /* 0x0013540001157983 */ /* 0x001ea80000300800 */
[----:B------:R-:W3:Y:S04]  /*13ef0*/  LDL R2, [R1+0x6c0] ;  /* 0x0006c00001027983 */ /* 0x000ee80000100800 */
[----:B------:R-:W3:Y:S01]  /*13f00*/  LDL R3, [R1+0x6c4] ;  /* 0x0006c40001037983 */ /* 0x000ee20000100800 */
[----:B------:R-:W-:-:S03]  /*13f10*/  PRMT R15, RZ, 0x7610, R15 ;  /* 0x00007610ff0f7816 */ /* 0x000fc6000000000f */
[----:B------:R0:W-:Y:S04]  /*13f20*/  STS.U16 [R18+UR4+0x4a00], R23 ;  /* 0x004a001712007988 */ /* 0x0001e80008000404 */
[----:B0-----:R-:W4:Y:S01]  /*13f30*/  LDL.LU R23, [R1+0x228] ;  /* 0x0002280001177983 */ /* 0x001f220000300800 */
[----:B---3--:R-:W-:-:S04]  /*13f40*/  @!P0 LOP3.LUT R3, R3, R2, RZ, 0x3c, !PT ;  /* 0x0000000203038212 */ /* 0x008fc800078e3cff */
[----:B------:R-:W-:-:S04]  /*13f50*/  @!P0 LOP3.LUT R2, R3, R2, RZ, 0x3c, !PT ;  /* 0x0000000203028212 */ /* 0x000fc800078e3cff */
[----:B------:R-:W-:-:S05]  /*13f60*/  @!P0 LOP3.LUT R3, R3, R2, RZ, 0x3c, !PT ;  /* 0x0000000203038212 */ /* 0x000fca00078e3cff */
[----:B------:R-:W3:Y:S04]  /*13f70*/  @!P0 LDG.E.U16 R15, desc[UR8][R2.64] ;  /* 0x00000008020f8981 */ /* 0x000ee8000c1e1500 */
[----:B------:R-:W2:Y:S04]  /*13f80*/  LDL R2, [R1+0x680] ;  /* 0x0006800001027983 */ /* 0x000ea80000100800 */
[----:B------:R-:W2:Y:S01]  /*13f90*/  LDL R3, [R1+0x684] ;  /* 0x0006840001037983 */ /* 0x000ea20000100800 */
[----:B------:R-:W-:-:S03]  /*13fa0*/  PRMT R25, RZ, 0x7610, R25 ;  /* 0x00007610ff197816 */ /* 0x000fc60000000019 */
[----:B------:R-:W-:Y:S04]  /*13fb0*/  STS.U16 [R18+UR4+0x4e00], R27 ;  /* 0x004e001b12007988 */ /* 0x000fe80008000404 */
[----:B---3--:R0:W-:Y:S04]  /*13fc0*/  STL [R1+0x2e4], R15 ;  /* 0x0002e40f01007387 */ /* 0x0081e80000100800 */
[----:B0-----:R-:W3:Y:S01]  /*13fd0*/  LDL R15, [R1+0x5c4] ;  /* 0x0005c400010f7983 */ /* 0x001ee20000100800 */
[----:B--2---:R-:W-:-:S03]  /*13fe0*/  @!P0 LOP3.LUT R3, R3, R2, RZ, 0x3c, !PT ;  /* 0x0000000203038212 */ /* 0x004fc600078e3cff */
[----:B------:R-:W2:Y:S01]  /*13ff0*/  LDL.LU R27, [R1+0x220] ;  /* 0x00022000011b7983 */ /* 0x000ea20000300800 */
[----:B------:R-:W-:-:S04]  /*14000*/  @!P0 LOP3.LUT R2, R3, R2, RZ, 0x3c, !PT ;  /* 0x0000000203028212 */ /* 0x000fc800078e3cff */
[----:B------:R-:W-:-:S05]  /*14010*/  @!P0 LOP3.LUT R3, R3, R2, RZ, 0x3c, !PT ;  /* 0x0000000203038212 */ /* 0x000fca00078e3cff */
[----:B------:R-:W4:Y:S04]  /*14020*/  @!P0 LDG.E.U16 R25, desc[UR8][R2.64] ;  /* 0x0000000802198981 */ /* 0x000f28000c1e1500 */
[----:B------:R-:W3:Y:S04]  /*14030*/  LDL R2, [R1+0x640] ;  /* 0x0006400001027983 */ /* 0x000ee80000100800 */
[----:B------:R-:W3:Y:S01]  /*14040*/  LDL R3, [R1+0x644] ;  /* 0x0006440001037983 */ /* 0x000ee20000100800 */
[----:B------:R-:W-:-:S03]  /*14050*/  PRMT R29, RZ, 0x7610, R29 ;  /* 0x00007610ff1d7816 */ /* 0x000fc6000000001d */
[----:B------:R-:W-:Y:S04]  /*14060*/  STS.U16 [R18+UR4+0x5200], R26 ;  /* 0x0052001a12007988 */ /* 0x000fe80008000404 */
[----:B----4-:R0:W-:Y:S04]  /*14070*/  STL [R1+0x2e0], R25 ;  /* 0x0002e01901007387 */ /* 0x0101e80000100800 */
[----:B0-----:R-:W4:Y:S01]  /*14080*/  LDL.LU R25, [R1+0x214] ;  /* 0x0002140001197983 */ /* 0x001f220000300800 */
[----:B---3--:R-:W-:-:S03]  /*14090*/  @!P0 LOP3.LUT R3, R3, R2, RZ, 0x3c, !PT ;  /* 0x0000000203038212 */ /* 0x008fc600078e3cff */
[----:B------:R-:W3:Y:S01]  /*140a0*/  LDL.LU R26, [R1+0x1350] ;  /* 0x00135000011a7983 */ /* 0x000ee20000300800 */
[----:B------:R-:W-:-:S04]  /*140b0*/  @!P0 LOP3.LUT R2, R3, R2, RZ, 0x3c, !PT ;  /* 0x0000000203028212 */ /* 0x000fc800078e3cff */
[----:B------:R-:W-:-:S05]  /*140c0*/  @!P0 LOP3.LUT R3, R3, R2, RZ, 0x3c, !PT ;  /* 0x0000000203038212 */ /* 0x000fca00078e3cff */
[----:B------:R-:W2:Y:S04]  /*140d0*/  @!P0 LDG.E.U16 R29, desc[UR8][R2.64] ;  /* 0x00000008021d8981 */ /* 0x000ea8000c1e1500 */
[----:B------:R-:W4:Y:S04]  /*140e0*/  LDL R2, [R1+0x600] ;  /* 0x0006000001027983 */ /* 0x000f280000100800 */
[----:B------:R-:W4:Y:S01]  /*140f0*/  LDL R3, [R1+0x604] ;  /* 0x0006040001037983 */ /* 0x000f220000100800 */
[----:B------:R-:W-:-:S03]  /*14100*/  PRMT R13, RZ, 0x7610, R13 ;  /* 0x00007610ff0d7816 */ /* 0x000fc6000000000d */
[----:B--2---:R0:W-:Y:S04]  /*14110*/  STL [R1+0x27c], R29 ;  /* 0x00027c1d01007387 */ /* 0x0041e80000100800 */
[----:B0-----:R-:W2:Y:S01]  /*14120*/  LDL.LU R29, [R1+0x20c] ;  /* 0x00020c00011d7983 */ /* 0x001ea20000300800 */
[----:B----4-:R-:W-:-:S04]  /*14130*/  @!P0 LOP3.LUT R3, R3, R2, RZ, 0x3c, !PT ;  /* 0x0000000203038212 */ /* 0x010fc800078e3cff */
[----:B------:R-:W-:-:S04]  /*14140*/  @!P0 LOP3.LUT R2, R3, R2, RZ, 0x3c, !PT ;  /* 0x0000000203028212 */ /* 0x000fc800078e3cff */
[----:B------:R-:W-:-:S05]  /*14150*/  @!P0 LOP3.LUT R3, R3, R2, RZ, 0x3c, !PT ;  /* 0x0000000203038212 */ /* 0x000fca00078e3cff */
[----:B------:R0:W4:Y:S04]  /*14160*/  @!P0 LDG.E.U16 R13, desc[UR8][R2.64] ;  /* 0x00000008020d8981 */ /* 0x000128000c1e1500 */
[----:B------:R-:W2:Y:S01]  /*14170*/  LDL R3, [R1+0x5c0] ;  /* 0x0005c00001037983 */ /* 0x000ea20000100800 */
[----:B0-----:R-:W-:-:S03]  /*14180*/  @!P0 IMAD.MOV.U32 R2, RZ, RZ, R15 ;  /* 0x000000ffff028224 */ /* 0x001fc600078e000f */
[----:B---3--:R-:W-:Y:S04]  /*14190*/  STS.U16 [R18+UR4+0x5600], R26 ;  /* 0x0056001a12007988 */ /* 0x008fe80008000404 */
[----:B------:R0:W-:Y:S02]  /*141a0*/  STS.U16 [R18+UR4+0x5a00], R21 ;  /* 0x005a001512007988 */ /* 0x0001e40008000404 */
[----:B0-----:R-:W-:Y:S02]  /*141b0*/  PRMT R21, RZ, 0x7610, R21 ;  /* 0x00007610ff157816 */ /* 0x001fe40000000015 */
[----:B------:R-:W-:Y:S04]  /*141c0*/  STS.U16 [R18+UR4+0x5e00], R17 ;  /* 0x005e001112007988 */ /* 0x000fe80008000404 */
[----:B----4-:R0:W-:Y:S04]  /*141d0*/  STL [R1+0x278], R13 ;  /* 0x0002780d01007387 */ /* 0x0101e80000100800 */
[----:B0-----:R-:W3:Y:S04]  /*141e0*/  LDL.LU R13, [R1+0x44] ;  /* 0x00004400010d7983 */ /* 0x001ee80000300800 */
[----:B------:R-:W4:Y:S04]  /*141f0*/  LDL.LU R15, [R1+0xc] ;  /* 0x00000c00010f7983 */ /* 0x000f280000300800 */
[----:B--2---:R0:W2:Y:S04]  /*14200*/  @!P0 LDG.E.U16 R21, desc[UR8][R2.64] ;  /* 0x0000000802158981 */ /* 0x0040a8000c1e1500 */
[----:B------:R-:W0:Y:S04]  /*14210*/  LDL R2, [R1+0x580] ;  /* 0x0005800001027983 */ /* 0x000e280000100800 */
[----:B------:R-:W0:Y:S04]  /*14220*/  LDL R3, [R1+0x584] ;  /* 0x0005840001037983 */ /* 0x000e280000100800 */
[----:B------:R-:W3:Y:S01]  /*14230*/  LDL.LU R18, [R1+0x134c] ;  /* 0x00134c0001127983 */ /* 0x000ee20000300800 */
[----:B------:R-:W-:-:S02]  /*14240*/  PRMT R17, RZ, 0x7610, R17 ;  /* 0x00007610ff117816 */ /* 0x000fc40000000011 */
[----:B0-----:R-:W-:-:S04]  /*14250*/  @!P0 LOP3.LUT R3, R3, R2, RZ, 0x3c, !PT ;  /* 0x0000000203038212 */ /* 0x001fc800078e3cff */
[----:B------:R-:W-:-:S04]  /*14260*/  @!P0 LOP3.LUT R2, R3, R2, RZ, 0x3c, !PT ;  /* 0x0000000203028212 */ /* 0x000fc800078e3cff */
[----:B------:R-:W-:Y:S02]  /*14270*/  @!P0 LOP3.LUT R3, R3, R2, RZ, 0x3c, !PT ;  /* 0x0000000203038212 */ /* 0x000fe400078e3cff */
[----:B---3--:R-:W-:-:S03]  /*14280*/  LOP3.LUT R18, R18, 0x50, RZ, 0x3c, !PT ;  /* 0x0000005012127812 */ /* 0x008fc600078e3cff */
[----:B------:R0:W3:Y:S04]  /*14290*/  @!P0 LDG.E.U16 R17, desc[UR8][R2.64] ;  /* 0x0000000802118981 */ /* 0x0000e8000c1e1500 */
[----:B------:R1:W-:Y:S04]  /*142a0*/  STS.U16 [R18+UR4+0x4280], R23 ;  /* 0x0042801712007988 */ /* 0x0003e80008000404 */
[----:B------:R-:W0:Y:S04]  /*142b0*/  LDL R2, [R1+0x8f0] ;  /* 0x0008f00001027983 */ /* 0x000e280000100800 */
[----:B------:R-:W0:Y:S04]  /*142c0*/  LDL R3, [R1+0x93c] ;  /* 0x00093c0001037983 */ /* 0x000e280000100800 */
[----:B-1----:R-:W4:Y:S01]  /*142d0*/  LDL.LU R23, [R1+0x1348] ;  /* 0x0013480001177983 */ /* 0x002f220000300800 */
[----:B0-----:R-:W-:-:S04]  /*142e0*/  @!P0 LOP3.LUT R3, R3, R2, RZ, 0x3c, !PT ;  /* 0x0000000203038212 */ /* 0x001fc800078e3cff */
[C---:B------:R-:W-:Y:S02]  /*142f0*/  @!P0 LOP3.LUT R2, R3.reuse, R2, RZ, 0x3c, !PT ;  /* 0x0000000203028212 */ /* 0x040fe400078e3cff */
[----:B----4-:R-:W-:Y:S02]  /*14300*/  PRMT R23, RZ, 0x7610, R23 ;  /* 0x00007610ff177816 */ /* 0x010fe40000000017 */
[----:B------:R-:W-:-:S05]  /*14310*/  @!P0 LOP3.LUT R3, R3, R2, RZ, 0x3c, !PT ;  /* 0x0000000203038212 */ /* 0x000fca00078e3cff */
[----:B------:R-:W4:Y:S04]  /*14320*/  @!P0 LDG.E.U16 R23, desc[UR8][R2.64] ;  /* 0x0000000802178981 */ /* 0x000f28000c1e1500 */
[----:B----4-:R0:W-:Y:S04]  /*14330*/  STL [R1+0x2e8], R23 ;  /* 0x0002e81701007387 */ /* 0x0101e80000100800 */
[----:B0-----:R-:W4:Y:S04]  /*14340*/  LDL.LU R23, [R1+0x1344] ;  /* 0x0013440001177983 */ /* 0x001f280000300800 */
[----:B------:R-:W2:Y:S04]  /*14350*/  LDL R2, [R1+0x558] ;  /* 0x0005580001027983 */ /* 0x000ea80000100800 */
[----:B------:R-:W2:Y:S01]  /*14360*/  LDL R3, [R1+0x8e8] ;  /* 0x0008e80001037983 */ /* 0x000ea20000100800 */
[----:B------:R-:W-:-:S03]  /*14370*/  PRMT R24, RZ, 0x7610, R24 ;  /* 0x00007610ff187816 */ /* 0x000fc60000000018 */
[----:B------:R0:W-:Y:S04]  /*14380*/  STS.U16 [R18+UR4+0x4680], R27 ;  /* 0x0046801b12007988 */ /* 0x0001e80008000404 */
[----:B0-----:R-:W3:Y:S01]  /*14390*/  LDL.LU R27, [R1+0x1340] ;  /* 0x00134000011b7983 */ /* 0x001ee20000300800 */
[----:B--2---:R-:W-:-:S04]  /*143a0*/  @!P0 LOP3.LUT R3, R3, R2, RZ, 0x3c, !PT ;  /* 0x0000000203038212 */ /* 0x004fc800078e3cff */
[----:B------:R-:W-:-:S04]  /*143b0*/  @!P0 LOP3.LUT R2, R3, R2, RZ, 0x3c, !PT ;  /* 0x0000000203028212 */ /* 0x000fc800078e3cff */
[----:B------:R-:W-:-:S05]  /*143c0*/  @!P0 LOP3.LUT R3, R3, R2, RZ, 0x3c, !PT ;  /* 0x0000000203038212 */ /* 0x000fca00078e3cff */
[----:B------:R0:W2:Y:S04]  /*143d0*/  @!P0 LDG.E.U16 R24, desc[UR8][R2.64] ;  /* 0x0000000802188981 */ /* 0x0000a8000c1e1500 */
[----:B------:R-:W0:Y:S04]  /*143e0*/  LDL R2, [R1+0x8b8] ;  /* 0x0008b80001027983 */ /* 0x000e280000100800 */
[----:B------:R-:W0:Y:S01]  /*143f0*/  LDL R3, [R1+0x8bc] ;  /* 0x0008bc0001037983 */ /* 0x000e220000100800 */
[----:B---3--:R-:W-:Y:S02]  /*14400*/  PRMT R27, RZ, 0x7610, R27 ;  /* 0x00007610ff1b7816 */ /* 0x008fe4000000001b */
[----:B0-----:R-:W-:-:S04]  /*14410*/  @!P0 LOP3.LUT R3, R3, R2, RZ, 0x3c, !PT ;  /* 0x0000000203038212 */ /* 0x001fc800078e3cff */
[----:B------:R-:W-:-:S04]  /*14420*/  @!P0 LOP3.LUT R2, R3, R2, RZ, 0x3c, !PT ;  /* 0x0000000203028212 */ /* 0x000fc800078e3cff */
[----:B------:R-:W-:-:S05]  /*14430*/  @!P0 LOP3.LUT R3, R3, R2, RZ, 0x3c, !PT ;  /* 0x0000000203038212 */ /* 0x000fca00078e3cff */
[----:B------:R-:W3:Y:S04]  /*14440*/  @!P0 LDG.E.U16 R27, desc[UR8][R2.64] ;  /* 0x00000008021b8981 */ /* 0x000ee8000c1e1500 */
[----:B--2---:R0:W-:Y:S04]  /*14450*/  STL [R1+0x2f0], R24 ;  /* 0x0002f01801007387 */ /* 0x0041e80000100800 */
[----:B------:R1:W-:Y:S04]  /*14460*/  STS.U16 [R18+UR4+0x4a80], R25 ;  /* 0x004a801912007988 */ /* 0x0003e80008000404 */
[----:B0-----:R-:W2:Y:S04]  /*14470*/  LDL R24, [R1+0x7fc] ;  /* 0x0007fc0001187983 */ /* 0x001ea80000100800 */
[----:B-1----:R-:W4:Y:S04]  /*14480*/  LDL.LU R25, [R1+0x254] ;  /* 0x0002540001197983 */ /* 0x002f280000300800 */
[----:B---3--:R0:W-:Y:S04]  /*14490*/  STL [R1+0x2f4], R27 ;  /* 0x0002f41b01007387 */ /* 0x0081e80000100800 */
[----:B0-----:R-:W3:Y:S04]  /*144a0*/  LDL.LU R27, [R1+0x133c] ;  /* 0x00133c00011b7983 */ /* 0x001ee80000300800 */
[----:B------:R-:W2:Y:S04]  /*144b0*/  LDL R2, [R1+0x878] ;  /* 0x0008780001027983 */ /* 0x000ea80000100800 */
[----:B------:R-:W2:Y:S01]  /*144c0*/  LDL R3, [R1+0x87c] ;  /* 0x00087c0001037983 */ /* 0x000ea20000100800 */
[----:B---3--:R-:W-:-:S02]  /*144d0*/  PRMT R27, RZ, 0x7610, R27 ;  /* 0x00007610ff1b7816 */ /* 0x008fc4000000001b */
[----:B--2---:R-:W-:-:S04]  /*144e0*/  @!P0 LOP3.LUT R3, R3, R2, RZ, 0x3c, !PT ;  /* 0x0000000203038212 */ /* 0x004fc800078e3cff */
[----:B------:R-:W-:-:S04]  /*144f0*/  @!P0 LOP3.LUT R2, R3, R2, RZ, 0x3c, !PT ;  /* 0x0000000203028212 */ /* 0x000fc800078e3cff */
[----:B------:R-:W-:-:S05]  /*14500*/  @!P0 LOP3.LUT R3, R3, R2, RZ, 0x3c, !PT ;  /* 0x0000000203038212 */ /* 0x000fca00078e3cff */
[----:B------:R-:W2:Y:S04]  /*14510*/  @!P0 LDG.E.U16 R27, desc[UR8][R2.64] ;  /* 0x00000008021b8981 */ /* 0x000ea8000c1e1500 */
[----:B------:R0:W-:Y:S04]  /*14520*/  STS.U16 [R18+UR4+0x4e80], R29 ;  /* 0x004e801d12007988 */ /* 0x0001e80008000404 */
[----:B0-----:R-:W3:Y:S04]  /*14530*/  LDL.LU R29, [R1+0x244] ;  /* 0x00024400011d7983 */ /* 0x001ee80000300800 */
        /* <DEDUP_REMOVED lines=9> */
[----:B------:R0:W-:Y:S04]  /*145d0*/  STS.U16 [R18+UR4+0x5280], R13 ;  /* 0x0052800d12007988 */ /* 0x0001e80008000404 */
[----:B0-----:R-:W4:Y:S04]  /*145e0*/  LDL.LU R13, [R1+0x224] ;  /* 0x00022400010d7983 */ /* 0x001f280000300800 */
[----:B--2---:R0:W-:Y:S04]  /*145f0*/  STL [R1+0x304], R27 ;  /* 0x0003041b01007387 */ /* 0x0041e80000100800 */
[----:B0-----:R-:W2:Y:S04]  /*14600*/  LDL.LU R27, [R1+0x1334] ;  /* 0x00133400011b7983 */ /* 0x001ea80000300800 */
[----:B------:R-:W3:Y:S01]  /*14610*/  LDL R3, [R1+0x7f8] ;  /* 0x0007f80001037983 */ /* 0x000ee20000100800 */
[----:B------:R-:W-:Y:S01]  /*14620*/  PRMT R9, RZ, 0x7610, R9 ;  /* 0x00007610ff097816 */ /* 0x000fe20000000009 */
[----:B------:R-:W-:-:S02]  /*14630*/  @!P0 IMAD.MOV.U32 R2, RZ, RZ, R24 ;  /* 0x000000ffff028224 */ /* 0x000fc400078e0018 */
[----:B------:R0:W-:Y:S04]  /*14640*/  STS.U16 [R18+UR4+0x5680], R15 ;  /* 0x0056800f12007988 */ /* 0x0001e80008000404 */
[----:B0-----:R-:W4:Y:S04]  /*14650*/  LDL.LU R15, [R1+0x21c] ;  /* 0x00021c00010f7983 */ /* 0x001f280000300800 */
        /* <DEDUP_REMOVED lines=8> */
[----:B---3--:R-:W-:Y:S04]  /*146e0*/  STL [R1+0x300], R9 ;  /* 0x0003000901007387 */ /* 0x008fe80000100800 */
[----:B------:R-:W3:Y:S04]  /*146f0*/  LDL.LU R24, [R1+0x68] ;  /* 0x0000680001187983 */ /* 0x000ee80000300800 */
[----:B--2---:R0:W-:Y:S04]  /*14700*/  STL [R1+0x2fc], R23 ;  /* 0x0002fc1701007387 */ /* 0x0041e80000100800 */
[----:B0-----:R-:W2:Y:S04]  /*14710*/  LDL.LU R23, [R1+0x1330] ;  /* 0x0013300001177983 */ /* 0x001ea80000300800 */
[----:B------:R-:W4:Y:S04]  /*14720*/  LDL R2, [R1+0x778] ;  /* 0x0007780001027983 */ /* 0x000f280000100800 */
[----:B------:R-:W4:Y:S04]  /*14730*/  LDL R3, [R1+0x77c] ;  /* 0x00077c0001037983 */ /* 0x000f280000100800 */
[----:B------:R0:W-:Y:S02]  /*14740*/  STS.U16 [R18+UR4+0x5a80], R27 ;  /* 0x005a801b12007988 */ /* 0x0001e40008000404 */
[----:B0-----:R-:W-:-:S02]  /*14750*/  PRMT R27, RZ, 0x7610, R27 ;  /* 0x00007610ff1b7816 */ /* 0x001fc4000000001b */
[----:B----4-:R-:W-:-:S04]  /*14760*/  @!P0 LOP3.LUT R3, R3, R2, RZ, 0x3c, !PT ;  /* 0x0000000203038212 */ /* 0x010fc800078e3cff */
[----:B------:R-:W-:-:S04]  /*14770*/  @!P0 LOP3.LUT R2, R3, R2, RZ, 0x3c, !PT ;  /* 0x0000000203028212 */ /* 0x000fc800078e3cff */
[----:B------:R-:W-:Y:S01]  /*14780*/  @!P0 LOP3.LUT R3, R3, R2, RZ, 0x3c, !PT ;  /* 0x0000000203038212 */ /* 0x000fe200078e3cff */
[----:B--2---:R0:W-:Y:S04]  /*14790*/  STS.U16 [R18+UR4+0x5e80], R23 ;  /* 0x005e801712007988 */ /* 0x0041e80008000404 */
[----:B------:R1:W2:Y:S04]  /*147a0*/  @!P0 LDG.E.U16 R27, desc[UR8][R2.64] ;  /* 0x00000008021b8981 */ /* 0x0002a8000c1e1500 */
[----:B0-----:R-:W4:Y:S04]  /*147b0*/  LDL.LU R18, [R1+0x28] ;  /* 0x0000280001127983 */ /* 0x001f280000300800 */
[----:B------:R-:W1:Y:S04]  /*147c0*/  LDL R2, [R1+0x738] ;  /* 0x0007380001027983 */ /* 0x000e680000100800 */
[----:B------:R-:W1:Y:S01]  /*147d0*/  LDL R3, [R1+0x73c] ;  /* 0x00073c0001037983 */ /* 0x000e620000100800 */
[----:B------:R-:W-:Y:S01]  /*147e0*/  PRMT R14, RZ, 0x7610, R14 ;  /* 0x00007610ff0e7816 */ /* 0x000fe2000000000e */
[----:B------:R-:W0:Y:S01]  /*147f0*/  S2R R9, SR_TID.X ;  /* 0x0000000000097919 */ /* 0x000e220000002100 */
[----:B-1----:R-:W-:-:S04]  /*14800*/  @!P0 LOP3.LUT R3, R3, R2, RZ, 0x3c, !PT ;  /* 0x0000000203038212 */ /* 0x002fc800078e3cff */
[----:B------:R-:W-:-:S04]  /*14810*/  @!P0 LOP3.LUT R2, R3, R2, RZ, 0x3c, !PT ;  /* 0x0000000203028212 */ /* 0x000fc800078e3cff */
[----:B------:R-:W-:-:S05]  /*14820*/  @!P0 LOP3.LUT R3, R3, R2, RZ, 0x3c, !PT ;  /* 0x0000000203038212 */ /* 0x000fca00078e3cff */
[----:B------:R-:W3:Y:S01]  /*14830*/  @!P0 LDG.E.U16 R14, desc[UR8][R2.64] ;  /* 0x00000008020e8981 */ /* 0x000ee2000c1e1500 */
[----:B0-----:R-:W-:-:S05]  /*14840*/  LOP3.LUT R9, R9, 0x3f, RZ, 0xc0, !PT ;  /* 0x0000003f09097812 */ /* 0x001fca00078ec0ff */
[----:B------:R-:W-:-:S05]  /*14850*/  IMAD.SHL.U32 R9, R9, 0x2, RZ ;  /* 0x0000000209097824 */ /* 0x000fca00078e00ff */
[----:B------:R-:W-:-:S05]  /*14860*/  LOP3.LUT R9, R9, 0x60, RZ, 0x3c, !PT ;  /* 0x0000006009097812 */ /* 0x000fca00078e3cff */
[----:B------:R0:W-:Y:S04]  /*14870*/  STS.U16 [R9+UR4+0x4300], R25 ;  /* 0x0043001909007988 */ /* 0x0001e80008000404 */
[----:B0-----:R-:W2:Y:S04]  /*14880*/  LDL.LU R25, [R1+0x10] ;  /* 0x0000100001197983 */ /* 0x001ea80000300800 */
        /* <DEDUP_REMOVED lines=24> */
[----:B------:R-:W3:Y:S04]  /*14a10*/  LDL R2, [R1+0x678] ;  /* 0x0006780001027983 */ /* 0x000ee80000100800 */
[----:B------:R-:W3:Y:S01]  /*14a20*/  LDL R3, [R1+0x67c] ;  /* 0x00067c0001037983 */ /* 0x000ee20000100800 */
[----:B--2---:R-:W-:-:S02]  /*14a30*/  PRMT R29, RZ, 0x7610, R29 ;  /* 0x00007610ff1d7816 */ /* 0x004fc4000000001d */
[----:B---3--:R-:W-:-:S04]  /*14a40*/  @!P0 LOP3.LUT R3, R3, R2, RZ, 0x3c, !PT ;  /* 0x0000000203038212 */ /* 0x008fc800078e3cff */
        /* <DEDUP_REMOVED lines=20> */
[----:B------:R-:W-:-:S02]  /*14b90*/  PRMT R14, RZ, 0x7610, R14 ;  /* 0x00007610ff0e7816 */ /* 0x000fc4000000000e */
[----:B---3--:R-:W-:-:S04]  /*14ba0*/  @!P0 LOP3.LUT R3, R3, R2, RZ, 0x3c, !PT ;  /* 0x0000000203038212 */ /* 0x008fc800078e3cff */
[----:B------:R-:W-:-:S04]  /*14bb0*/  @!P0 LOP3.LUT R2, R3, R2, RZ, 0x3c, !PT ;  /* 0x0000000203028212 */ /* 0x000fc800078e3cff */
[----:B------:R-:W-:-:S05]  /*14bc0*/  @!P0 LOP3.LUT R3, R3, R2, RZ, 0x3c, !PT ;  /* 0x0000000203038212 */ /* 0x000fca00078e3cff */
[----:B------:R-:W3:Y:S04]  /*14bd0*/  @!P0 LDG.E.U16 R14, desc[UR8][R2.64] ;  /* 0x00000008020e8981 */ /* 0x000ee8000c1e1500 */
[----:B------:R0:W-:Y:S04]  /*14be0*/  STS.U16 [R9+UR4+0x5700], R18 ;  /* 0x0057001209007988 */ /* 0x0001e80008000404 */
[----:B0-----:R-:W4:Y:S04]  /*14bf0*/  LDL.LU R18, [R1+0x328] ;  /* 0x0003280001127983 */ /* 0x001f280000300800 */
[----:B------:R-:W4:Y:S04]  /*14c00*/  LDL R2, [R1+0x5b8] ;  /* 0x0005b80001027983 */ /* 0x000f280000100800 */
[----:B---3--:R-:W-:Y:S04]  /*14c10*/  STL [R1+0x254], R14 ;  /* 0x0002540e01007387 */ /* 0x008fe80000100800 */
[----:B------:R-:W4:Y:S01]  /*14c20*/  LDL R3, [R1+0x5bc] ;  /* 0x0005bc0001037983 */ /* 0x000f220000100800 */
[----:B--2---:R-:W-:-:S02]  /*14c30*/  PRMT R29, RZ, 0x7610, R29 ;  /* 0x00007610ff1d7816 */ /* 0x004fc4000000001d */
[----:B----4-:R-:W-:-:S04]  /*14c40*/  @!P0 LOP3.LUT R3, R3, R2, RZ, 0x3c, !PT ;  /* 0x0000000203038212 */ /* 0x010fc800078e3cff */
        /* <DEDUP_REMOVED lines=9> */
[----:B------:R-:W-:-:S02]  /*14ce0*/  PRMT R12, RZ, 0x7610, R12 ;  /* 0x00007610ff0c7816 */ /* 0x000fc4000000000c */
[----:B----4-:R-:W-:-:S04]  /*14cf0*/  @!P0 LOP3.LUT R3, R3, R2, RZ, 0x3c, !PT ;  /* 0x0000000203038212 */ /* 0x010fc800078e3cff */
[----:B------:R-:W-:-:S04]  /*14d00*/  @!P0 LOP3.LUT R2, R3, R2, RZ, 0x3c, !PT ;  /* 0x0000000203028212 */ /* 0x000fc800078e3cff */
[----:B------:R-:W-:-:S05]  /*14d10*/  @!P0 LOP3.LUT R3, R3, R2, RZ, 0x3c, !PT ;  /* 0x0000000203038212 */ /* 0x000fca00078e3cff */
[----:B------:R-:W4:Y:S04]  /*14d20*/  @!P0 LDG.E.U16 R12, desc[UR8][R2.64] ;  /* 0x00000008020c8981 */ /* 0x000f28000c1e1500 */
[----:B--2---:R0:W-:Y:S04]  /*14d30*/  STS.U16 [R9+UR4+0x5f00], R29 ;  /* 0x005f001d09007988 */ /* 0x0041e80008000404 */
[----:B0-----:R-:W2:Y:S04]  /*14d40*/  LDL.LU R9, [R1+0x314] ;  /* 0x0003140001097983 */ /* 0x001ea80000300800 */
[----:B----4-:R0:W-:Y:S04]  /*14d50*/  STL [R1+0x228], R12 ;  /* 0x0002280c01007387 */ /* 0x0101e80000100800 */
[----:B0-----:R-:W4:Y:S04]  /*14d60*/  LDL.LU R12, [R1+0x1310] ;  /* 0x00131000010c7983 */ /* 0x001f280000300800 */
[----:B------:R-:W3:Y:S04]  /*14d70*/  LDL R2, [R1+0x8f8] ;  /* 0x0008f80001027983 */ /* 0x000ee80000100800 */
[----:B------:R-:W3:Y:S01]  /*14d80*/  LDL R3, [R1+0x938] ;  /* 0x0009380001037983 */ /* 0x000ee20000100800 */
[----:B------:R-:W0:Y:S01]  /*14d90*/  S2R R14, SR_TID.X ;  /* 0x00000000000e7919 */ /* 0x000e220000002100 */
[----:B----4-:R-:W-:-:S02]  /*14da0*/  PRMT R12, RZ, 0x7610, R12 ;  /* 0x00007610ff0c7816 */ /* 0x010fc4000000000c */
[----:B---3--:R-:W-:-:S04]  /*14db0*/  @!P0 LOP3.LUT R3, R3, R2, RZ, 0x3c, !PT ;  /* 0x0000000203038212 */ /* 0x008fc800078e3cff */
[----:B------:R-:W-:-:S04]  /*14dc0*/  @!P0 LOP3.LUT R2, R3, R2, RZ, 0x3c, !PT ;  /* 0x0000000203028212 */ /* 0x000fc800078e3cff */
[----:B------:R-:W-:-:S05]  /*14dd0*/  @!P0 LOP3.LUT R3, R3, R2, RZ, 0x3c, !PT ;  /* 0x0000000203038212 */ /* 0x000fca00078e3cff */
[----:B------:R-:W3:Y:S01]  /*14de0*/  @!P0 LDG.E.U16 R12, desc[UR8][R2.64] ;  /* 0x00000008020c8981 */ /* 0x000ee2000c1e1500 */
[----:B0-----:R-:W-:-:S05]  /*14df0*/  LOP3.LUT R14, R14, 0x3f, RZ, 0xc0, !PT ;  /* 0x0000003f0e0e7812 */ /* 0x001fca00078ec0ff */
[----:B------:R-:W-:-:S05]  /*14e00*/  IMAD.SHL.U32 R14, R14, 0x2, RZ ;  /* 0x000000020e0e7824 */ /* 0x000fca00078e00ff */
[----:B------:R-:W-:-:S05]  /*14e10*/  LOP3.LUT R14, R14, 0x70, RZ, 0x3c, !PT ;  /* 0x000000700e0e7812 */ /* 0x000fca00078e3cff */
[----:B------:R0:W-:Y:S04]  /*14e20*/  STS.U16 [R14+UR4+0x4380], R13 ;  /* 0x0043800d0e007988 */ /* 0x0001e80008000404 */
[----:B0-----:R-:W4:Y:S04]  /*14e30*/  LDL.LU R13, [R1+0x5c] ;  /* 0x00005c00010d7983 */ /* 0x001f280000300800 */
[----:B------:R-:W-:Y:S04]  /*14e40*/  STS.U16 [R14+UR4+0x4780], R15 ;  /* 0x0047800f0e007988 */ /* 0x000fe80008000404 */
[----:B---3--:R0:W-:Y:S04]  /*14e50*/  STL [R1+0x224], R12 ;  /* 0x0002240c01007387 */ /* 0x0081e80000100800 */
[----:B0-----:R-:W3:Y:S04]  /*14e60*/  LDL.LU R12, [R1+0x130c] ;  /* 0x00130c00010c7983 */ /* 0x001ee80000300800 */
[----:B------:R-:W2:Y:S04]  /*14e70*/  LDL R2, [R1+0x554] ;  /* 0x0005540001027983 */ /* 0x000ea80000100800 */
[----:B------:R-:W2:Y:S04]  /*14e80*/  LDL R3, [R1+0x8e4] ;  /* 0x0008e40001037983 */ /* 0x000ea80000100800 */
[----:B------:R-:W4:Y:S01]  /*14e90*/  LDL.LU R15, [R1+0x1308] ;  /* 0x00130800010f7983 */ /* 0x000f220000300800 */
[----:B--2---:R-:W-:-:S04]  /*14ea0*/  @!P0 LOP3.LUT R3, R3, R2, RZ, 0x3c, !PT ;  /* 0x0000000203038212 */ /* 0x004fc800078e3cff */
[C---:B------:R-:W-:Y:S02]  /*14eb0*/  @!P0 LOP3.LUT R2, R3.reuse, R2, RZ, 0x3c, !PT ;  /* 0x0000000203028212 */ /* 0x040fe400078e3cff */
[----:B----4-:R-:W-:Y:S02]  /*14ec0*/  PRMT R15, RZ, 0x7610, R15 ;  /* 0x00007610ff0f7816 */ /* 0x010fe4000000000f */
        /* <DEDUP_REMOVED lines=16> */
[----:B------:R-:W3:Y:S04]  /*14fd0*/  LDL R3, [R1+0x874] ;  /* 0x0008740001037983 */ /* 0x000ee80000100800 */
[----:B------:R0:W-:Y:S04]  /*14fe0*/  STS.U16 [R14+UR4+0x4f80], R18 ;  /* 0x004f80120e007988 */ /* 0x0001e80008000404 */
[----:B0-----:R-:W4:Y:S01]  /*14ff0*/  LDL.LU R18, [R1+0x30] ;  /* 0x0000300001127983 */ /* 0x001f220000300800 */
[----:B--2---:R-:W-:-:S02]  /*15000*/  PRMT R15, RZ, 0x7610, R15 ;  /* 0x00007610ff0f7816 */ /* 0x004fc4000000000f */
[----:B---3--:R-:W-:-:S04]  /*15010*/  @!P0 LOP3.LUT R3, R3, R2, RZ, 0x3c, !PT ;  /* 0x0000000203038212 */ /* 0x008fc800078e3cff */
[----:B------:R-:W-:-:S04]  /*15020*/  @!P0 LOP3.LUT R2, R3, R2, RZ, 0x3c, !PT ;  /* 0x0000000203028212 */ /* 0x000fc800078e3cff */
[----:B------:R-:W-:-:S05]  /*15030*/  @!P0 LOP3.LUT R3, R3, R2, RZ, 0x3c, !PT ;  /* 0x0000000203038212 */ /* 0x000fca00078e3cff */
[----:B------:R0:W2:Y:S04]  /*15040*/  @!P0 LDG.E.U16 R15, desc[UR8][R2.64] ;  /* 0x00000008020f8981 */ /* 0x0000a8000c1e1500 */
[----:B------:R-:W0:Y:S04]  /*15050*/  LDL R2, [R1+0x830] ;  /* 0x0008300001027983 */ /* 0x000e280000100800 */
[----:B------:R-:W0:Y:S01]  /*15060*/  LDL R3, [R1+0x834] ;  /* 0x0008340001037983 */ /* 0x000e220000100800 */
[----:B------:R-:W-:Y:S02]  /*15070*/  PRMT R12, RZ, 0x7610, R12 ;  /* 0x00007610ff0c7816 */ /* 0x000fe4000000000c */
        /* <DEDUP_REMOVED lines=22> */
[----:B------:R-:W4:Y:S04]  /*151e0*/  LDL R3, [R1+0x7b4] ;  /* 0x0007b40001037983 */ /* 0x000f280000100800 */
[----:B------:R0:W-:Y:S04]  /*151f0*/  STS.U16 [R14+UR4+0x5b80], R13 ;  /* 0x005b800d0e007988 */ /* 0x0001e80008000404 */
[----:B0-----:R-:W3:Y:S01]  /*15200*/  LDL.LU R13, [R1+0x40] ;  /* 0x00004000010d7983 */ /* 0x001ee20000300800 */
[----:B--2---:R-:W-:-:S02]  /*15210*/  PRMT R12, RZ, 0x7610, R12 ;  /* 0x00007610ff0c7816 */ /* 0x004fc4000000000c */
[----:B----4-:R-:W-:-:S04]  /*15220*/  @!P0 LOP3.LUT R3, R3, R2, RZ, 0x3c, !PT ;  /* 0x0000000203038212 */ /* 0x010fc800078e3cff */
[----:B------:R-:W-:-:S04]  /*15230*/  @!P0 LOP3.LUT R2, R3, R2, RZ, 0x3c, !PT ;  /* 0x0000000203028212 */ /* 0x000fc800078e3cff */
[----:B------:R-:W-:-:S05]  /*15240*/  @!P0 LOP3.LUT R3, R3, R2, RZ, 0x3c, !PT ;  /* 0x0000000203038212 */ /* 0x000fca00078e3cff */
[----:B------:R-:W2:Y:S04]  /*15250*/  @!P0 LDG.E.U16 R12, desc[UR8][R2.64] ;  /* 0x00000008020c8981 */ /* 0x000ea8000c1e1500 */
[----:B------:R-:W4:Y:S04]  /*15260*/  LDL.LU R2, [R1+0x34] ;  /* 0x0000340001027983 */ /* 0x000f280000300800 */
[----:B------:R-:W3:Y:S04]  /*15270*/  LDL R3, [R1+0x770] ;  /* 0x0007700001037983 */ /* 0x000ee80000100800 */
[----:B--2---:R0:W-:Y:S04]  /*15280*/  STL [R1+0x20c], R12 ;  /* 0x00020c0c01007387 */ /* 0x0041e80000100800 */
[----:B0-----:R-:W2:Y:S04]  /*15290*/  LDL.LU R12, [R1+0x48] ;  /* 0x00004800010c7983 */ /* 0x001ea80000300800 */
[----:B----4-:R0:W-:Y:S04]  /*152a0*/  STS.U16 [R14+UR4+0x5f80], R2 ;  /* 0x005f80020e007988 */ /* 0x0101e80008000404 */
[----:B0-----:R-:W4:Y:S01]  /*152b0*/  LDL.LU R14, [R1+0x12f4] ;  /* 0x0012f400010e7983 */ /* 0x001f220000300800 */
[----:B------:R-:W-:-:S03]  /*152c0*/  @!P0 IMAD.MOV.U32 R2, RZ, RZ, R15 ;  /* 0x000000ffff028224 */ /* 0x000fc600078e000f */
[----:B------:R-:W2:Y:S01]  /*152d0*/  LDL.LU R15, [R1+0x50] ;  /* 0x00005000010f7983 */ /* 0x000ea20000300800 */
[----:B----4-:R-:W-:-:S06]  /*152e0*/  PRMT R14, RZ, 0x7610, R14 ;  /* 0x00007610ff0e7816 */ /* 0x010fcc000000000e */
[----:B---3--:R-:W3:Y:S04]  /*152f0*/  @!P0 LDG.E.U16 R14, desc[UR8][R2.64] ;  /* 0x00000008020e8981 */ /* 0x008ee8000c1e1500 */
[----:B---3--:R0:W-:Y:S04]  /*15300*/  STL [R1+0x208], R14 ;  /* 0x0002080e01007387 */ /* 0x0081e80000100800 */
[----:B0-----:R-:W3:Y:S04]  /*15310*/  LDL.LU R14, [R1+0x12f0] ;  /* 0x0012f000010e7983 */ /* 0x001ee80000300800 */
[----:B------:R-:W4:Y:S04]  /*15320*/  LDL R2, [R1+0x730] ;  /* 0x0007300001027983 */ /* 0x000f280000100800 */
[----:B------:R-:W4:Y:S04]  /*15330*/  LDL R3, [R1+0x734] ;  /* 0x0007340001037983 */ /* 0x000f280000100800 */
[----:B---3--:R0:W-:Y:S04]  /*15340*/  STS.U16 [R14+UR4], R24 ;  /* 0x000000180e007988 */ /* 0x0081e80008000404 */
[----:B0-----:R-:W3:Y:S01]  /*15350*/  LDL.LU R24, [R1+0x12ec] ;  /* 0x0012ec0001187983 */ /* 0x001ee20000300800 */
[----:B----4-:R-:W-:-:S04]  /*15360*/  @!P0 LOP3.LUT R3, R3, R2, RZ, 0x3c, !PT ;  /* 0x0000000203038212 */ /* 0x010fc800078e3cff */
[----:B------:R-:W-:-:S04]  /*15370*/  @!P0 LOP3.LUT R2, R3, R2, RZ, 0x3c, !PT ;  /* 0x0000000203028212 */ /* 0x000fc800078e3cff */
[----:B------:R-:W-:Y:S02]  /*15380*/  @!P0 LOP3.LUT R3, R3, R2, RZ, 0x3c, !PT ;  /* 0x0000000203038212 */ /* 0x000fe400078e3cff */
[----:B---3--:R-:W-:-:S06]  /*15390*/  PRMT R24, RZ, 0x7610, R24 ;  /* 0x00007610ff187816 */ /* 0x008fcc0000000018 */
[----:B------:R-:W3:Y:S04]  /*153a0*/  @!P0 LDG.E.U16 R24, desc[UR8][R2.64] ;  /* 0x0000000802188981 */ /* 0x000ee8000c1e1500 */
[----:B---3--:R0:W-:Y:S04]  /*153b0*/  STL [R1+0x204], R24 ;  /* 0x0002041801007387 */ /* 0x0081e80000100800 */
[----:B0-----:R-:W3:Y:S04]  /*153c0*/  LDL.LU R24, [R1+0x12e8] ;  /* 0x0012e80001187983 */ /* 0x001ee80000300800 */
[----:B------:R-:W4:Y:S04]  /*153d0*/  LDL R2, [R1+0x6f0] ;  /* 0x0006f00001027983 */ /* 0x000f280000100800 */
[----:B------:R-:W4:Y:S01]  /*153e0*/  LDL R3, [R1+0x6f4] ;  /* 0x0006f40001037983 */ /* 0x000f220000100800 */
[----:B---3--:R-:W-:-:S02]  /*153f0*/  PRMT R24, RZ, 0x7610, R24 ;  /* 0x00007610ff187816 */ /* 0x008fc40000000018 */
[----:B----4-:R-:W-:-:S04]  /*15400*/  @!P0 LOP3.LUT R3, R3, R2, RZ, 0x3c, !PT ;  /* 0x0000000203038212 */ /* 0x010fc800078e3cff */
[----:B------:R-:W-:-:S04]  /*15410*/  @!P0 LOP3.LUT R2, R3, R2, RZ, 0x3c, !PT ;  /* 0x0000000203028212 */ /* 0x000fc800078e3cff */
[----:B------:R-:W-:-:S05]  /*15420*/  @!P0 LOP3.LUT R3, R3, R2, RZ, 0x3c, !PT ;  /* 0x0000000203038212 */ /* 0x000fca00078e3cff */
[----:B------:R-:W3:Y:S04]  /*15430*/  @!P0 LDG.E.U16 R24, desc[UR8][R2.64] ;  /* 0x0000000802188981 */ /* 0x000ee8000c1e1500 */
[----:B------:R0:W-:Y:S04]  /*15440*/  STS.U16 [R14+UR4+0x400], R18 ;  /* 0x000400120e007988 */ /* 0x0001e80008000404 */
[----:B0-----:R-:W4:Y:S04]  /*15450*/  LDL.LU R18, [R1+0x20] ;  /* 0x0000200001127983 */ /* 0x001f280000300800 */
        /* <DEDUP_REMOVED lines=21> */
[----:B0-----:R-:W4:Y:S04]  /*155b0*/  LDL R9, [R1+0x8fc] ;  /* 0x0008fc0001097983 */ /* 0x001f280000100800 */
        /* <DEDUP_REMOVED lines=22> */
[----:B------:R-:W-:Y:S04]  /*15720*/  STS.U16 [R14+UR4+0x1800], R15 ;  /* 0x0018000f0e007988 */ /* 0x000fe80008000404 */
[----:B--2---:R0:W-:Y:S04]  /*15730*/  STL [R1+0x60], R12 ;  /* 0x0000600c01007387 */ /* 0x0041e80000100800 */
[----:B0-----:R-:W2:Y:S04]  /*15740*/  LDL.LU R12, [R1+0x12cc] ;  /* 0x0012cc00010c7983 */ /* 0x001ea80000300800 */
[----:B------:R-:W4:Y:S04]  /*15750*/  LDL R2, [R1+0x5b0] ;  /* 0x0005b00001027983 */ /* 0x000f280000100800 */
[----:B------:R-:W4:Y:S04]  /*15760*/  LDL R3, [R1+0x5b4] ;  /* 0x0005b40001037983 */ /* 0x000f280000100800 */
[----:B------:R-:W3:Y:S01]  /*15770*/  LDL.LU R15, [R1+0x12c8] ;  /* 0x0012c800010f7983 */ /* 0x000ee20000300800 */
[----:B----4-:R-:W-:-:S04]  /*15780*/  @!P0 LOP3.LUT R3, R3, R2, RZ, 0x3c, !PT ;  /* 0x0000000203038212 */ /* 0x010fc800078e3cff */
[C---:B------:R-:W-:Y:S02]  /*15790*/  @!P0 LOP3.LUT R2, R3.reuse, R2, RZ, 0x3c, !PT ;  /* 0x0000000203028212 */ /* 0x040fe400078e3cff */
[----:B---3--:R-:W-:Y:S02]  /*157a0*/  PRMT R15, RZ, 0x7610, R15 ;  /* 0x00007610ff0f7816 */ /* 0x008fe4000000000f */
[----:B------:R-:W-:-:S05]  /*157b0*/  @!P0 LOP3.LUT R3, R3, R2, RZ, 0x3c, !PT ;  /* 0x0000000203038212 */ /* 0x000fca00078e3cff */
[----:B------:R-:W3:Y:S04]  /*157c0*/  @!P0 LDG.E.U16 R15, desc[UR8][R2.64] ;  /* 0x00000008020f8981 */ /* 0x000ee8000c1e1500 */
[----:B---3--:R0:W-:Y:S04]  /*157d0*/  STL [R1+0x5c], R15 ;  /* 0x00005c0f01007387 */ /* 0x0081e80000100800 */
[----:B0-----:R-:W3:Y:S04]  /*157e0*/  LDL.LU R15, [R1+0x12c4] ;  /* 0x0012c400010f7983 */ /* 0x001ee80000300800 */
[----:B------:R-:W4:Y:S04]  /*157f0*/  LDL.LU R2, [R1+0x4c] ;  /* 0x00004c0001027983 */ /* 0x000f280000300800 */
[----:B------:R-:W2:Y:S01]  /*15800*/  LDL R3, [R1+0x578] ;  /* 0x0005780001037983 */ /* 0x000ea20000100800 */
[----:B---3--:R-:W-:-:S03]  /*15810*/  PRMT R15, RZ, 0x7610, R15 ;  /* 0x00007610ff0f7816 */ /* 0x008fc6000000000f */
[----:B----4-:R0:W-:Y:S02]  /*15820*/  STS.U16 [R14+UR4+0x1c00], R2 ;  /* 0x001c00020e007988 */ /* 0x0101e40008000404 */
[----:B0-----:R-:W-:Y:S02]  /*15830*/  @!P0 IMAD.MOV.U32 R2, RZ, RZ, R9 ;  /* 0x000000ffff028224 */ /* 0x001fe400078e0009 */
[----:B------:R-:W3:Y:S04]  /*15840*/  LDL R9, [R1+0x86c] ;  /* 0x00086c0001097983 */ /* 0x000ee80000100800 */
[----:B--2---:R-:W2:Y:S04]  /*15850*/  @!P0 LDG.E.U16 R15, desc[UR8][R2.64] ;  /* 0x00000008020f8981 */ /* 0x004ea8000c1e1500 */
        /* <DEDUP_REMOVED lines=13> */
[----:B------:R-:W4:Y:S04]  /*15930*/  LDL R2, [R1+0x550] ;  /* 0x0005500001027983 */ /* 0x000f280000100800 */
[----:B------:R-:W4:Y:S01]  /*15940*/  LDL R3, [R1+0x8e0] ;  /* 0x0008e00001037983 */ /* 0x000f220000100800 */
[----:B------:R-:W-:-:S03]  /*15950*/  PRMT R7, RZ, 0x7610, R7 ;  /* 0x00007610ff077816 */ /* 0x000fc60000000007 */
[----:B------:R0:W-:Y:S04]  /*15960*/  STS.U16 [R14+UR4+0x2400], R25 ;  /* 0x002400190e007988 */ /* 0x0001e80008000404 */
[----:B0-----:R-:W2:Y:S01]  /*15970*/  LDL.LU R25, [R1+0x12b4] ;  /* 0x0012b40001197983 */ /* 0x001ea20000300800 */
        /* <DEDUP_REMOVED lines=11> */
[----:B----4-:R0:W-:Y:S04]  /*15a30*/  STL [R1+0x50], R7 ;  /* 0x0000500701007387 */ /* 0x0101e80000100800 */
[----:B0-----:R-:W4:Y:S04]  /*15a40*/  LDL.LU R7, [R1+0x22c] ;  /* 0x00022c0001077983 */ /* 0x001f280000300800 */
[----:B---3--:R0:W-:Y:S04]  /*15a50*/  STL [R1+0x4c], R18 ;  /* 0x00004c1201007387 */ /* 0x0081e80000100800 */
[----:B0-----:R-:W3:Y:S04]  /*15a60*/  LDL.LU R18, [R1+0x12b0] ;  /* 0x0012b00001127983 */ /* 0x001ee80000300800 */
[----:B------:R-:W4:Y:S01]  /*15a70*/  LDL R3, [R1+0x868] ;  /* 0x0008680001037983 */ /* 0x000f220000100800 */
[----:B--2---:R-:W-:Y:S01]  /*15a80*/  PRMT R15, RZ, 0x7610, R15 ;  /* 0x00007610ff0f7816 */ /* 0x004fe2000000000f */
[----:B------:R-:W-:-:S02]  /*15a90*/  @!P0 IMAD.MOV.U32 R2, RZ, RZ, R9 ;  /* 0x000000ffff028224 */ /* 0x000fc400078e0009 */
[----:B------:R-:W2:Y:S04]  /*15aa0*/  LDL.LU R9, [R1] ;  /* 0x0000000001097983 */ /* 0x000ea80000300800 */
[----:B----4-:R-:W4:Y:S04]  /*15ab0*/  @!P0 LDG.E.U16 R15, desc[UR8][R2.64] ;  /* 0x00000008020f8981 */ /* 0x010f28000c1e1500 */
[----:B----4-:R0:W-:Y:S04]  /*15ac0*/  STL [R1+0x48], R15 ;  /* 0x0000480f01007387 */ /* 0x0101e80000100800 */
[----:B0-----:R-:W4:Y:S04]  /*15ad0*/  LDL.LU R15, [R1+0x12ac] ;  /* 0x0012ac00010f7983 */ /* 0x001f280000300800 */
[----:B------:R-:W2:Y:S04]  /*15ae0*/  LDL R2, [R1+0x828] ;  /* 0x0008280001027983 */ /* 0x000ea80000100800 */
[----:B------:R-:W2:Y:S04]  /*15af0*/  LDL R3, [R1+0x82c] ;  /* 0x00082c0001037983 */ /* 0x000ea80000100800 */
[----:B------:R-:W-:Y:S04]  /*15b00*/  STS.U16 [R14+UR4+0x2800], R25 ;  /* 0x002800190e007988 */ /* 0x000fe80008000404 */
[----:B---3--:R-:W-:Y:S04]  /*15b10*/  STS.U16 [R14+UR4+0x2c00], R18 ;  /* 0x002c00120e007988 */ /* 0x008fe80008000404 */
[----:B----4-:R0:W-:Y:S04]  /*15b20*/  STS.U16 [R14+UR4+0x3000], R15 ;  /* 0x0030000f0e007988 */ /* 0x0101e80008000404 */
[----:B0-----:R-:W3:Y:S01]  /*15b30*/  LDL.LU R14, [R1+0x12a8] ;  /* 0x0012a800010e7983 */ /* 0x001ee20000300800 */
[----:B--2---:R-:W-:-:S04]  /*15b40*/  @!P0 LOP3.LUT R3, R3, R2, RZ, 0x3c, !PT ;  /* 0x0000000203038212 */ /* 0x004fc800078e3cff */
[----:B------:R-:W-:-:S04]  /*15b50*/  @!P0 LOP3.LUT R2, R3, R2, RZ, 0x3c, !PT ;  /* 0x0000000203028212 */ /* 0x000fc800078e3cff */
[----:B------:R-:W-:Y:S02]  /*15b60*/  @!P0 LOP3.LUT R3, R3, R2, RZ, 0x3c, !PT ;  /* 0x0000000203038212 */ /* 0x000fe400078e3cff */
[----:B---3--:R-:W-:-:S06]  /*15b70*/  PRMT R14, RZ, 0x7610, R14 ;  /* 0x00007610ff0e7816 */ /* 0x008fcc000000000e */
[----:B------:R-:W2:Y:S04]  /*15b80*/  @!P0 LDG.E.U16 R14, desc[UR8][R2.64] ;  /* 0x00000008020e8981 */ /* 0x000ea8000c1e1500 */
        /* <DEDUP_REMOVED lines=8> */
[----:B------:R0:W3:Y:S04]  /*15c10*/  @!P0 LDG.E.U16 R22, desc[UR8][R2.64] ;  /* 0x0000000802168981 */ /* 0x0000e8000c1e1500 */
[----:B------:R-:W0:Y:S04]  /*15c20*/  LDL R2, [R1+0x7a8] ;  /* 0x0007a80001027983 */ /* 0x000e280000100800 */
[----:B------:R-:W0:Y:S01]  /*15c30*/  LDL R3, [R1+0x7ac] ;  /* 0x0007ac0001037983 */ /* 0x000e220000100800 */
[----:B------:R-:W-:Y:S02]  /*15c40*/  PRMT R13, RZ, 0x7610, R13 ;  /* 0x00007610ff0d7816 */ /* 0x000fe4000000000d */
[----:B0-----:R-:W-:-:S04]  /*15c50*/  @!P0 LOP3.LUT R3, R3, R2, RZ, 0x3c, !PT ;  /* 0x0000000203038212 */ /* 0x001fc800078e3cff */
[----:B------:R-:W-:-:S04]  /*15c60*/  @!P0 LOP3.LUT R2, R3, R2, RZ, 0x3c, !PT ;  /* 0x0000000203028212 */ /* 0x000fc800078e3cff */
[----:B------:R-:W-:-:S05]  /*15c70*/  @!P0 LOP3.LUT R3, R3, R2, RZ, 0x3c, !PT ;  /* 0x0000000203038212 */ /* 0x000fca00078e3cff */
[----:B------:R-:W4:Y:S04]  /*15c80*/  @!P0 LDG.E.U16 R13, desc[UR8][R2.64] ;  /* 0x00000008020d8981 */ /* 0x000f28000c1e1500 */
[----:B---3--:R0:W-:Y:S04]  /*15c90*/  STL [R1+0x40], R22 ;  /* 0x0000401601007387 */ /* 0x0081e80000100800 */
[----:B0-----:R-:W3:Y:S04]  /*15ca0*/  LDL R22, [R1+0x6ec] ;  /* 0x0006ec0001167983 */ /* 0x001ee80000100800 */
        /* <DEDUP_REMOVED lines=9> */
[----:B--2---:R0:W-:Y:S04]  /*15d40*/  STL [R1+0x38], R24 ;  /* 0x0000381801007387 */ /* 0x0041e80000100800 */
[----:B0-----:R-:W2:Y:S04]  /*15d50*/  LDL.LU R24, [R1+0x129c] ;  /* 0x00129c0001187983 */ /* 0x001ea80000300800 */
[----:B------:R-:W3:Y:S04]  /*15d60*/  LDL R2, [R1+0x728] ;  /* 0x0007280001027983 */ /* 0x000ee80000100800 */
[----:B------:R-:W3:Y:S01]  /*15d70*/  LDL R3, [R1+0x72c] ;  /* 0x00072c0001037983 */ /* 0x000ee20000100800 */
[----:B------:R-:W0:Y:S02]  /*15d80*/  S2R R15, SR_TID.X ;  /* 0x00000000000f7919 */ /* 0x000e240000002100 */
[----:B0-----:R-:W-:-:S05]  /*15d90*/  LOP3.LUT R15, R15, 0x3f, RZ, 0xc0, !PT ;  /* 0x0000003f0f0f7812 */ /* 0x001fca00078ec0ff */
[----:B------:R-:W-:Y:S01]  /*15da0*/  IMAD.SHL.U32 R15, R15, 0x2, RZ ;  /* 0x000000020f0f7824 */ /* 0x000fe200078e00ff */
[----:B--2---:R-:W-:Y:S02]  /*15db0*/  PRMT R24, RZ, 0x7610, R24 ;  /* 0x00007610ff187816 */ /* 0x004fe40000000018 */
[----:B---3--:R-:W-:-:S04]  /*15dc0*/  @!P0 LOP3.LUT R3, R3, R2, RZ, 0x3c, !PT ;  /* 0x0000000203038212 */ /* 0x008fc800078e3cff */
[----:B------:R-:W-:-:S04]  /*15dd0*/  @!P0 LOP3.LUT R2, R3, R2, RZ, 0x3c, !PT ;  /* 0x0000000203028212 */ /* 0x000fc800078e3cff */
[----:B------:R-:W-:-:S05]  /*15de0*/  @!P0 LOP3.LUT R3, R3, R2, RZ, 0x3c, !PT ;  /* 0x0000000203038212 */ /* 0x000fca00078e3cff */
[----:B------:R-:W2:Y:S04]  /*15df0*/  @!P0 LDG.E.U16 R24, desc[UR8][R2.64] ;  /* 0x0000000802188981 */ /* 0x000ea8000c1e1500 */
[----:B------:R0:W-:Y:S02]  /*15e00*/  STS.U16 [R15+UR4+0x3400], R14 ;  /* 0x0034000e0f007988 */ /* 0x0001e40008000404 */
[----:B0-----:R-:W0:Y:S02]  /*15e10*/  S2R R14, SR_TID.X ;  /* 0x00000000000e7919 */ /* 0x001e240000002100 */
[----:B------:R-:W-:Y:S04]  /*15e20*/  STS.U16 [R15+UR4+0x3800], R12 ;  /* 0x0038000c0f007988 */ /* 0x000fe80008000404 */
[----:B----4-:R-:W-:Y:S01]  /*15e30*/  STS.U16 [R15+UR4+0x3c00], R13 ;  /* 0x003c000d0f007988 */ /* 0x010fe20008000404 */
[----:B0-----:R-:W-:-:S05]  /*15e40*/  LOP3.LUT R14, R14, 0x3f, RZ, 0xc0, !PT ;  /* 0x0000003f0e0e7812 */ /* 0x001fca00078ec0ff */
[----:B------:R-:W-:-:S05]  /*15e50*/  IMAD.SHL.U32 R14, R14, 0x2, RZ ;  /* 0x000000020e0e7824 */ /* 0x000fca00078e00ff */
[----:B------:R-:W-:-:S05]  /*15e60*/  LOP3.LUT R14, R14, 0x10, RZ, 0x3c, !PT ;  /* 0x000000100e0e7812 */ /* 0x000fca00078e3cff */
[----:B------:R0:W-:Y:S04]  /*15e70*/  STS.U16 [R14+UR4+0x80], R7 ;  /* 0x000080070e007988 */ /* 0x0001e80008000404 */
[----:B0-----:R-:W3:Y:S04]  /*15e80*/  LDL R7, [R1+0x66c] ;  /* 0x00066c0001077983 */ /* 0x001ee80000100800 */
[----:B--2---:R0:W-:Y:S04]  /*15e90*/  STL [R1+0x34], R24 ;  /* 0x0000341801007387 */ /* 0x0041e80000100800 */
[----:B0-----:R-:W2:Y:S04]  /*15ea0*/  LDL.LU R24, [R1+0x1298] ;  /* 0x0012980001187983 */ /* 0x001ea80000300800 */
[----:B------:R-:W4:Y:S04]  /*15eb0*/  LDL.LU R2, [R1+0x1c] ;  /* 0x00001c0001027983 */ /* 0x000f280000300800 */
[----:B------:R-:W3:Y:S01]  /*15ec0*/  LDL R3, [R1+0x6e8] ;  /* 0x0006e80001037983 */ /* 0x000ee20000100800 */
[----:B------:R-:W-:-:S03]  /*15ed0*/  PRMT R6, RZ, 0x7610, R6 ;  /* 0x00007610ff067816 */ /* 0x000fc60000000006 */
[----:B----4-:R0:W-:Y:S02]  /*15ee0*/  STS.U16 [R14+UR4+0x480], R2 ;  /* 0x000480020e007988 */ /* 0x0101e40008000404 */
[----:B0-----:R-:W-:Y:S01]  /*15ef0*/  @!P0 IMAD.MOV.U32 R2, RZ, RZ, R22 ;  /* 0x000000ffff028224 */ /* 0x001fe200078e0016 */
[----:B------:R-:W-:Y:S01]  /*15f00*/  PRMT R8, RZ, 0x7610, R8 ;  /* 0x00007610ff087816 */ /* 0x000fe20000000008 */
[----:B------:R-:W4:Y:S04]  /*15f10*/  LDL R22, [R1+0x5e8] ;  /* 0x0005e80001167983 */ /* 0x000f280000100800 */
[----:B---3--:R-:W3:Y:S04]  /*15f20*/  @!P0 LDG.E.U16 R6, desc[UR8][R2.64] ;  /* 0x0000000802068981 */ /* 0x008ee8000c1e1500 */
[----:B------:R-:W2:Y:S04]  /*15f30*/  LDL R2, [R1+0x6a8] ;  /* 0x0006a80001027983 */ /* 0x000ea80000100800 */
[----:B------:R-:W2:Y:S04]  /*15f40*/  LDL R3, [R1+0x6ac] ;  /* 0x0006ac0001037983 */ /* 0x000ea80000100800 */
[----:B------:R-:W-:Y:S04]  /*15f50*/  STS.U16 [R14+UR4+0x880], R9 ;  /* 0x000880090e007988 */ /* 0x000fe80008000404 */
[----:B---3--:R0:W-:Y:S04]  /*15f60*/  STL [R1+0x30], R6 ;  /* 0x0000300601007387 */ /* 0x0081e80000100800 */
[----:B0-----:R-:W3:Y:S01]  /*15f70*/  LDL R6, [R1+0x5ec] ;  /* 0x0005ec0001067983 */ /* 0x001ee20000100800 */
[----:B--2---:R-:W-:-:S03]  /*15f80*/  @!P0 LOP3.LUT R3, R3, R2, RZ, 0x3c, !PT ;  /* 0x0000000203038212 */ /* 0x004fc600078e3cff */
[----:B------:R-:W2:Y:S01]  /*15f90*/  LDL.LU R9, [R1+0x240] ;  /* 0x0002400001097983 */ /* 0x000ea20000300800 */
[----:B------:R-:W-:-:S04]  /*15fa0*/  @!P0 LOP3.LUT R2, R3, R2, RZ, 0x3c, !PT ;  /* 0x0000000203028212 */ /* 0x000fc800078e3cff */
[----:B------:R-:W-:-:S05]  /*15fb0*/  @!P0 LOP3.LUT R3, R3, R2, RZ, 0x3c, !PT ;  /* 0x0000000203038212 */ /* 0x000fca00078e3cff */
[----:B------:R0:W4:Y:S04]  /*15fc0*/  @!P0 LDG.E.U16 R8, desc[UR8][R2.64] ;  /* 0x0000000802088981 */ /* 0x000128000c1e1500 */
[----:B------:R-:W3:Y:S01]  /*15fd0*/  LDL R3, [R1+0x668] ;  /* 0x0006680001037983 */ /* 0x000ee20000100800 */
[----:B------:R-:W-:Y:S01]  /*15fe0*/  PRMT R13, RZ, 0x7610, R13 ;  /* 0x00007610ff0d7816 */ /* 0x000fe2000000000d */
[----:B0-----:R-:W-:Y:S02]  /*15ff0*/  @!P0 IMAD.MOV.U32 R2, RZ, RZ, R7 ;  /* 0x000000ffff028224 */ /* 0x001fe400078e0007 */
[----:B----4-:R0:W-:Y:S04]  /*16000*/  STL [R1+0x2c], R8 ;  /* 0x00002c0801007387 */ /* 0x0101e80000100800 */
[----:B0-----:R-:W4:Y:S04]  /*16010*/  LDL.LU R8, [R1+0x23c] ;  /* 0x00023c0001087983 */ /* 0x001f280000300800 */
        /* <DEDUP_REMOVED lines=8> */
[----:B------:R0:W2:Y:S04]  /*160a0*/  @!P0 LDG.E.U16 R12, desc[UR8][R2.64] ;  /* 0x00000008020c8981 */ /* 0x0000a8000c1e1500 */
[----:B------:R-:W-:Y:S04]  /*160b0*/  STS.U16 [R14+UR4+0xc80], R24 ;  /* 0x000c80180e007988 */ /* 0x000fe80008000404 */
[----:B------:R-:W-:Y:S01]  /*160c0*/  STS.U16 [R14+UR4+0x1080], R19 ;  /* 0x001080130e007988 */ /* 0x000fe20008000404 */
[----:B0-----:R-:W-:-:S03]  /*160d0*/  @!P0 IMAD.MOV.U32 R2, RZ, RZ, R6 ;  /* 0x000000ffff028224 */ /* 0x001fc600078e0006 */
[----:B------:R0:W-:Y:S01]  /*160e0*/  STS.U16 [R14+UR4+0x1480], R11 ;  /* 0x0014800b0e007988 */ /* 0x0001e20008000404 */
[----:B------:R-:W-:-:S03]  /*160f0*/  @!P0 IMAD.MOV.U32 R3, RZ, RZ, R22 ;  /* 0x000000ffff038224 */ /* 0x000fc600078e0016 */
[----:B---3--:R-:W-:Y:S01]  /*16100*/  STL [R1+0x1228], R13 ;  /* 0x0012280d01007387 */ /* 0x008fe20000100800 */
[----:B0-----:R-:W-:-:S06]  /*16110*/  PRMT R11, RZ, 0x7610, R11 ;  /* 0x00007610ff0b7816 */ /* 0x001fcc000000000b */
[----:B------:R0:W3:Y:S04]  /*16120*/  @!P0 LDG.E.U16 R11, desc[UR8][R2.64] ;  /* 0x00000008020b8981 */ /* 0x0000e8000c1e1500 */
[----:B--2---:R-:W-:Y:S04]  /*16130*/  STL [R1+0x122c], R12 ;  /* 0x00122c0c01007387 */ /* 0x004fe80000100800 */
[----:B------:R-:W2:Y:S04]  /*16140*/  LDL.LU R6, [R1+0x230] ;  /* 0x0002300001067983 */ /* 0x000ea80000300800 */
[----:B------:R-:W2:Y:S04]  /*16150*/  LDL.LU R22, [R1+0x8] ;  /* 0x0000080001167983 */ /* 0x000ea80000300800 */
[----:B------:R-:W0:Y:S04]  /*16160*/  LDL R2, [R1+0x5a8] ;  /* 0x0005a80001027983 */ /* 0x000e280000100800 */
[----:B------:R-:W0:Y:S04]  /*16170*/  LDL R3, [R1+0x5ac] ;  /* 0x0005ac0001037983 */ /* 0x000e280000100800 */
[----:B------:R1:W-:Y:S02]  /*16180*/  STS.U16 [R14+UR4+0x1880], R10 ;  /* 0x0018800a0e007988 */ /* 0x0003e40008000404 */
[----:B-1----:R-:W-:-:S02]  /*16190*/  PRMT R10, RZ, 0x7610, R10 ;  /* 0x00007610ff0a7816 */ /* 0x002fc4000000000a */
[----:B0-----:R-:W-:-:S04]  /*161a0*/  @!P0 LOP3.LUT R3, R3, R2, RZ, 0x3c, !PT ;  /* 0x0000000203038212 */ /* 0x001fc800078e3cff */
[----:B------:R-:W-:-:S04]  /*161b0*/  @!P0 LOP3.LUT R2, R3, R2, RZ, 0x3c, !PT ;  /* 0x0000000203028212 */ /* 0x000fc800078e3cff */
[----:B------:R-:W-:-:S05]  /*161c0*/  @!P0 LOP3.LUT R3, R3, R2, RZ, 0x3c, !PT ;  /* 0x0000000203038212 */ /* 0x000fca00078e3cff */
[----:B------:R-:W4:Y:S04]  /*161d0*/  @!P0 LDG.E.U16 R10, desc[UR8][R2.64] ;  /* 0x00000008020a8981 */ /* 0x000f28000c1e1500 */
[----:B---3--:R0:W-:Y:S04]  /*161e0*/  STL [R1+0x1230], R11 ;  /* 0x0012300b01007387 */ /* 0x0081e80000100800 */
[----:B0-----:R-:W3:Y:S04]  /*161f0*/  LDL.LU R11, [R1+0x234] ;  /* 0x00023400010b7983 */ /* 0x001ee80000300800 */
[----:B------:R-:W2:Y:S04]  /*16200*/  LDL R2, [R1+0x574] ;  /* 0x0005740001027983 */ /* 0x000ea80000100800 */
[----:B------:R-:W2:Y:S04]  /*16210*/  LDL R3, [R1+0x904] ;  /* 0x0009040001037983 */ /* 0x000ea80000100800 */
[----:B------:R0:W-:Y:S04]  /*16220*/  STS.U16 [R14+UR4+0x1c80], R9 ;  /* 0x001c80090e007988 */ /* 0x0001e80008000404 */
[----:B----4-:R-:W-:Y:S04]  /*16230*/  STL [R1+0x1234], R10 ;  /* 0x0012340a01007387 */ /* 0x010fe80000100800 */
[----:B0-----:R-:W4:Y:S01]  /*16240*/  LDL.LU R9, [R1+0x1294] ;  /* 0x0012940001097983 */ /* 0x001f220000300800 */
[----:B--2---:R-:W-:-:S04]  /*16250*/  @!P0 LOP3.LUT R3, R3, R2, RZ, 0x3c, !PT ;  /* 0x0000000203038212 */ /* 0x004fc800078e3cff */
[----:B------:R-:W-:-:S04]  /*16260*/  @!P0 LOP3.LUT R2, R3, R2, RZ, 0x3c, !PT ;  /* 0x0000000203028212 */ /* 0x000fc800078e3cff */
[----:B------:R-:W-:Y:S02]  /*16270*/  @!P0 LOP3.LUT R3, R3, R2, RZ, 0x3c, !PT ;  /* 0x0000000203038212 */ /* 0x000fe400078e3cff */
[----:B----4-:R-:W-:-:S06]  /*16280*/  PRMT R9, RZ, 0x7610, R9 ;  /* 0x00007610ff097816 */ /* 0x010fcc0000000009 */
[----:B------:R-:W2:Y:S04]  /*16290*/  @!P0 LDG.E.U16 R9, desc[UR8][R2.64] ;  /* 0x0000000802098981 */ /* 0x000ea8000c1e1500 */
[----:B------:R0:W-:Y:S04]  /*162a0*/  STS.U16 [R14+UR4+0x2080], R8 ;  /* 0x002080080e007988 */ /* 0x0001e80008000404 */
[----:B------:R-:W4:Y:S04]  /*162b0*/  LDL R2, [R1+0x908] ;  /* 0x0009080001027983 */ /* 0x000f280000100800 */
[----:B------:R-:W4:Y:S04]  /*162c0*/  LDL R3, [R1+0x930] ;  /* 0x0009300001037983 */ /* 0x000f280000100800 */
[----:B--2---:R-:W-:Y:S04]  /*162d0*/  STL [R1+0x1238], R9 ;  /* 0x0012380901007387 */ /* 0x004fe80000100800 */
[----:B0-----:R-:W2:Y:S01]  /*162e0*/  LDL.LU R8, [R1+0x1290] ;  /* 0x0012900001087983 */ /* 0x001ea20000300800 */
[----:B----4-:R-:W-:-:S04]  /*162f0*/  @!P0 LOP3.LUT R3, R3, R2, RZ, 0x3c, !PT ;  /* 0x0000000203038212 */ /* 0x010fc800078e3cff */
[----:B------:R-:W-:-:S04]  /*16300*/  @!P0 LOP3.LUT R2, R3, R2, RZ, 0x3c, !PT ;  /* 0x0000000203028212 */ /* 0x000fc800078e3cff */
[----:B------:R-:W-:Y:S02]  /*16310*/  @!P0 LOP3.LUT R3, R3, R2, RZ, 0x3c, !PT ;  /* 0x0000000203038212 */ /* 0x000fe400078e3cff */
[----:B--2---:R-:W-:-:S06]  /*16320*/  PRMT R8, RZ, 0x7610, R8 ;  /* 0x00007610ff087816 */ /* 0x004fcc0000000008 */
[----:B------:R-:W2:Y:S04]  /*16330*/  @!P0 LDG.E.U16 R8, desc[UR8][R2.64] ;  /* 0x0000000802088981 */ /* 0x000ea8000c1e1500 */
[----:B------:R-:W4:Y:S04]  /*16340*/  LDL R2, [R1+0x54c] ;  /* 0x00054c0001027983 */ /* 0x000f280000100800 */
[----:B------:R-:W4:Y:S01]  /*16350*/  LDL R3, [R1+0x8dc] ;  /* 0x0008dc0001037983 */ /* 0x000f220000100800 */
[----:B------:R-:W-:-:S03]  /*16360*/  PRMT R12, RZ, 0x7610, R12 ;  /* 0x00007610ff0c7816 */ /* 0x000fc6000000000c */
[----:B------:R0:W-:Y:S04]  /*16370*/  STS.U16 [R14+UR4+0x2480], R7 ;  /* 0x002480070e007988 */ /* 0x0001e80008000404 */
[----:B--2---:R-:W-:Y:S04]  /*16380*/  STL [R1+0x123c], R8 ;  /* 0x00123c0801007387 */ /* 0x004fe80000100800 */
[----:B0-----:R-:W2:Y:S01]  /*16390*/  LDL.LU R7, [R1+0x128c] ;  /* 0x00128c0001077983 */ /* 0x001ea20000300800 */
[----:B----4-:R-:W-:-:S04]  /*163a0*/  @!P0 LOP3.LUT R3, R3, R2, RZ, 0x3c, !PT ;  /* 0x0000000203038212 */ /* 0x010fc800078e3cff */
[----:B------:R-:W-:-:S04]  /*163b0*/  @!P0 LOP3.LUT R2, R3, R2, RZ, 0x3c, !PT ;  /* 0x0000000203028212 */ /* 0x000fc800078e3cff */
[----:B------:R-:W-:-:S05]  /*163c0*/  @!P0 LOP3.LUT R3, R3, R2, RZ, 0x3c, !PT ;  /* 0x0000000203038212 */ /* 0x000fca00078e3cff */
[----:B------:R0:W4:Y:S04]  /*163d0*/  @!P0 LDG.E.U16 R12, desc[UR8][R2.64] ;  /* 0x00000008020c8981 */ /* 0x000128000c1e1500 */
[----:B------:R-:W0:Y:S04]  /*163e0*/  LDL R2, [R1+0x8a0] ;  /* 0x0008a00001027983 */ /* 0x000e280000100800 */
[----:B------:R-:W0:Y:S01]  /*163f0*/  LDL R3, [R1+0x8a4] ;  /* 0x0008a40001037983 */ /* 0x000e220000100800 */
[----:B--2---:R-:W-:Y:S02]  /*16400*/  PRMT R7, RZ, 0x7610, R7 ;  /* 0x00007610ff077816 */ /* 0x004fe40000000007 */
[----:B0-----:R-:W-:-:S04]  /*16410*/  @!P0 LOP3.LUT R3, R3, R2, RZ, 0x3c, !PT ;  /* 0x0000000203038212 */ /* 0x001fc800078e3cff */
[----:B------:R-:W-:-:S04]  /*16420*/  @!P0 LOP3.LUT R2, R3, R2, RZ, 0x3c, !PT ;  /* 0x0000000203028212 */ /* 0x000fc800078e3cff */
[----:B------:R-:W-:-:S05]  /*16430*/  @!P0 LOP3.LUT R3, R3, R2, RZ, 0x3c, !PT ;  /* 0x0000000203038212 */ /* 0x000fca00078e3cff */
[----:B------:R-:W2:Y:S04]  /*16440*/  @!P0 LDG.E.U16 R7, desc[UR8][R2.64] ;  /* 0x0000000802078981 */ /* 0x000ea8000c1e1500 */
[----:B----4-:R0:W-:Y:S04]  /*16450*/  STL [R1+0x28], R12 ;  /* 0x0000280c01007387 */ /* 0x0101e80000100800 */
[----:B---3--:R1:W-:Y:S04]  /*16460*/  STS.U16 [R14+UR4+0x2880], R11 ;  /* 0x0028800b0e007988 */ /* 0x0083e80008000404 */
[----:B0-----:R-:W3:Y:S04]  /*16470*/  LDL.LU R12, [R1+0x250] ;  /* 0x00025000010c7983 */ /* 0x001ee80000300800 */
[----:B-1----:R-:W4:Y:S04]  /*16480*/  LDL R11, [R1+0x7a4] ;  /* 0x0007a400010b7983 */ /* 0x002f280000100800 */
        /* <DEDUP_REMOVED lines=26> */
[----:B---3--:R-:W-:-:S02]  /*16630*/  PRMT R6, RZ, 0x7610, R6 ;  /* 0x00007610ff067816 */ /* 0x008fc40000000006 */
[----:B----4-:R-:W-:-:S04]  /*16640*/  @!P0 LOP3.LUT R3, R3, R2, RZ, 0x3c, !PT ;  /* 0x0000000203038212 */ /* 0x010fc800078e3cff */
[----:B------:R-:W-:-:S04]  /*16650*/  @!P0 LOP3.LUT R2, R3, R2, RZ, 0x3c, !PT ;  /* 0x0000000203028212 */ /* 0x000fc800078e3cff */
[----:B------:R-:W-:-:S05]  /*16660*/  @!P0 LOP3.LUT R3, R3, R2, RZ, 0x3c, !PT ;  /* 0x0000000203038212 */ /* 0x000fca00078e3cff */
[----:B------:R-:W3:Y:S01]  /*16670*/  @!P0 LDG.E.U16 R6, desc[UR8][R2.64] ;  /* 0x0000000802068981 */ /* 0x000ee2000c1e1500 */
[----:B------:R-:W-:-:S03]  /*16680*/  PRMT R8, RZ, 0x7610, R8 ;  /* 0x00007610ff087816 */ /* 0x000fc60000000008 */
[----:B---3--:R0:W-:Y:S04]  /*16690*/  STL [R1+0x18], R6 ;  /* 0x0000180601007387 */ /* 0x0081e80000100800 */
[----:B0-----:R-:W3:Y:S04]  /*166a0*/  LDL.LU R6, [R1+0x1274] ;  /* 0x0012740001067983 */ /* 0x001ee80000300800 */
[----:B------:R-:W4:Y:S01]  /*166b0*/  LDL R3, [R1+0x7a0] ;  /* 0x0007a00001037983 */ /* 0x000f220000100800 */
[----:B------:R-:W-:Y:S01]  /*166c0*/  @!P0 IMAD.MOV.U32 R2, RZ, RZ, R11 ;  /* 0x000000ffff028224 */ /* 0x000fe200078e000b */
[----:B------:R-:W-:-:S02]  /*166d0*/  PRMT R10, RZ, 0x7610, R10 ;  /* 0x00007610ff0a7816 */ /* 0x000fc4000000000a */
[----:B------:R-:W3:Y:S04]  /*166e0*/  LDL R11, [R1+0x6e4] ;  /* 0x0006e400010b7983 */ /* 0x000ee80000100800 */
[----:B----4-:R-:W4:Y:S04]  /*166f0*/  @!P0 LDG.E.U16 R8, desc[UR8][R2.64] ;  /* 0x0000000802088981 */ /* 0x010f28000c1e1500 */
[----:B------:R-:W2:Y:S04]  /*16700*/  LDL R2, [R1+0x760] ;  /* 0x0007600001027983 */ /* 0x000ea80000100800 */
[----:B------:R-:W2:Y:S04]  /*16710*/  LDL R3, [R1+0x764] ;  /* 0x0007640001037983 */ /* 0x000ea80000100800 */
[----:B----4-:R0:W-:Y:S01]  /*16720*/  STL [R1+0x14], R8 ;  /* 0x0000140801007387 */ /* 0x0101e20000100800 */
[----:B--2---:R-:W-:-:S04]  /*16730*/  @!P0 LOP3.LUT R3, R3, R2, RZ, 0x3c, !PT ;  /* 0x0000000203038212 */ /* 0x004fc800078e3cff */
[----:B------:R-:W-:-:S04]  /*16740*/  @!P0 LOP3.LUT R2, R3, R2, RZ, 0x3c, !PT ;  /* 0x0000000203028212 */ /* 0x000fc800078e3cff */
[----:B------:R-:W-:-:S05]  /*16750*/  @!P0 LOP3.LUT R3, R3, R2, RZ, 0x3c, !PT ;  /* 0x0000000203038212 */ /* 0x000fca00078e3cff */
[----:B------:R1:W2:Y:S04]  /*16760*/  @!P0 LDG.E.U16 R10, desc[UR8][R2.64] ;  /* 0x00000008020a8981 */ /* 0x0002a8000c1e1500 */
[----:B------:R-:W1:Y:S04]  /*16770*/  LDL R2, [R1+0x720] ;  /* 0x0007200001027983 */ /* 0x000e680000100800 */
[----:B------:R-:W1:Y:S01]  /*16780*/  LDL R3, [R1+0x724] ;  /* 0x0007240001037983 */ /* 0x000e620000100800 */
[----:B------:R-:W-:Y:S02]  /*16790*/  PRMT R0, RZ, 0x7610, R0 ;  /* 0x00007610ff007816 */ /* 0x000fe40000000000 */
[----:B-1----:R-:W-:-:S04]  /*167a0*/  @!P0 LOP3.LUT R3, R3, R2, RZ, 0x3c, !PT ;  /* 0x0000000203038212 */ /* 0x002fc800078e3cff */
[----:B------:R-:W-:-:S04]  /*167b0*/  @!P0 LOP3.LUT R2, R3, R2, RZ, 0x3c, !PT ;  /* 0x0000000203028212 */ /* 0x000fc800078e3cff */
[----:B------:R-:W-:-:S05]  /*167c0*/  @!P0 LOP3.LUT R3, R3, R2, RZ, 0x3c, !PT ;  /* 0x0000000203038212 */ /* 0x000fca00078e3cff */
[----:B------:R-:W4:Y:S01]  /*167d0*/  @!P0 LDG.E.U16 R0, desc[UR8][R2.64] ;  /* 0x0000000802008981 */ /* 0x000f22000c1e1500 */
[----:B0-----:R-:W-:-:S03]  /*167e0*/  LOP3.LUT R8, R15, 0x20, RZ, 0x3c, !PT ;  /* 0x000000200f087812 */ /* 0x001fc600078e3cff */
[----:B------:R-:W-:Y:S04]  /*167f0*/  STS.U16 [R14+UR4+0x3480], R22 ;  /* 0x003480160e007988 */ /* 0x000fe80008000404 */
[----:B---3--:R-:W-:Y:S04]  /*16800*/  STS.U16 [R14+UR4+0x3880], R6 ;  /* 0x003880060e007988 */ /* 0x008fe80008000404 */
[----:B------:R0:W-:Y:S04]  /*16810*/  STS.U16 [R14+UR4+0x3c80], R7 ;  /* 0x003c80070e007988 */ /* 0x0001e80008000404 */
[----:B------:R1:W-:Y:S04]  /*16820*/  STS.U16 [R8+UR4+0x100], R12 ;  /* 0x0001000c08007988 */ /* 0x0003e80008000404 */
[----:B------:R-:W3:Y:S04]  /*16830*/  LDL R15, [R1+0x6a0] ;  /* 0x0006a000010f7983 */ /* 0x000ee80000100800 */
[----:B0-----:R-:W3:Y:S04]  /*16840*/  LDL R14, [R1+0x6a4] ;  /* 0x0006a400010e7983 */ /* 0x001ee80000100800 */
[----:B-1----:R-:W3:Y:S04]  /*16850*/  LDL R12, [R1+0x660] ;  /* 0x00066000010c7983 */ /* 0x002ee80000100800 */
[----:B--2---:R0:W-:Y:S04]  /*16860*/  STL [R1+0x10], R10 ;  /* 0x0000100a01007387 */ /* 0x0041e80000100800 */
[----:B0-----:R-:W2:Y:S04]  /*16870*/  LDL R10, [R1+0x664] ;  /* 0x00066400010a7983 */ /* 0x001ea80000100800 */
[----:B----4-:R0:W-:Y:S04]  /*16880*/  STL [R1+0xc], R0 ;  /* 0x00000c0001007387 */ /* 0x0101e80000100800 */
[----:B0-----:R-:W4:Y:S04]  /*16890*/  LDL.LU R0, [R1+0x1270] ;  /* 0x0012700001007983 */ /* 0x001f280000300800 */
[----:B------:R-:W3:Y:S04]  /*168a0*/  LDL.LU R2, [R1+0x24c] ;  /* 0x00024c0001027983 */ /* 0x000ee80000300800 */
[----:B------:R-:W2:Y:S01]  /*168b0*/  LDL R3, [R1+0x6e0] ;  /* 0x0006e00001037983 */ /* 0x000ea20000100800 */
[----:B------:R-:W-:-:S02]  /*168c0*/  PRMT R9, RZ, 0x7610, R9 ;  /* 0x00007610ff097816 */ /* 0x000fc40000000009 */
[----:B------:R-:W-:Y:S01]  /*168d0*/  PRMT R13, RZ, 0x7610, R13 ;  /* 0x00007610ff0d7816 */ /* 0x000fe2000000000d */
[----:B---3--:R0:W-:Y:S02]  /*168e0*/  STS.U16 [R8+UR4+0x500], R2 ;  /* 0x0005000208007988 */ /* 0x0081e40008000404 */
[----:B0-----:R-:W-:Y:S02]  /*168f0*/  @!P0 IMAD.MOV.U32 R2, RZ, RZ, R11 ;  /* 0x000000ffff028224 */ /* 0x001fe400078e000b */
[----:B------:R-:W3:Y:S04]  /*16900*/  LDL R11, [R1+0x620] ;  /* 0x00062000010b7983 */ /* 0x000ee80000100800 */
[----:B--2---:R0:W2:Y:S02]  /*16910*/  @!P0 LDG.E.U16 R9, desc[UR8][R2.64] ;  /* 0x0000000802098981 */ /* 0x0040a4000c1e1500 */
[----:B0-----:R-:W-:-:S02]  /*16920*/  @!P0 IMAD.MOV.U32 R2, RZ, RZ, R14 ;  /* 0x000000ffff028224 */ /* 0x001fc400078e000e */
[----:B------:R-:W-:-:S05]  /*16930*/  @!P0 IMAD.MOV.U32 R3, RZ, RZ, R15 ;  /* 0x000000ffff038224 */ /* 0x000fca00078e000f */
[----:B------:R0:W3:Y:S01]  /*16940*/  @!P0 LDG.E.U16 R13, desc[UR8][R2.64] ;  /* 0x00000008020d8981 */ /* 0x0000e2000c1e1500 */
[----:B------:R-:W-:-:S03]  /*16950*/  PRMT R7, RZ, 0x7610, R7 ;  /* 0x00007610ff077816 */ /* 0x000fc60000000007 */
[----:B----4-:R-:W-:Y:S01]  /*16960*/  STS.U16 [R8+UR4+0x900], R0 ;  /* 0x0009000008007988 */ /* 0x010fe20008000404 */
[----:B0-----:R-:W-:Y:S02]  /*16970*/  @!P0 IMAD.MOV.U32 R2, RZ, RZ, R10 ;  /* 0x000000ffff028224 */ /* 0x001fe400078e000a */
[----:B------:R-:W-:-:S05]  /*16980*/  @!P0 IMAD.MOV.U32 R3, RZ, RZ, R12 ;  /* 0x000000ffff038224 */ /* 0x000fca00078e000c */
[----:B------:R0:W4:Y:S04]  /*16990*/  @!P0 LDG.E.U16 R7, desc[UR8][R2.64] ;  /* 0x0000000802078981 */ /* 0x000128000c1e1500 */
[----:B--2---:R1:W-:Y:S04]  /*169a0*/  STL [R1+0x8], R9 ;  /* 0x0000080901007387 */ /* 0x0043e80000100800 */
[----:B-1----:R-:W2:Y:S04]  /*169b0*/  LDL R9, [R1+0x624] ;  /* 0x0006240001097983 */ /* 0x002ea80000100800 */
[----:B------:R-:W2:Y:S04]  /*169c0*/  LDL.LU R0, [R1+0x126c] ;  /* 0x00126c0001007983 */ /* 0x000ea80000300800 */
[----:B------:R-:W2:Y:S04]  /*169d0*/  LDL R15, [R1+0x5e0] ;  /* 0x0005e000010f7983 */ /* 0x000ea80000100800 */
[----:B------:R-:W2:Y:S04]  /*169e0*/  LDL R14, [R1+0x5e4] ;  /* 0x0005e400010e7983 */ /* 0x000ea80000100800 */
[----:B---3--:R1:W-:Y:S04]  /*169f0*/  STL [R1+0x4], R13 ;  /* 0x0000040d01007387 */ /* 0x0083e80000100800 */
[----:B------:R-:W3:Y:S04]  /*16a00*/  LDL R12, [R1+0x5a4] ;  /* 0x0005a400010c7983 */ /* 0x000ee80000100800 */
[----:B-1----:R-:W3:Y:S01]  /*16a10*/  LDL R13, [R1+0x5a0] ;  /* 0x0005a000010d7983 */ /* 0x002ee20000100800 */
[----:B------:R-:W-:Y:S01]  /*16a20*/  PRMT R6, RZ, 0x7610, R6 ;  /* 0x00007610ff067816 */ /* 0x000fe20000000006 */
[----:B0-----:R-:W-:-:S02]  /*16a30*/  @!P0 IMAD.MOV.U32 R3, RZ, RZ, R11 ;  /* 0x000000ffff038224 */ /* 0x001fc400078e000b */
[----:B------:R-:W-:Y:S04]  /*16a40*/  STS.U16 [R8+UR4+0xd00], R28 ;  /* 0x000d001c08007988 */ /* 0x000fe80008000404 */
[----:B------:R-:W-:Y:S04]  /*16a50*/  STS.U16 [R8+UR4+0x1100], R20 ;  /* 0x0011001408007988 */ /* 0x000fe80008000404 */
[----:B------:R0:W-:Y:S04]  /*16a60*/  STS.U16 [R8+UR4+0x1500], R5 ;  /* 0x0015000508007988 */ /* 0x0001e80008000404 */
[----:B------:R1:W-:Y:S04]  /*16a70*/  STS.U16 [R8+UR4+0x1900], R4 ;  /* 0x0019000408007988 */ /* 0x0003e80008000404 */
[----:B------:R-:W3:Y:S01]  /*16a80*/  LDL.LU R10, [R1+0x2e4] ;  /* 0x0002e400010a7983 */ /* 0x000ee20000300800 */
[----:B0-----:R-:W-:-:S03]  /*16a90*/  PRMT R5, RZ, 0x7610, R5 ;  /* 0x00007610ff057816 */ /* 0x001fc60000000005 */
[----:B----4-:R0:W-:Y:S01]  /*16aa0*/  STL [R1+0x1210], R7 ;  /* 0x0012100701007387 */ /* 0x0101e20000100800 */
[----:B-1----:R-:W-:-:S03]  /*16ab0*/  PRMT R4, RZ, 0x7610, R4 ;  /* 0x00007610ff047816 */ /* 0x002fc60000000004 */
[----:B0-----:R-:W4:Y:S01]  /*16ac0*/  LDL R7, [R1+0x90c] ;  /* 0x00090c0001077983 */ /* 0x001f220000100800 */
[----:B--2---:R-:W-:-:S03]  /*16ad0*/  @!P0 IMAD.MOV.U32 R2, RZ, RZ, R9 ;  /* 0x000000ffff028224 */ /* 0x004fc600078e0009 */
[----:B------:R-:W2:Y:S04]  /*16ae0*/  LDL R9, [R1+0x570] ;  /* 0x0005700001097983 */ /* 0x000ea80000100800 */
[----:B------:R0:W2:Y:S04]  /*16af0*/  @!P0 LDG.E.U16 R6, desc[UR8][R2.64] ;  /* 0x0000000802068981 */ /* 0x0000a8000c1e1500 */
[----:B------:R-:W2:Y:S01]  /*16b00*/  LDL.LU R11, [R1+0x2e0] ;  /* 0x0002e000010b7983 */ /* 0x000ea20000300800 */
[----:B0-----:R-:W-:Y:S02]  /*16b10*/  @!P0 IMAD.MOV.U32 R2, RZ, RZ, R14 ;  /* 0x000000ffff028224 */ /* 0x001fe400078e000e */
[----:B------:R-:W-:-:S05]  /*16b20*/  @!P0 IMAD.MOV.U32 R3, RZ, RZ, R15 ;  /* 0x000000ffff038224 */ /* 0x000fca00078e000f */
[----:B------:R3:W2:Y:S02]  /*16b30*/  @!P0 LDG.E.U16 R5, desc[UR8][R2.64] ;  /* 0x0000000802058981 */ /* 0x0006a4000c1e1500 */
[----:B---3--:R-:W-:Y:S02]  /*16b40*/  @!P0 IMAD.MOV.U32 R2, RZ, RZ, R12 ;  /* 0x000000ffff028224 */ /* 0x008fe400078e000c */
[----:B------:R-:W-:-:S05]  /*16b50*/  @!P0 IMAD.MOV.U32 R3, RZ, RZ, R13 ;  /* 0x000000ffff038224 */ /* 0x000fca00078e000d */
[----:B------:R0:W3:Y:S02]  /*16b60*/  @!P0 LDG.E.U16 R4, desc[UR8][R2.64] ;  /* 0x0000000802048981 */ /* 0x0000e4000c1e1500 */
[----:B0-----:R-:W-:Y:S01]  /*16b70*/  PRMT R3, RZ, 0x7610, R3 ;  /* 0x00007610ff037816 */ /* 0x001fe20000000003 */
[----:B----4-:R-:W-:Y:S02]  /*16b80*/  @!P0 IMAD.MOV.U32 R14, RZ, RZ, R7 ;  /* 0x000000ffff0e8224 */ /* 0x010fe400078e0007 */
[----:B--2---:R-:W-:Y:S01]  /*16b90*/  @!P0 IMAD.MOV.U32 R15, RZ, RZ, R9 ;  /* 0x000000ffff0f8224 */ /* 0x004fe200078e0009 */
[----:B------:R0:W-:Y:S04]  /*16ba0*/  STL [R1+0x1214], R6 ;  /* 0x0012140601007387 */ /* 0x0001e80000100800 */
[----:B------:R1:W2:Y:S04]  /*16bb0*/  @!P0 LDG.E.U16 R3, desc[UR8][R14.64] ;  /* 0x000000080e038981 */ /* 0x0002a8000c1e1500 */
[----:B------:R4:W-:Y:S04]  /*16bc0*/  STL [R1+0x1218], R5 ;  /* 0x0012180501007387 */ /* 0x0009e80000100800 */
[----:B0-----:R-:W2:Y:S04]  /*16bd0*/  LDL R6, [R1+0x548] ;  /* 0x0005480001067983 */ /* 0x001ea80000100800 */
[----:B----4-:R-:W4:Y:S04]  /*16be0*/  LDL R5, [R1+0x8d8] ;  /* 0x0008d80001057983 */ /* 0x010f280000100800 */
[----:B------:R-:W2:Y:S04]  /*16bf0*/  LDL.LU R13, [R1+0x27c] ;  /* 0x00027c00010d7983 */ /* 0x000ea80000300800 */
[----:B---3--:R0:W-:Y:S04]  /*16c00*/  STL [R1+0x121c], R4 ;  /* 0x00121c0401007387 */ /* 0x0081e80000100800 */
[----:B------:R-:W3:Y:S04]  /*16c10*/  LDL R9, [R1+0x898] ;  /* 0x0008980001097983 */ /* 0x000ee80000100800 */
[----:B------:R-:W3:Y:S04]  /*16c20*/  LDL R7, [R1+0x89c] ;  /* 0x00089c0001077983 */ /* 0x000ee80000100800 */
[----:B0-----:R-:W1:Y:S04]  /*16c30*/  LDL R4, [R1+0x92c] ;  /* 0x00092c0001047983 */ /* 0x001e680000100800 */
[----:B------:R-:W3:Y:S04]  /*16c40*/  LDL.LU R12, [R1+0x278] ;  /* 0x00027800010c7983 */ /* 0x000ee80000300800 */
[----:B------:R-:W4:Y:S04]  /*16c50*/  LDL.LU R14, [R1+0x25c] ;  /* 0x00025c00010e7983 */ /* 0x000f280000300800 */
[----:B------:R-:W2:Y:S01]  /*16c60*/  LDL R15, [R1+0x910] ;  /* 0x00091000010f7983 */ /* 0x000ea20000100800 */
[----:B------:R-:W-:-:S03]  /*16c70*/  PRMT R2, RZ, 0x7610, R2 ;  /* 0x00007610ff027816 */ /* 0x000fc60000000002 */
[----:B------:R-:W-:Y:S01]  /*16c80*/  STS.U16 [R8+UR4+0x1d00], R16 ;  /* 0x001d001008007988 */ /* 0x000fe20008000404 */
[----:B------:R-:W-:-:S03]  /*16c90*/  PRMT R0, RZ, 0x7610, R0 ;  /* 0x00007610ff007816 */ /* 0x000fc60000000000 */
[----:B----4-:R1:W-:Y:S02]  /*16ca0*/  STS.U16 [R8+UR4+0x2100], R14 ;  /* 0x0021000e08007988 */ /* 0x0103e40008000404 */
[----:B-1----:R-:W-:-:S05]  /*16cb0*/  @!P0 IMAD.MOV.U32 R14, RZ, RZ, R4 ;  /* 0x000000ffff0e8224 */ /* 0x002fca00078e0004 */
[----:B--2---:R0:W2:Y:S02]  /*16cc0*/  @!P0 LDG.E.U16 R2, desc[UR8][R14.64] ;  /* 0x000000080e028981 */ /* 0x0040a4000c1e1500 */
[----:B0-----:R-:W-:Y:S02]  /*16cd0*/  @!P0 IMAD.MOV.U32 R14, RZ, RZ, R5 ;  /* 0x000000ffff0e8224 */ /* 0x001fe400078e0005 */
[----:B------:R-:W-:-:S05]  /*16ce0*/  @!P0 IMAD.MOV.U32 R15, RZ, RZ, R6 ;  /* 0x000000ffff0f8224 */ /* 0x000fca00078e0006 */
[----:B------:R-:W4:Y:S04]  /*16cf0*/  @!P0 LDG.E.U16 R0, desc[UR8][R14.64] ;  /* 0x000000080e008981 */ /* 0x000f28000c1e1500 */
[----:B------:R0:W-:Y:S04]  /*16d00*/  STL [R1+0x1220], R3 ;  /* 0x0012200301007387 */ /* 0x0001e80000100800 */
[----:B--2---:R1:W-:Y:S04]  /*16d10*/  STL [R1+0x1224], R2 ;  /* 0x0012240201007387 */ /* 0x0043e80000100800 */
[----:B------:R-:W2:Y:S04]  /*16d20*/  LDL R4, [R1+0x858] ;  /* 0x0008580001047983 */ /* 0x000ea80000100800 */
[----:B0-----:R-:W2:Y:S04]  /*16d30*/  LDL R3, [R1+0x85c] ;  /* 0x00085c0001037983 */ /* 0x001ea80000100800 */
[----:B----4-:R0:W-:Y:S04]  /*16d40*/  STL [R1+0x1240], R0 ;  /* 0x0012400001007387 */ /* 0x0101e80000100800 */
[----:B------:R-:W4:Y:S04]  /*16d50*/  LDL R6, [R1+0x818] ;  /* 0x0008180001067983 */ /* 0x000f280000100800 */
[----:B------:R-:W4:Y:S04]  /*16d60*/  LDL R5, [R1+0x81c] ;  /* 0x00081c0001057983 */ /* 0x000f280000100800 */
[----:B-1----:R-:W4:Y:S04]  /*16d70*/  LDL R2, [R1+0x7d8] ;  /* 0x0007d80001027983 */ /* 0x002f280000100800 */
[----:B0-----:R-:W4:Y:S01]  /*16d80*/  LDL R0, [R1+0x7dc] ;  /* 0x0007dc0001007983 */ /* 0x001f220000100800 */
[----:B------:R-:W-:Y:S01]  /*16d90*/  PRMT R28, RZ, 0x7610, R28 ;  /* 0x00007610ff1c7816 */ /* 0x000fe2000000001c */
[----:B---3--:R-:W-:-:S02]  /*16da0*/  @!P0 IMAD.MOV.U32 R14, RZ, RZ, R7 ;  /* 0x000000ffff0e8224 */ /* 0x008fc400078e0007 */
[----:B------:R-:W-:Y:S01]  /*16db0*/  @!P0 IMAD.MOV.U32 R15, RZ, RZ, R9 ;  /* 0x000000ffff0f8224 */ /* 0x000fe200078e0009 */
[----:B------:R-:W-:Y:S01]  /*16dc0*/  PRMT R26, RZ, 0x7610, R26 ;  /* 0x00007610ff1a7816 */ /* 0x000fe2000000001a */
[----:B------:R-:W3:Y:S04]  /*16dd0*/  LDL.LU R9, [R1+0x2e8] ;  /* 0x0002e80001097983 */ /* 0x000ee80000300800 */
[----:B------:R2:W3:Y:S01]  /*16de0*/  @!P0 LDG.E.U16 R28, desc[UR8][R14.64] ;  /* 0x000000080e1c8981 */ /* 0x0004e2000c1e1500 */
[----:B------:R-:W-:Y:S02]  /*16df0*/  PRMT R24, RZ, 0x7610, R24 ;  /* 0x00007610ff187816 */ /* 0x000fe40000000018 */
[----:B------:R-:W-:Y:S01]  /*16e00*/  PRMT R22, RZ, 0x7610, R22 ;  /* 0x00007610ff167816 */ /* 0x000fe20000000016 */
[----:B--2---:R-:W-:-:S02]  /*16e10*/  @!P0 IMAD.MOV.U32 R15, RZ, RZ, R4 ;  /* 0x000000ffff0f8224 */ /* 0x004fc400078e0004 */
[----:B------:R-:W-:-:S05]  /*16e20*/  @!P0 IMAD.MOV.U32 R14, RZ, RZ, R3 ;  /* 0x000000ffff0e8224 */ /* 0x000fca00078e0003 */
[----:B------:R4:W2:Y:S02]  /*16e30*/  @!P0 LDG.E.U16 R26, desc[UR8][R14.64] ;  /* 0x000000080e1a8981 */ /* 0x0008a4000c1e1500 */
[----:B----4-:R-:W-:Y:S02]  /*16e40*/  @!P0 IMAD.MOV.U32 R15, RZ, RZ, R6 ;  /* 0x000000ffff0f8224 */ /* 0x010fe400078e0006 */
[----:B------:R-:W-:-:S05]  /*16e50*/  @!P0 IMAD.MOV.U32 R14, RZ, RZ, R5 ;  /* 0x000000ffff0e8224 */ /* 0x000fca00078e0005 */
[----:B------:R0:W4:Y:S02]  /*16e60*/  @!P0 LDG.E.U16 R24, desc[UR8][R14.64] ;  /* 0x000000080e188981 */ /* 0x000124000c1e1500 */
[----:B0-----:R-:W-:Y:S02]  /*16e70*/  @!P0 IMAD.MOV.U32 R14, RZ, RZ, R0 ;  /* 0x000000ffff0e8224 */ /* 0x001fe400078e0000 */
[----:B------:R-:W-:-:S05]  /*16e80*/  @!P0 IMAD.MOV.U32 R15, RZ, RZ, R2 ;  /* 0x000000ffff0f8224 */ /* 0x000fca00078e0002 */
[----:B------:R-:W4:Y:S04]  /*16e90*/  @!P0 LDG.E.U16 R22, desc[UR8][R14.64] ;  /* 0x000000080e168981 */ /* 0x000f28000c1e1500 */
[----:B---3--:R-:W-:Y:S04]  /*16ea0*/  STL [R1+0x1244], R28 ;  /* 0x0012441c01007387 */ /* 0x008fe80000100800 */
[----:B------:R-:W3:Y:S04]  /*16eb0*/  LDL R4, [R1+0x798] ;  /* 0x0007980001047983 */ /* 0x000ee80000100800 */
[----:B------:R-:W3:Y:S04]  /*16ec0*/  LDL R3, [R1+0x79c] ;  /* 0x00079c0001037983 */ /* 0x000ee80000100800 */
[----:B------:R-:W-:Y:S04]  /*16ed0*/  STS.U16 [R8+UR4+0x2500], R10 ;  /* 0x0025000a08007988 */ /* 0x000fe80008000404 */
[----:B------:R-:W-:Y:S04]  /*16ee0*/  STS.U16 [R8+UR4+0x2900], R11 ;  /* 0x0029000b08007988 */ /* 0x000fe80008000404 */
[----:B------:R0:W-:Y:S04]  /*16ef0*/  STS.U16 [R8+UR4+0x2d00], R13 ;  /* 0x002d000d08007988 */ /* 0x0001e80008000404 */
[----:B0-----:R-:W3:Y:S04]  /*16f00*/  LDL.LU R13, [R1+0x2f0] ;  /* 0x0002f000010d7983 */ /* 0x001ee80000300800 */
[----:B------:R0:W-:Y:S04]  /*16f10*/  STS.U16 [R8+UR4+0x3100], R12 ;  /* 0x0031000c08007988 */ /* 0x0001e80008000404 */
[----:B--2---:R-:W-:Y:S04]  /*16f20*/  STL [R1+0x1248], R26 ;  /* 0x0012481a01007387 */ /* 0x004fe80000100800 */
[----:B------:R-:W2:Y:S04]  /*16f30*/  LDL.LU R10, [R1+0x2f4] ;  /* 0x0002f400010a7983 */ /* 0x000ea80000300800 */
[----:B----4-:R-:W-:Y:S04]  /*16f40*/  STL [R1+0x124c], R24 ;  /* 0x00124c1801007387 */ /* 0x010fe80000100800 */
[----:B------:R-:W4:Y:S04]  /*16f50*/  LDL R2, [R1+0x758] ;  /* 0x0007580001027983 */ /* 0x000f280000100800 */
[----:B------:R-:W2:Y:S04]  /*16f60*/  LDL R0, [R1+0x75c] ;  /* 0x00075c0001007983 */ /* 0x000ea80000100800 */
[----:B0-----:R-:W2:Y:S04]  /*16f70*/  LDL.LU R12, [R1+0x308] ;  /* 0x00030800010c7983 */ /* 0x001ea80000300800 */
[----:B------:R-:W-:Y:S04]  /*16f80*/  STL [R1+0x1250], R22 ;  /* 0x0012501601007387 */ /* 0x000fe80000100800 */
[----:B------:R-:W2:Y:S04]  /*16f90*/  LDL R7, [R1+0x718] ;  /* 0x0007180001077983 */ /* 0x000ea80000100800 */
[----:B------:R-:W2:Y:S01]  /*16fa0*/  LDL R5, [R1+0x71c] ;  /* 0x00071c0001057983 */ /* 0x000ea20000100800 */
[----:B------:R-:W-:Y:S01]  /*16fb0*/  PRMT R20, RZ, 0x7610, R20 ;  /* 0x00007610ff147816 */ /* 0x000fe20000000014 */
[----:B---3--:R-:W-:-:S02]  /*16fc0*/  @!P0 IMAD.MOV.U32 R15, RZ, RZ, R4 ;  /* 0x000000ffff0f8224 */ /* 0x008fc400078e0004 */
[----:B------:R-:W-:Y:S01]  /*16fd0*/  @!P0 IMAD.MOV.U32 R14, RZ, RZ, R3 ;  /* 0x000000ffff0e8224 */ /* 0x000fe200078e0003 */
[----:B------:R-:W-:Y:S02]  /*16fe0*/  PRMT R18, RZ, 0x7610, R18 ;  /* 0x00007610ff127816 */ /* 0x000fe40000000012 */
[----:B------:R-:W-:Y:S01]  /*16ff0*/  PRMT R16, RZ, 0x7610, R16 ;  /* 0x00007610ff107816 */ /* 0x000fe20000000010 */
[----:B------:R-:W0:Y:S01]  /*17000*/  S2R R11, SR_TID.X ;  /* 0x00000000000b7919 */ /* 0x000e220000002100 */
[----:B------:R4:W3:Y:S04]  /*17010*/  @!P0 LDG.E.U16 R20, desc[UR8][R14.64] ;  /* 0x000000080e148981 */ /* 0x0008e8000c1e1500 */
[----:B------:R-:W3:Y:S01]  /*17020*/  LDL.LU R6, [R1+0x304] ;  /* 0x0003040001067983 */ /* 0x000ee20000300800 */
[----:B----4-:R-:W-:-:S02]  /*17030*/  @!P0 IMAD.MOV.U32 R15, RZ, RZ, R2 ;  /* 0x000000ffff0f8224 */ /* 0x010fc400078e0002 */
[----:B--2---:R-:W-:-:S05]  /*17040*/  @!P0 IMAD.MOV.U32 R14, RZ, RZ, R0 ;  /* 0x000000ffff0e8224 */ /* 0x004fca00078e0000 */
[----:B------:R1:W2:Y:S02]  /*17050*/  @!P0 LDG.E.U16 R18, desc[UR8][R14.64] ;  /* 0x000000080e128981 */ /* 0x0002a4000c1e1500 */
[----:B-1----:R-:W-:Y:S02]  /*17060*/  @!P0 IMAD.MOV.U32 R15, RZ, RZ, R7 ;  /* 0x000000ffff0f8224 */ /* 0x002fe400078e0007 */
[----:B------:R-:W-:-:S05]  /*17070*/  @!P0 IMAD.MOV.U32 R14, RZ, RZ, R5 ;  /* 0x000000ffff0e8224 */ /* 0x000fca00078e0005 */
[----:B------:R-:W4:Y:S01]  /*17080*/  @!P0 LDG.E.U16 R16, desc[UR8][R14.64] ;  /* 0x000000080e108981 */ /* 0x000f22000c1e1500 */
[----:B0-----:R-:W-:-:S03]  /*17090*/  LOP3.LUT R11, R11, 0x3f, RZ, 0xc0, !PT ;  /* 0x0000003f0b0b7812 */ /* 0x001fc600078ec0ff */
[----:B---3--:R-:W-:Y:S04]  /*170a0*/  STL [R1+0x1254], R20 ;  /* 0x0012541401007387 */ /* 0x008fe80000100800 */
[----:B------:R-:W3:Y:S04]  /*170b0*/  LDL R4, [R1+0x6d8] ;  /* 0x0006d80001047983 */ /* 0x000ee80000100800 */
[----:B------:R-:W3:Y:S01]  /*170c0*/  LDL R3, [R1+0x6dc] ;  /* 0x0006dc0001037983 */ /* 0x000ee20000100800 */
[----:B------:R-:W-:-:S03]  /*170d0*/  IMAD.SHL.U32 R11, R11, 0x2, RZ ;  /* 0x000000020b0b7824 */ /* 0x000fc600078e00ff */
[----:B------:R-:W-:Y:S04]  /*170e0*/  STS.U16 [R8+UR4+0x3500], R21 ;  /* 0x0035001508007988 */ /* 0x000fe80008000404 */
[----:B------:R-:W-:Y:S04]  /*170f0*/  STS.U16 [R8+UR4+0x3900], R17 ;  /* 0x0039001108007988 */ /* 0x000fe80008000404 */
[----:B------:R0:W-:Y:S04]  /*17100*/  STS.U16 [R8+UR4+0x3d00], R9 ;  /* 0x003d000908007988 */ /* 0x0001e80008000404 */
[----:B------:R-:W3:Y:S04]  /*17110*/  LDL R2, [R1+0x698] ;  /* 0x0006980001027983 */ /* 0x000ee80000100800 */
[----:B------:R-:W3:Y:S01]  /*17120*/  LDL R0, [R1+0x69c] ;  /* 0x00069c0001007983 */ /* 0x000ee20000100800 */
[----:B0-----:R-:W-:-:S05]  /*17130*/  LOP3.LUT R9, R11, 0x30, RZ, 0x3c, !PT ;  /* 0x000000300b097812 */ /* 0x001fca00078e3cff */
[----:B------:R0:W-:Y:S04]  /*17140*/  STS.U16 [R9+UR4+0x180], R13 ;  /* 0x0001800d09007988 */ /* 0x0001e80008000404 */
[----:B--2---:R-:W-:Y:S04]  /*17150*/  STL [R1+0x1258], R18 ;  /* 0x0012581201007387 */ /* 0x004fe80000100800 */
[----:B0-----:R-:W2:Y:S04]  /*17160*/  LDL.LU R13, [R1+0x300] ;  /* 0x00030000010d7983 */ /* 0x001ea80000300800 */
[----:B------:R-:W2:Y:S04]  /*17170*/  LDL.LU R11, [R1+0x2fc] ;  /* 0x0002fc00010b7983 */ /* 0x000ea80000300800 */
[----:B----4-:R0:W-:Y:S04]  /*17180*/  STL [R1+0x125c], R16 ;  /* 0x00125c1001007387 */ /* 0x0101e80000100800 */
[----:B------:R-:W4:Y:S04]  /*17190*/  LDL R7, [R1+0x65c] ;  /* 0x00065c0001077983 */ /* 0x000f280000100800 */
[----:B0-----:R-:W2:Y:S01]  /*171a0*/  LDL R16, [R1+0x658] ;  /* 0x0006580001107983 */ /* 0x001ea20000100800 */
[----:B------:R-:W-:Y:S01]  /*171b0*/  PRMT R17, RZ, 0x7610, R17 ;  /* 0x00007610ff117816 */ /* 0x000fe20000000011 */
[----:B---3--:R-:W-:-:S02]  /*171c0*/  @!P0 IMAD.MOV.U32 R15, RZ, RZ, R4 ;  /* 0x000000ffff0f8224 */ /* 0x008fc400078e0004 */
[----:B------:R-:W-:Y:S01]  /*171d0*/  @!P0 IMAD.MOV.U32 R14, RZ, RZ, R3 ;  /* 0x000000ffff0e8224 */ /* 0x000fe200078e0003 */
[----:B------:R-:W-:-:S04]  /*171e0*/  PRMT R19, RZ, 0x7610, R19 ;  /* 0x00007610ff137816 */ /* 0x000fc80000000013 */
[----:B------:R0:W3:Y:S01]  /*171f0*/  @!P0 LDG.E.U16 R17, desc[UR8][R14.64] ;  /* 0x000000080e118981 */ /* 0x0000e2000c1e1500 */
[----:B------:R-:W-:Y:S01]  /*17200*/  PRMT R21, RZ, 0x7610, R21 ;  /* 0x00007610ff157816 */ /* 0x000fe20000000015 */
[----:B0-----:R-:W-:Y:S02]  /*17210*/  @!P0 IMAD.MOV.U32 R15, RZ, RZ, R2 ;  /* 0x000000ffff0f8224 */ /* 0x001fe400078e0002 */
[----:B------:R-:W-:-:S05]  /*17220*/  @!P0 IMAD.MOV.U32 R14, RZ, RZ, R0 ;  /* 0x000000ffff0e8224 */ /* 0x000fca00078e0000 */
[----:B------:R4:W3:Y:S02]  /*17230*/  @!P0 LDG.E.U16 R19, desc[UR8][R14.64] ;  /* 0x000000080e138981 */ /* 0x0008e4000c1e1500 */
[----:B----4-:R-:W-:Y:S02]  /*17240*/  @!P0 IMAD.MOV.U32 R14, RZ, RZ, R7 ;  /* 0x000000ffff0e8224 */ /* 0x010fe400078e0007 */
[----:B--2---:R-:W-:-:S05]  /*17250*/  @!P0 IMAD.MOV.U32 R15, RZ, RZ, R16 ;  /* 0x000000ffff0f8224 */ /* 0x004fca00078e0010 */
[----:B------:R-:W2:Y:S04]  /*17260*/  @!P0 LDG.E.U16 R21, desc[UR8][R14.64] ;  /* 0x000000080e158981 */ /* 0x000ea8000c1e1500 */
[----:B------:R0:W-:Y:S04]  /*17270*/  STS.U16 [R9+UR4+0x580], R10 ;  /* 0x0005800a09007988 */ /* 0x0001e80008000404 */
[----:B---3--:R-:W-:Y:S04]  /*17280*/  STL [R1+0x1260], R17 ;  /* 0x0012601101007387 */ /* 0x008fe80000100800 */
[----:B------:R-:W3:Y:S04]  /*17290*/  LDL R2, [R1+0x61c] ;  /* 0x00061c0001027983 */ /* 0x000ee80000100800 */
[----:B0-----:R-:W4:Y:S04]  /*172a0*/  LDL R10, [R1+0x618] ;  /* 0x00061800010a7983 */ /* 0x001f280000100800 */
[----:B------:R0:W-:Y:S04]  /*172b0*/  STS.U16 [R9+UR4+0x980], R12 ;  /* 0x0009800c09007988 */ /* 0x0001e80008000404 */
[----:B------:R-:W4:Y:S04]  /*172c0*/  LDL R8, [R1+0x5d8] ;  /* 0x0005d80001087983 */ /* 0x000f280000100800 */
[----:B------:R-:W4:Y:S04]  /*172d0*/  LDL R0, [R1+0x5dc] ;  /* 0x0005dc0001007983 */ /* 0x000f280000100800 */
[----:B0-----:R-:W4:Y:S04]  /*172e0*/  LDL.LU R12, [R1+0x30c] ;  /* 0x00030c00010c7983 */ /* 0x001f280000300800 */
[----:B------:R-:W-:Y:S04]  /*172f0*/  STL [R1+0x1264], R19 ;  /* 0x0012641301007387 */ /* 0x000fe80000100800 */
[----:B------:R-:W4:Y:S04]  /*17300*/  LDL.LU R3, [R1+0x310] ;  /* 0x0003100001037983 */ /* 0x000f280000300800 */
[----:B------:R-:W4:Y:S04]  /*17310*/  LDL.LU R4, [R1+0x2f8] ;  /* 0x0002f80001047983 */ /* 0x000f280000300800 */
[----:B------:R0:W-:Y:S04]  /*17320*/  STS.U16 [R9+UR4+0xd80], R6 ;  /* 0x000d800609007988 */ /* 0x0001e80008000404 */
[----:B------:R-:W4:Y:S04]  /*17330*/  LDL.LU R5, [R1+0x2ec] ;  /* 0x0002ec0001057983 */ /* 0x000f280000300800 */
[----:B0-----:R-:W4:Y:S04]  /*17340*/  LDL.LU R6, [R1+0x258] ;  /* 0x0002580001067983 */ /* 0x001f280000300800 */
[----:B------:R-:W4:Y:S04]  /*17350*/  LDL R16, [R1+0x598] ;  /* 0x0005980001107983 */ /* 0x000f280000100800 */
[----:B------:R-:W4:Y:S04]  /*17360*/  LDL R7, [R1+0x59c] ;  /* 0x00059c0001077983 */ /* 0x000f280000100800 */
[----:B------:R0:W-:Y:S04]  /*17370*/  STS.U16 [R9+UR4+0x1180], R13 ;  /* 0x0011800d09007988 */ /* 0x0001e80008000404 */
[----:B--2---:R-:W-:Y:S04]  /*17380*/  STL [R1+0x1268], R21 ;  /* 0x0012681501007387 */ /* 0x004fe80000100800 */
[----:B0-----:R-:W2:Y:S01]  /*17390*/  LDL R13, [R1+0x56c] ;  /* 0x00056c00010d7983 */ /* 0x001ea20000100800 */
[----:B------:R-:W-:-:S02]  /*173a0*/  PRMT R23, RZ, 0x7610, R23 ;  /* 0x00007610ff177816 */ /* 0x000fc40000000017 */
[----:B------:R-:W-:Y:S01]  /*173b0*/  PRMT R25, RZ, 0x7610, R25 ;  /* 0x00007610ff197816 */ /* 0x000fe20000000019 */
[----:B---3--:R-:W-:Y:S02]  /*173c0*/  @!P0 IMAD.MOV.U32 R14, RZ, RZ, R2 ;  /* 0x000000ffff0e8224 */ /* 0x008fe400078e0002 */
[----:B------:R-:W3:Y:S01]  /*173d0*/  LDL R2, [R1+0x914] ;  /* 0x0009140001027983 */ /* 0x000ee20000100800 */
[----:B----4-:R-:W-:-:S03]  /*173e0*/  @!P0 IMAD.MOV.U32 R15, RZ, RZ, R10 ;  /* 0x000000ffff0f8224 */ /* 0x010fc600078e000a */
[----:B------:R-:W-:Y:S04]  /*173f0*/  STS.U16 [R9+UR4+0x1580], R11 ;  /* 0x0015800b09007988 */ /* 0x000fe80008000404 */
[----:B------:R0:W4:Y:S04]  /*17400*/  @!P0 LDG.E.U16 R23, desc[UR8][R14.64] ;  /* 0x000000080e178981 */ /* 0x000128000c1e1500 */
[----:B------:R-:W4:Y:S01]  /*17410*/  LDL.LU R28, [R1+0x254] ;  /* 0x00025400011c7983 */ /* 0x000f220000300800 */
[----:B0-----:R-:W-:Y:S02]  /*17420*/  @!P0 IMAD.MOV.U32 R14, RZ, RZ, R0 ;  /* 0x000000ffff0e8224 */ /* 0x001fe400078e0000 */
[----:B------:R-:W-:Y:S01]  /*17430*/  @!P0 IMAD.MOV.U32 R15, RZ, RZ, R8 ;  /* 0x000000ffff0f8224 */ /* 0x000fe200078e0008 */
[----:B------:R0:W-:Y:S04]  /*17440*/  STS.U16 [R9+UR4+0x1980], R27 ;  /* 0x0019801b09007988 */ /* 0x0001e80008000404 */
[----:B------:R-:W4:Y:S04]  /*17450*/  LDL.LU R0, [R1+0x244] ;  /* 0x0002440001007983 */ /* 0x000f280000300800 */
[----:B------:R1:W4:Y:S01]  /*17460*/  @!P0 LDG.E.U16 R25, desc[UR8][R14.64] ;  /* 0x000000080e198981 */ /* 0x000322000c1e1500 */
[----:B0-----:R-:W-:-:S03]  /*17470*/  PRMT R27, RZ, 0x7610, R27 ;  /* 0x00007610ff1b7816 */ /* 0x001fc6000000001b */
[----:B------:R-:W4:Y:S04]  /*17480*/  LDL.LU R8, [R1+0x228] ;  /* 0x0002280001087983 */ /* 0x000f280000300800 */
[----:B------:R-:W4:Y:S04]  /*17490*/  LDL.LU R10, [R1+0x224] ;  /* 0x00022400010a7983 */ /* 0x000f280000300800 */
[----:B------:R-:W4:Y:S01]  /*174a0*/  LDL.LU R11, [R1+0x220] ;  /* 0x00022000010b7983 */ /* 0x000f220000300800 */
[----:B-1----:R-:W-:Y:S02]  /*174b0*/  @!P0 IMAD.MOV.U32 R15, RZ, RZ, R16 ;  /* 0x000000ffff0f8224 */ /* 0x002fe400078e0010 */
[----:B------:R-:W-:Y:S01]  /*174c0*/  @!P0 IMAD.MOV.U32 R14, RZ, RZ, R7 ;  /* 0x000000ffff0e8224 */ /* 0x000fe200078e0007 */
[----:B------:R0:W-:Y:S04]  /*174d0*/  STS.U16 [R9+UR4+0x1d80], R12 ;  /* 0x001d800c09007988 */ /* 0x0001e80008000404 */
[----:B------:R2:W4:Y:S04]  /*174e0*/  @!P0 LDG.E.U16 R27, desc[UR8][R14.64] ;  /* 0x000000080e1b8981 */ /* 0x000528000c1e1500 */
[----:B0-----:R-:W4:Y:S01]  /*174f0*/  LDL.LU R12, [R1+0x21c] ;  /* 0x00021c00010c7983 */ /* 0x001f220000300800 */
[----:B--2---:R-:W-:-:S03]  /*17500*/  @!P0 IMAD.MOV.U32 R15, RZ, RZ, R13 ;  /* 0x000000ffff0f8224 */ /* 0x004fc600078e000d */
[----:B------:R-:W2:Y:S01]  /*17510*/  LDL.LU R13, [R1+0x218] ;  /* 0x00021800010d7983 */ /* 0x000ea20000300800 */
[----:B------:R-:W0:Y:S03]  /*17520*/  S2R R7, SR_TID.X ;  /* 0x0000000000077919 */ /* 0x000e260000002100 */
[----:B------:R-:W2:Y:S04]  /*17530*/  LDL.LU R21, [R1+0x214] ;  /* 0x0002140001157983 */ /* 0x000ea80000300800 */
[----:B------:R-:W2:Y:S01]  /*17540*/  LDL.LU R19, [R1+0x210] ;  /* 0x0002100001137983 */ /* 0x000ea20000300800 */
[----:B---3--:R-:W-:-:S03]  /*17550*/  @!P0 IMAD.MOV.U32 R14, RZ, RZ, R2 ;  /* 0x000000ffff0e8224 */ /* 0x008fc600078e0002 */
[----:B------:R-:W3:Y:S04]  /*17560*/  LDL.LU R17, [R1+0x20c] ;  /* 0x00020c0001117983 */ /* 0x000ee80000300800 */
[----:B------:R-:W3:Y:S04]  /*17570*/  LDL.LU R16, [R1+0x208] ;  /* 0x0002080001107983 */ /* 0x000ee80000300800 */
[----:B------:R-:W3:Y:S04]  /*17580*/  LDL.LU R18, [R1+0x204] ;  /* 0x0002040001127983 */ /* 0x000ee80000300800 */
[----:B------:R-:W3:Y:S01]  /*17590*/  LDL.LU R20, [R1+0x200] ;  /* 0x0002000001147983 */ /* 0x000ee20000300800 */
[----:B------:R-:W-:-:S03]  /*175a0*/  PRMT R29, RZ, 0x7610, R29 ;  /* 0x00007610ff1d7816 */ /* 0x000fc6000000001d */
[----:B------:R1:W-:Y:S01]  /*175b0*/  STS.U16 [R9+UR4+0x2180], R3 ;  /* 0x0021800309007988 */ /* 0x0003e20008000404 */
[----:B0-----:R-:W-:-:S03]  /*175c0*/  LOP3.LUT R7, R7, 0x3f, RZ, 0xc0, !PT ;  /* 0x0000003f07077812 */ /* 0x001fc600078ec0ff */
[----:B------:R-:W3:Y:S04]  /*175d0*/  LDL.LU R2, [R1+0x6c] ;  /* 0x00006c0001027983 */ /* 0x000ee80000300800 */
[----:B------:R0:W-:Y:S01]  /*175e0*/  STS.U16 [R9+UR4+0x2580], R4 ;  /* 0x0025800409007988 */ /* 0x0001e20008000404 */
[----:B------:R-:W-:-:S03]  /*175f0*/  IMAD.SHL.U32 R7, R7, 0x2, RZ ;  /* 0x0000000207077824 */ /* 0x000fc600078e00ff */
[----:B-1----:R-:W3:Y:S04]  /*17600*/  LDL.LU R3, [R1+0x68] ;  /* 0x0000680001037983 */ /* 0x002ee80000300800 */
[----:B------:R1:W-:Y:S04]  /*17610*/  STS.U16 [R9+UR4+0x2980], R5 ;  /* 0x0029800509007988 */ /* 0x0003e80008000404 */
[----:B0-----:R-:W3:Y:S04]  /*17620*/  LDL.LU R4, [R1+0x64] ;  /* 0x0000640001047983 */ /* 0x001ee80000300800 */
[----:B------:R0:W-:Y:S04]  /*17630*/  STS.U16 [R9+UR4+0x2d80], R6 ;  /* 0x002d800609007988 */ /* 0x0001e80008000404 */
[----:B-1----:R-:W3:Y:S01]  /*17640*/  LDL.LU R5, [R1+0x60] ;  /* 0x0000600001057983 */ /* 0x002ee20000300800 */
[----:B------:R-:W-:-:S03]  /*17650*/  LOP3.LUT R24, R7, 0x40, RZ, 0x3c, !PT ;  /* 0x0000004007187812 */ /* 0x000fc600078e3cff */
[----:B------:R1:W3:Y:S04]  /*17660*/  @!P0 LDG.E.U16 R29, desc[UR8][R14.64] ;  /* 0x000000080e1d8981 */ /* 0x0002e8000c1e1500 */
[----:B0-----:R-:W3:Y:S04]  /*17670*/  LDL.LU R6, [R1+0x5c] ;  /* 0x00005c0001067983 */ /* 0x001ee80000300800 */
[----:B------:R-:W3:Y:S04]  /*17680*/  LDL.LU R22, [R1+0x58] ;  /* 0x0000580001167983 */ /* 0x000ee80000300800 */
[----:B----4-:R0:W-:Y:S04]  /*17690*/  STS.U16 [R9+UR4+0x3180], R28 ;  /* 0x0031801c09007988 */ /* 0x0101e80008000404 */
[----:B------:R-:W4:Y:S04]  /*176a0*/  LDL.LU R26, [R1+0x54] ;  /* 0x00005400011a7983 */ /* 0x000f280000300800 */
[----:B------:R1:W-:Y:S04]  /*176b0*/  STS.U16 [R9+UR4+0x3580], R0 ;  /* 0x0035800009007988 */ /* 0x0003e80008000404 */
[----:B0-----:R-:W4:Y:S04]  /*176c0*/  LDL.LU R28, [R1+0x50] ;  /* 0x00005000011c7983 */ /* 0x001f280000300800 */
[----:B------:R0:W-:Y:S04]  /*176d0*/  STS.U16 [R9+UR4+0x3980], R8 ;  /* 0x0039800809007988 */ /* 0x0001e80008000404 */
[----:B-1----:R-:W4:Y:S04]  /*176e0*/  LDL.LU R0, [R1+0x4c] ;  /* 0x00004c0001007983 */ /* 0x002f280000300800 */
[----:B------:R-:W4:Y:S04]  /*176f0*/  LDL.LU R15, [R1+0x48] ;  /* 0x00004800010f7983 */ /* 0x000f280000300800 */
[----:B0-----:R-:W4:Y:S04]  /*17700*/  LDL.LU R8, [R1+0x44] ;  /* 0x0000440001087983 */ /* 0x001f280000300800 */
[----:B------:R0:W-:Y:S04]  /*17710*/  STS.U16 [R9+UR4+0x3d80], R10 ;  /* 0x003d800a09007988 */ /* 0x0001e80008000404 */
[----:B------:R-:W4:Y:S04]  /*17720*/  LDL.LU R14, [R1+0x40] ;  /* 0x00004000010e7983 */ /* 0x000f280000300800 */
[----:B------:R1:W-:Y:S04]  /*17730*/  STS.U16 [R24+UR4+0x200], R11 ;  /* 0x0002000b18007988 */ /* 0x0003e80008000404 */
[----:B0-----:R-:W4:Y:S04]  /*17740*/  LDL.LU R9, [R1+0x3c] ;  /* 0x00003c0001097983 */ /* 0x001f280000300800 */
[----:B------:R-:W4:Y:S04]  /*17750*/  LDL.LU R10, [R1+0x38] ;  /* 0x00003800010a7983 */ /* 0x000f280000300800 */
[----:B------:R0:W-:Y:S04]  /*17760*/  STS.U16 [R24+UR4+0x600], R12 ;  /* 0x0006000c18007988 */ /* 0x0001e80008000404 */
[----:B-1----:R-:W4:Y:S04]  /*17770*/  LDL.LU R11, [R1+0x34] ;  /* 0x00003400010b7983 */ /* 0x002f280000300800 */
[----:B0-----:R-:W4:Y:S04]  /*17780*/  LDL.LU R12, [R1+0x30] ;  /* 0x00003000010c7983 */ /* 0x001f280000300800 */
[----:B--2---:R0:W-:Y:S04]  /*17790*/  STS.U16 [R24+UR4+0xa00], R13 ;  /* 0x000a000d18007988 */ /* 0x0041e80008000404 */
[----:B0-----:R-:W2:Y:S04]  /*177a0*/  LDL.LU R13, [R1+0x2c] ;  /* 0x00002c00010d7983 */ /* 0x001ea80000300800 */
[----:B------:R0:W-:Y:S04]  /*177b0*/  STS.U16 [R24+UR4+0xe00], R21 ;  /* 0x000e001518007988 */ /* 0x0001e80008000404 */
[----:B------:R1:W-:Y:S04]  /*177c0*/  STS.U16 [R24+UR4+0x1200], R19 ;  /* 0x0012001318007988 */ /* 0x0003e80008000404 */
[----:B---3--:R3:W-:Y:S04]  /*177d0*/  STS.U16 [R24+UR4+0x1600], R17 ;  /* 0x0016001118007988 */ /* 0x0087e80008000404 */
[----:B0-----:R-:W2:Y:S04]  /*177e0*/  LDL.LU R21, [R1+0x1268] ;  /* 0x0012680001157983 */ /* 0x001ea80000300800 */
[----:B-1----:R-:W2:Y:S04]  /*177f0*/  LDL.LU R19, [R1+0x1264] ;  /* 0x0012640001137983 */ /* 0x002ea80000300800 */
[----:B------:R0:W-:Y:S04]  /*17800*/  STS.U16 [R24+UR4+0x1a00], R16 ;  /* 0x001a001018007988 */ /* 0x0001e80008000404 */
[----:B---3--:R-:W3:Y:S04]  /*17810*/  LDL.LU R17, [R1+0x1260] ;  /* 0x0012600001117983 */ /* 0x008ee80000300800 */
[----:B------:R1:W-:Y:S04]  /*17820*/  STS.U16 [R24+UR4+0x1e00], R18 ;  /* 0x001e001218007988 */ /* 0x0003e80008000404 */
[----:B0-----:R-:W3:Y:S04]  /*17830*/  LDL.LU R16, [R1+0x125c] ;  /* 0x00125c0001107983 */ /* 0x001ee80000300800 */
[----:B------:R0:W-:Y:S04]  /*17840*/  STS.U16 [R24+UR4+0x2200], R20 ;  /* 0x0022001418007988 */ /* 0x0001e80008000404 */
[----:B-1----:R-:W3:Y:S04]  /*17850*/  LDL.LU R18, [R1+0x1258] ;  /* 0x0012580001127983 */ /* 0x002ee80000300800 */
[----:B------:R1:W-:Y:S04]  /*17860*/  STS.U16 [R24+UR4+0x2600], R2 ;  /* 0x0026000218007988 */ /* 0x0003e80008000404 */
[----:B0-----:R-:W3:Y:S04]  /*17870*/  LDL.LU R20, [R1+0x1254] ;  /* 0x0012540001147983 */ /* 0x001ee80000300800 */
[----:B------:R0:W-:Y:S01]  /*17880*/  STS.U16 [R24+UR4+0x2a00], R3 ;  /* 0x002a000318007988 */ /* 0x0001e20008000404 */
[----:B-1----:R-:W-:-:S03]  /*17890*/  LOP3.LUT R2, R7, 0x50, RZ, 0x3c, !PT ;  /* 0x0000005007027812 */ /* 0x002fc600078e3cff */
[----:B------:R1:W-:Y:S04]  /*178a0*/  STS.U16 [R24+UR4+0x2e00], R4 ;  /* 0x002e000418007988 */ /* 0x0003e80008000404 */
[----:B------:R1:W-:Y:S04]  /*178b0*/  STS.U16 [R24+UR4+0x3200], R5 ;  /* 0x0032000518007988 */ /* 0x0003e80008000404 */
[----:B0-----:R-:W3:Y:S04]  /*178c0*/  LDL.LU R3, [R1+0x28] ;  /* 0x0000280001037983 */ /* 0x001ee80000300800 */
[----:B-1----:R-:W3:Y:S04]  /*178d0*/  LDL.LU R4, [R1+0x24] ;  /* 0x0000240001047983 */ /* 0x002ee80000300800 */
[----:B------:R0:W-:Y:S04]  /*178e0*/  STS.U16 [R24+UR4+0x3600], R6 ;  /* 0x0036000618007988 */ /* 0x0001e80008000404 */
[----:B------:R-:W3:Y:S04]  /*178f0*/  LDL.LU R5, [R1+0x20] ;  /* 0x0000200001057983 */ /* 0x000ee80000300800 */
[----:B------:R1:W-:Y:S04]  /*17900*/  STS.U16 [R24+UR4+0x3a00], R22 ;  /* 0x003a001618007988 */ /* 0x0003e80008000404 */
[----:B0-----:R-:W3:Y:S04]  /*17910*/  LDL.LU R6, [R1+0x1c] ;  /* 0x00001c0001067983 */ /* 0x001ee80000300800 */
[----:B------:R-:W3:Y:S04]  /*17920*/  LDL.LU R7, [R1+0x18] ;  /* 0x0000180001077983 */ /* 0x000ee80000300800 */
[----:B-1----:R-:W3:Y:S04]  /*17930*/  LDL.LU R22, [R1+0x1250] ;  /* 0x0012500001167983 */ /* 0x002ee80000300800 */
[----:B----4-:R0:W-:Y:S04]  /*17940*/  STS.U16 [R24+UR4+0x3e00], R26 ;  /* 0x003e001a18007988 */ /* 0x0101e80008000404 */
[----:B------:R1:W-:Y:S04]  /*17950*/  STS.U16 [R2+UR4+0x280], R28 ;  /* 0x0002801c02007988 */ /* 0x0003e80008000404 */
[----:B------:R4:W-:Y:S04]  /*17960*/  STS.U16 [R2+UR4+0x680], R0 ;  /* 0x0006800002007988 */ /* 0x0009e80008000404 */
[----:B0-----:R-:W3:Y:S04]  /*17970*/  LDL.LU R24, [R1+0x124c] ;  /* 0x00124c0001187983 */ /* 0x001ee80000300800 */
[----:B------:R-:W3:Y:S04]  /*17980*/  LDL.LU R26, [R1+0x1248] ;  /* 0x00124800011a7983 */ /* 0x000ee80000300800 */
[----:B-1----:R-:W3:Y:S04]  /*17990*/  LDL.LU R28, [R1+0x1244] ;  /* 0x00124400011c7983 */ /* 0x002ee80000300800 */
[----:B------:R0:W-:Y:S04]  /*179a0*/  STS.U16 [R2+UR4+0xa80], R15 ;  /* 0x000a800f02007988 */ /* 0x0001e80008000404 */
[----:B----4-:R-:W4:Y:S04]  /*179b0*/  LDL.LU R0, [R1+0x1240] ;  /* 0x0012400001007983 */ /* 0x010f280000300800 */
[----:B------:R1:W-:Y:S04]  /*179c0*/  STS.U16 [R2+UR4+0xe80], R8 ;  /* 0x000e800802007988 */ /* 0x0003e80008000404 */
[----:B0-----:R-:W4:Y:S04]  /*179d0*/  LDL.LU R15, [R1+0x344] ;  /* 0x00034400010f7983 */ /* 0x001f280000300800 */
[----:B------:R-:W-:Y:S04]  /*179e0*/  STS.U16 [R2+UR4+0x1280], R14 ;  /* 0x0012800e02007988 */ /* 0x000fe80008000404 */
[----:B-1----:R-:W3:Y:S04]  /*179f0*/  LDL.LU R8, [R1+0x123c] ;  /* 0x00123c0001087983 */ /* 0x002ee80000300800 */
[----:B------:R0:W-:Y:S04]  /*17a00*/  STS.U16 [R2+UR4+0x1680], R9 ;  /* 0x0016800902007988 */ /* 0x0001e80008000404 */
[----:B------:R1:W-:Y:S04]  /*17a10*/  STS.U16 [R2+UR4+0x1a80], R10 ;  /* 0x001a800a02007988 */ /* 0x0003e80008000404 */
[----:B------:R1:W-:Y:S04]  /*17a20*/  STS.U16 [R2+UR4+0x1e80], R11 ;  /* 0x001e800b02007988 */ /* 0x0003e80008000404 */
[----:B0-----:R-:W4:Y:S04]  /*17a30*/  LDL.LU R9, [R1+0x1238] ;  /* 0x0012380001097983 */ /* 0x001f280000300800 */
[----:B-1----:R-:W3:Y:S04]  /*17a40*/  LDL.LU R10, [R1+0x1234] ;  /* 0x00123400010a7983 */ /* 0x002ee80000300800 */
[----:B------:R-:W4:Y:S04]  /*17a50*/  LDL.LU R11, [R1+0x1230] ;  /* 0x00123000010b7983 */ /* 0x000f280000300800 */
[----:B------:R0:W-:Y:S04]  /*17a60*/  STS.U16 [R2+UR4+0x2280], R12 ;  /* 0x0022800c02007988 */ /* 0x0001e80008000404 */
[----:B0-----:R-:W3:Y:S04]  /*17a70*/  LDL.LU R12, [R1+0x122c] ;  /* 0x00122c00010c7983 */ /* 0x001ee80000300800 */
[----:B--2---:R0:W-:Y:S04]  /*17a80*/  STS.U16 [R2+UR4+0x2680], R13 ;  /* 0x0026800d02007988 */ /* 0x0041e80008000404 */
[----:B0-----:R-:W2:Y:S01]  /*17a90*/  LDL.LU R13, [R1+0x1228] ;  /* 0x00122800010d7983 */ /* 0x001ea20000300800 */
[----:B------:R-:W0:Y:S02]  /*17aa0*/  S2R R14, SR_TID.X ;  /* 0x00000000000e7919 */ /* 0x000e240000002100 */
[----:B0-----:R-:W-:Y:S01]  /*17ab0*/  LOP3.LUT R14, R14, 0x3f, RZ, 0xc0, !PT ;  /* 0x0000003f0e0e7812 */ /* 0x001fe200078ec0ff */
[----:B--2---:R-:W-:Y:S04]  /*17ac0*/  STS.U16 [R2+UR4+0x2a80], R13 ;  /* 0x002a800d02007988 */ /* 0x004fe80008000404 */
[----:B---3--:R0:W-:Y:S04]  /*17ad0*/  STS.U16 [R2+UR4+0x2e80], R12 ;  /* 0x002e800c02007988 */ /* 0x0081e80008000404 */
[----:B----4-:R1:W-:Y:S04]  /*17ae0*/  STS.U16 [R2+UR4+0x3280], R11 ;  /* 0x0032800b02007988 */ /* 0x0103e80008000404 */
[----:B------:R2:W-:Y:S04]  /*17af0*/  STS.U16 [R2+UR4+0x3680], R10 ;  /* 0x0036800a02007988 */ /* 0x0005e80008000404 */
[----:B0-----:R-:W3:Y:S04]  /*17b00*/  LDL.LU R12, [R1+0x4] ;  /* 0x00000400010c7983 */ /* 0x001ee80000300800 */
[----:B-1----:R-:W4:Y:S04]  /*17b10*/  LDL.LU R11, [R1+0x8] ;  /* 0x00000800010b7983 */ /* 0x002f280000300800 */
[----:B--2---:R-:W2:Y:S04]  /*17b20*/  LDL.LU R10, [R1+0xc] ;  /* 0x00000c00010a7983 */ /* 0x004ea80000300800 */
[----:B------:R0:W-:Y:S04]  /*17b30*/  STS.U16 [R2+UR4+0x3a80], R9 ;  /* 0x003a800902007988 */ /* 0x0001e80008000404 */
[----:B------:R1:W-:Y:S04]  /*17b40*/  STS.U16 [R2+UR4+0x3e80], R8 ;  /* 0x003e800802007988 */ /* 0x0003e80008000404 */
[----:B0-----:R-:W3:Y:S04]  /*17b50*/  LDL.LU R9, [R1+0x10] ;  /* 0x0000100001097983 */ /* 0x001ee80000300800 */
[----:B-1----:R-:W4:Y:S04]  /*17b60*/  LDL.LU R2, [R1+0x1224] ;  /* 0x0012240001027983 */ /* 0x002f280000300800 */
[----:B------:R-:W2:Y:S01]  /*17b70*/  LDL.LU R8, [R1+0x14] ;  /* 0x0000140001087983 */ /* 0x000ea20000300800 */
[----:B------:R-:W-:-:S05]  /*17b80*/  IMAD.SHL.U32 R13, R14, 0x2, RZ ;  /* 0x000000020e0d7824 */ /* 0x000fca00078e00ff */
[----:B------:R-:W-:-:S05]  /*17b90*/  LOP3.LUT R14, R13, 0x60, RZ, 0x3c, !PT ;  /* 0x000000600d0e7812 */ /* 0x000fca00078e3cff */
[----:B------:R0:W-:Y:S04]  /*17ba0*/  STS.U16 [R14+UR4+0x300], R3 ;  /* 0x000300030e007988 */ /* 0x0001e80008000404 */
[----:B------:R1:W-:Y:S04]  /*17bb0*/  STS.U16 [R14+UR4+0x700], R4 ;  /* 0x000700040e007988 */ /* 0x0003e80008000404 */
[----:B------:R1:W-:Y:S04]  /*17bc0*/  STS.U16 [R14+UR4+0xb00], R5 ;  /* 0x000b00050e007988 */ /* 0x0003e80008000404 */
[----:B0-----:R-:W4:Y:S04]  /*17bd0*/  LDL.LU R3, [R1+0x1220] ;  /* 0x0012200001037983 */ /* 0x001f280000300800 */
[----:B-1----:R-:W4:Y:S04]  /*17be0*/  LDL.LU R4, [R1+0x121c] ;  /* 0x00121c0001047983 */ /* 0x002f280000300800 */
[----:B------:R-:W4:Y:S04]  /*17bf0*/  LDL.LU R5, [R1+0x1218] ;  /* 0x0012180001057983 */ /* 0x000f280000300800 */
[----:B------:R0:W-:Y:S04]  /*17c00*/  STS.U16 [R14+UR4+0xf00], R6 ;  /* 0x000f00060e007988 */ /* 0x0001e80008000404 */
[----:B------:R1:W-:Y:S04]  /*17c10*/  STS.U16 [R14+UR4+0x1300], R7 ;  /* 0x001300070e007988 */ /* 0x0003e80008000404 */
[----:B0-----:R-:W4:Y:S04]  /*17c20*/  LDL.LU R6, [R1+0x1214] ;  /* 0x0012140001067983 */ /* 0x001f280000300800 */
[----:B-1----:R-:W4:Y:S04]  /*17c30*/  LDL.LU R7, [R1+0x1210] ;  /* 0x0012100001077983 */ /* 0x002f280000300800 */
[----:B--2---:R0:W-:Y:S04]  /*17c40*/  STS.U16 [R14+UR4+0x1700], R8 ;  /* 0x001700080e007988 */ /* 0x0041e80008000404 */
[----:B0-----:R-:W2:Y:S04]  /*17c50*/  LDL R8, [R1+0x320] ;  /* 0x0003200001087983 */ /* 0x001ea80000100800 */
[----:B---3--:R-:W-:Y:S04]  /*17c60*/  STS.U16 [R14+UR4+0x1b00], R9 ;  /* 0x001b00090e007988 */ /* 0x008fe80008000404 */
[----:B------:R-:W-:Y:S01]  /*17c70*/  STS.U16 [R14+UR4+0x1f00], R10 ;  /* 0x001f000a0e007988 */ /* 0x000fe20008000404 */
[----:B------:R-:W-:-:S03]  /*17c80*/  LOP3.LUT R13, R13, 0x70, RZ, 0x3c, !PT ;  /* 0x000000700d0d7812 */ /* 0x000fc600078e3cff */
[----:B----4-:R-:W-:Y:S04]  /*17c90*/  STS.U16 [R14+UR4+0x2300], R11 ;  /* 0x0023000b0e007988 */ /* 0x010fe80008000404 */
[----:B------:R-:W-:Y:S04]  /*17ca0*/  STS.U16 [R14+UR4+0x2700], R12 ;  /* 0x0027000c0e007988 */ /* 0x000fe80008000404 */
        /* <DEDUP_REMOVED lines=21> */
[----:B------:R-:W-:Y:S01]  /*17e00*/  STS.U16 [R13+UR4+0x3b80], R29 ;  /* 0x003b801d0d007988 */ /* 0x000fe20008000404 */
[----:B------:R-:W-:Y:S06]  /*17e10*/  BAR.SYNC.DEFER_BLOCKING 0x0 ;  /* 0x0000000000007b1d */ /* 0x000fec0000010000 */
[----:B--2---:R-:W0:Y:S04]  /*17e20*/  LDSM.16.M88.4 R24, [R8+UR4] ;  /* 0x000000040818783b */ /* 0x004e280008000200 */
[----:B------:R-:W1:Y:S04]  /*17e30*/  LDSM.16.M88.4 R20, [R8+UR4+0x800] ;  /* 0x000800040814783b */ /* 0x000e680008000200 */
[----:B------:R-:W2:Y:S04]  /*17e40*/  LDSM.16.M88.4 R16, [R8+UR4+0x1000] ;  /* 0x001000040810783b */ /* 0x000ea80008000200 */
[----:B0-----:R-:W-:Y:S04]  /*17e50*/  STL.64 [R1+0x60], R24 ;  /* 0x0000601801007387 */ /* 0x001fe80000100a00 */
[----:B------:R-:W-:Y:S04]  /*17e60*/  STL.64 [R1+0x68], R26 ;  /* 0x0000681a01007387 */ /* 0x000fe80000100a00 */
[----:B-1----:R-:W-:Y:S01]  /*17e70*/  STL.64 [R1+0x50], R20 ;  /* 0x0000501401007387 */ /* 0x002fe20000100a00 */
[----:B--2---:R-:W-:-:S03]  /*17e80*/  IMAD.MOV.U32 R12, RZ, RZ, R16 ;  /* 0x000000ffff0c7224 */ /* 0x004fc600078e0010 */
[----:B------:R-:W0:Y:S01]  /*17e90*/  LDSM.16.M88.4 R24, [R8+UR4+0x1800] ;  /* 0x001800040818783b */ /* 0x000e220008000200 */
[----:B------:R-:W-:-:S03]  /*17ea0*/  IMAD.MOV.U32 R3, RZ, RZ, R17 ;  /* 0x000000ffff037224 */ /* 0x000fc600078e0011 */
[----:B------:R-:W-:Y:S04]  /*17eb0*/  STL.64 [R1+0x58], R22 ;  /* 0x0000581601007387 */ /* 0x000fe80000100a00 */
[----:B------:R-:W1:Y:S04]  /*17ec0*/  LDSM.16.M88.4 R20, [R8+UR4+0x2000] ;  /* 0x002000040814783b */ /* 0x000e680008000200 */
[----:B------:R-:W-:Y:S04]  /*17ed0*/  STL.64 [R1+0x48], R18 ;  /* 0x0000481201007387 */ /* 0x000fe80000100a00 */
[----:B------:R-:W2:Y:S04]  /*17ee0*/  LDSM.16.M88.4 R16, [R8+UR4+0x2800] ;  /* 0x002800040810783b */ /* 0x000ea80008000200 */
[----:B0-----:R-:W-:Y:S04]  /*17ef0*/  STL.64 [R1+0x30], R24 ;  /* 0x0000301801007387 */ /* 0x001fe80000100a00 */
[----:B------:R-:W-:Y:S04]  /*17f00*/  STL.64 [R1+0x38], R26 ;  /* 0x0000381a01007387 */ /* 0x000fe80000100a00 */
[----:B-1----:R-:W-:Y:S04]  /*17f10*/  STL.64 [R1+0x20], R20 ;  /* 0x0000201401007387 */ /* 0x002fe80000100a00 */
[----:B------:R-:W-:Y:S04]  /*17f20*/  STL.64 [R1+0x28], R22 ;  /* 0x0000281601007387 */ /* 0x000fe80000100a00 */
[----:B--2---:R-:W-:Y:S04]  /*17f30*/  STL.64 [R1+0x10], R16 ;  /* 0x0000101001007387 */ /* 0x004fe80000100a00 */
[----:B------:R-:W-:Y:S04]  /*17f40*/  STL.64 [R1+0x18], R18 ;  /* 0x0000181201007387 */ /* 0x000fe80000100a00 */
[----:B------:R-:W-:Y:S04]  /*17f50*/  LDSM.16.M88.4 R16, [R8+UR4+0x3000] ;  /* 0x003000040810783b */ /* 0x000fe80008000200 */
[----:B------:R-:W0:Y:S04]  /*17f60*/  LDSM.16.M88.4 R8, [R8+UR4+0x3800] ;  /* 0x003800040808783b */ /* 0x000e280008000200 */
[----:B0-----:R-:W-:Y:S04]  /*17f70*/  STL.64 [R1+0x11b0], R10 ;  /* 0x0011b00a01007387 */ /* 0x001fe80000100a00 */
[----:B------:R-:W-:Y:S04]  /*17f80*/  STL.64 [R1], R16 ;  /* 0x0000001001007387 */ /* 0x000fe80000100a00 */
[----:B------:R-:W-:Y:S04]  /*17f90*/  STL.64 [R1+0x8], R18 ;  /* 0x0000081201007387 */ /* 0x000fe80000100a00 */
[----:B------:R0:W-:Y:S04]  /*17fa0*/  STL.64 [R1+0x11a8], R8 ;  /* 0x0011a80801007387 */ /* 0x0001e80000100a00 */
[----:B0-----:R-:W2:Y:S01]  /*17fb0*/  LDL.64 R8, [R1+0x50] ;  /* 0x0000500001087983 */ /* 0x001ea20000100a00 */
[----:B------:R-:W0:Y:S02]  /*17fc0*/  S2R R28, SR_TID.X ;  /* 0x00000000001c7919 */ /* 0x000e240000002100 */
[----:B0-----:R-:W-:-:S02]  /*17fd0*/  LOP3.LUT R13, R28, 0x7, RZ, 0xc0, !PT ;  /* 0x000000071c0d7812 */ /* 0x001fc400078ec0ff */
[C---:B------:R-:W-:Y:S01]  /*17fe0*/  LOP3.LUT R0, R28.reuse, 0x7, RZ, 0xc0, !PT ;  /* 0x000000071c007812 */ /* 0x040fe200078ec0ff */
[----:B------:R-:W-:Y:S02]  /*17ff0*/  IMAD.SHL.U32 R24, R28, 0x2, RZ ;  /* 0x000000021c187824 */ /* 0x000fe400078e00ff */
[----:B------:R-:W-:Y:S02]  /*18000*/  IMAD R13, R13, 0x90, RZ ;  /* 0x000000900d0d7824 */ /* 0x000fe400078e02ff */
[----:B------:R-:W-:Y:S02]  /*18010*/  IMAD R0, R0, 0x90, RZ ;  /* 0x0000009000007824 */ /* 0x000fe400078e02ff */
[C---:B------:R-:W-:Y:S02]  /*18020*/  IMAD.SHL.U32 R14, R28.reuse, 0x2, RZ ;  /* 0x000000021c0e7824 */ /* 0x040fe400078e00ff */
[C---:B------:R-:W-:Y:S01]  /*18030*/  IMAD.SHL.U32 R15, R28.reuse, 0x40, RZ ;  /* 0x000000401c0f7824 */ /* 0x040fe200078e00ff */
[----:B------:R-:W-:Y:S01]  /*18040*/  LOP3.LUT R13, R13, 0x10, R24, 0x78, !PT ;  /* 0x000000100d0d7812 */ /* 0x000fe200078e7818 */
[----:B------:R-:W-:Y:S01]  /*18050*/  IMAD.SHL.U32 R28, R28, 0x40, RZ ;  /* 0x000000401c1c7824 */ /* 0x000fe200078e00ff */
[----:B------:R-:W-:-:S04]  /*18060*/  LOP3.LUT R26, R0, 0x10, R14, 0x78, !PT ;  /* 0x00000010001a7812 */ /* 0x000fc800078e780e */
[----:B------:R-:W-:Y:S02]  /*18070*/  LOP3.LUT R13, R13, 0x400, R28, 0xf8, !PT ;  /* 0x000004000d0d7812 */ /* 0x000fe400078ef81c */
[----:B------:R-:W-:Y:S02]  /*18080*/  LOP3.LUT R26, R26, 0x400, R15, 0xf8, !PT ;  /* 0x000004001a1a7812 */ /* 0x000fe400078ef80f */
[----:B------:R-:W-:Y:S02]  /*18090*/  LOP3.LUT R13, R13, 0x20, RZ, 0x3c, !PT ;  /* 0x000000200d0d7812 */ /* 0x000fe400078e3cff */
[----:B------:R-:W-:-:S03]  /*180a0*/  LOP3.LUT R26, R26, 0x40, RZ, 0x3c, !PT ;  /* 0x000000401a1a7812 */ /* 0x000fc600078e3cff */
[----:B------:R-:W0:Y:S04]  /*180b0*/  LDSM.16.MT88.4 R16, [R13+UR4+0x4000] ;  /* 0x004000040d10783b */ /* 0x000e280008004200 */
[----:B------:R-:W1:Y:S04]  /*180c0*/  LDSM.16.MT88.4 R20, [R26+UR4+0x4000] ;  /* 0x004000041a14783b */ /* 0x000e680008004200 */
[----:B--2---:R2:W-:Y:S04]  /*180d0*/  STL.64 [R1+0x1208], R8 ;  /* 0x0012080801007387 */ /* 0x0045e80000100a00 */
[----:B--2---:R-:W2:Y:S04]  /*180e0*/  LDL.LU.64 R8, [R1+0x2d0] ;  /* 0x0002d00001087983 */ /* 0x004ea80000300a00 */
[----:B------:R-:W2:Y:S04]  /*180f0*/  LDL.LU.64 R10, [R1+0x2d8] ;  /* 0x0002d800010a7983 */ /* 0x000ea80000300a00 */
[----:B0-----:R-:W-:Y:S04]  /*18100*/  STL.64 [R1+0x11c0], R18 ;  /* 0x0011c01201007387 */ /* 0x001fe80000100a00 */
[----:B------:R-:W-:Y:S04]  /*18110*/  STL.64 [R1+0x11b8], R16 ;  /* 0x0011b81001007387 */ /* 0x000fe80000100a00 */
[----:B-1----:R-:W-:Y:S04]  /*18120*/  STL.64 [R1+0x1128], R22 ;  /* 0x0011281601007387 */ /* 0x002fe80000100a00 */
[----:B------:R0:W-:Y:S04]  /*18130*/  STL.64 [R1+0x1120], R20 ;  /* 0x0011201401007387 */ /* 0x0001e80000100a00 */
[----:B0-----:R-:W3:Y:S04]  /*18140*/  LDL.64 R20, [R1] ;  /* 0x0000000001147983 */ /* 0x001ee80000100a00 */
[----:B---3--:R0:W-:Y:S04]  /*18150*/  STL.64 [R1+0x1200], R20 ;  /* 0x0012001401007387 */ /* 0x0081e80000100a00 */
[----:B------:R-:W-:Y:S04]  /*18160*/  STL [R1+0x1068], R26 ;  /* 0x0010681a01007387 */ /* 0x000fe80000100800 */
[----:B0-----:R-:W3:Y:S04]  /*18170*/  LDL.LU.64 R20, [R1+0x2c0] ;  /* 0x0002c00001147983 */ /* 0x001ee80000300a00 */
[----:B------:R-:W3:Y:S04]  /*18180*/  LDL.LU.64 R22, [R1+0x2c8] ;  /* 0x0002c80001167983 */ /* 0x000ee80000300a00 */
[----:B------:R-:W4:Y:S04]  /*18190*/  LDL.LU.64 R16, [R1+0x280] ;  /* 0x0002800001107983 */ /* 0x000f280000300a00 */
[----:B------:R-:W2:Y:S04]  /*181a0*/  LDL.LU.64 R18, [R1+0x288] ;  /* 0x0002880001127983 */ /* 0x000ea80000300a00 */
[----:B--2---:R-:W-:Y:S04]  /*181b0*/  STL.64 [R1+0x11d0], R18 ;  /* 0x0011d01201007387 */ /* 0x004fe80000100a00 */
[----:B----4-:R0:W-:Y:S04]  /*181c0*/  STL.64 [R1+0x11c8], R16 ;  /* 0x0011c81001007387 */ /* 0x0101e80000100a00 */
[----:B0-----:R-:W2:Y:S01]  /*181d0*/  LDL.64 R16, [R1+0x20] ;  /* 0x0000200001107983 */ /* 0x001ea20000100a00 */
[----:B------:R-:W-:-:S02]  /*181e0*/  LOP3.LUT R2, R0, 0x10, R14, 0x78, !PT ;  /* 0x0000001000027812 */ /* 0x000fc400078e780e */
[----:B------:R-:W-:-:S04]  /*181f0*/  LOP3.LUT R0, R0, 0x10, R14, 0x78, !PT ;  /* 0x0000001000007812 */ /* 0x000fc800078e780e */
[----:B------:R-:W-:-:S04]  /*18200*/  LOP3.LUT R0, R0, 0x400, R15, 0xf8, !PT ;  /* 0x0000040000007812 */ /* 0x000fc800078ef80f */
[----:B------:R-:W-:Y:S01]  /*18210*/  LOP3.LUT R0, R0, 0x60, RZ, 0x3c, !PT ;  /* 0x0000006000007812 */ /* 0x000fe200078e3cff */
[----:B------:R-:W-:Y:S01]  /*18220*/  IMAD.MOV.U32 R24, RZ, RZ, R12 ;  /* 0x000000ffff187224 */ /* 0x000fe200078e000c */
[----:B------:R-:W-:-:S03]  /*18230*/  LOP3.LUT R2, R2, 0x400, R15, 0xf8, !PT ;  /* 0x0000040002027812 */ /* 0x000fc600078ef80f */
[----:B------:R-:W0:Y:S04]  /*18240*/  LDSM.16.MT88.4 R12, [R0+UR4+0x4000] ;  /* 0x00400004000c783b */ /* 0x000e280008004200 */
[----:B------:R-:W1:Y:S04]  /*18250*/  LDSM.16.MT88.4 R4, [R2+UR4+0x4000] ;  /* 0x004000040204783b */ /* 0x000e680008004200 */
[----:B--2---:R2:W-:Y:S04]  /*18260*/  STL.64 [R1+0x11e8], R16 ;  /* 0x0011e81001007387 */ /* 0x0045e80000100a00 */
[----:B--2---:R-:W2:Y:S04]  /*18270*/  LDL.64 R16, [R1+0x30] ;  /* 0x0000300001107983 */ /* 0x004ea80000100a00 */
[----:B--2---:R2:W-:Y:S04]  /*18280*/  STL.64 [R1+0x11f8], R16 ;  /* 0x0011f81001007387 */ /* 0x0045e80000100a00 */
[----:B--2---:R-:W2:Y:S04]  /*18290*/  LDL.LU.64 R16, [R1+0x2b0] ;  /* 0x0002b00001107983 */ /* 0x004ea80000300a00 */
[----:B------:R-:W2:Y:S04]  /*182a0*/  LDL.LU.64 R18, [R1+0x2b8] ;  /* 0x0002b80001127983 */ /* 0x000ea80000300a00 */
[----:B0-----:R-:W-:Y:S04]  /*182b0*/  STL.64 [R1+0x10a8], R14 ;  /* 0x0010a80e01007387 */ /* 0x001fe80000100a00 */
[----:B------:R0:W-:Y:S04]  /*182c0*/  STL.64 [R1+0x10a0], R12 ;  /* 0x0010a00c01007387 */ /* 0x0001e80000100a00 */
[----:B0-----:R-:W1:Y:S02]  /*182d0*/  LDL.LU.64 R12, [R1+0x60] ;  /* 0x00006000010c7983 */ /* 0x001e640000300a00 */
[----:B-1----:R-:W-:-:S15]  /*182e0*/  HMMA.16816.F32 R8, R4, R12, R8 ;  /* 0x0000000c0408723c */ /* 0x002fde0000001808 */
[----:B------:R-:W-:-:S08]  /*182f0*/  NOP ;  /* 0x0000000000007918 */ /* 0x000fd00000000000 */
[----:B------:R0:W-:Y:S04]  /*18300*/  STL.64 [R1+0x250], R8 ;  /* 0x0002500801007387 */ /* 0x0001e80000100a00 */
[----:B------:R-:W-:Y:S04]  /*18310*/  STL.64 [R1+0x258], R10 ;  /* 0x0002580a01007387 */ /* 0x000fe80000100a00 */
[----:B0-----:R-:W3:Y:S04]  /*18320*/  LDL.LU.64 R8, [R1+0x1208] ;  /* 0x0012080001087983 */ /* 0x001ee80000300a00 */
[----:B------:R0:W-:Y:S04]  /*18330*/  STL.64 [R1+0x11f0], R12 ;  /* 0x0011f00c01007387 */ /* 0x0001e80000100a00 */
[----:B0-----:R-:W4:Y:S04]  /*18340*/  LDL.LU.64 R12, [R1+0x2a0] ;  /* 0x0002a000010c7983 */ /* 0x001f280000300a00 */
[----:B------:R-:W4:Y:S01]  /*18350*/  LDL.LU.64 R14, [R1+0x2a8] ;  /* 0x0002a800010e7983 */ /* 0x000f220000300a00 */
[----:B---3--:R-:W-:-:S15]  /*18360*/  HMMA.16816.F32 R20, R4, R8, R20 ;  /* 0x000000080414723c */ /* 0x008fde0000001814 */
[----:B------:R-:W-:-:S08]  /*18370*/  NOP ;  /* 0x0000000000007918 */ /* 0x000fd00000000000 */
[----:B------:R0:W-:Y:S04]  /*18380*/  STL.64 [R1+0x240], R20 ;  /* 0x0002401401007387 */ /* 0x0001e80000100a00 */
[----:B------:R1:W-:Y:S04]  /*18390*/  STL.64 [R1+0x248], R22 ;  /* 0x0002481601007387 */ /* 0x0003e80000100a00 */
[----:B0-----:R-:W3:Y:S01]  /*183a0*/  LDL.LU.64 R20, [R1+0x1200] ;  /* 0x0012000001147983 */ /* 0x001ee20000300a00 */
[----:B------:R-:W-:-:S07]  /*183b0*/  IMAD.MOV.U32 R25, RZ, RZ, R3 ;  /* 0x000000ffff197224 */ /* 0x000fce00078e0003 */
[----:B--2---:R-:W-:Y:S01]  /*183c0*/  HMMA.16816.F32 R16, R4, R24, R16 ;  /* 0x000000180410723c */ /* 0x004fe20000001810 */
[----:B-1----:R-:W-:Y:S02]  /*183d0*/  IMAD.MOV.U32 R23, RZ, RZ, R8 ;  /* 0x000000ffff177224 */ /* 0x002fe400078e0008 */
[----:B------:R-:W-:-:S05]  /*183e0*/  IMAD.MOV.U32 R22, RZ, RZ, R9 ;  /* 0x000000ffff167224 */ /* 0x000fca00078e0009 */
[----:B------:R-:W-:Y:S04]  /*183f0*/  STL.64 [R1+0x11e0], R22 ;  /* 0x0011e01601007387 */ /* 0x000fe80000100a00 */
[----:B---3--:R0:W-:Y:S04]  /*18400*/  STL.64 [R1+0x11d8], R20 ;  /* 0x0011d81401007387 */ /* 0x0081e80000100a00 */
[----:B0-----:R-:W2:Y:S04]  /*18410*/  LDL.LU.64 R20, [R1+0x290] ;  /* 0x0002900001147983 */ /* 0x001ea80000300a00 */
[----:B------:R-:W2:Y:S04]  /*18420*/  LDL.LU.64 R22, [R1+0x298] ;  /* 0x0002980001167983 */ /* 0x000ea80000300a00 */
[----:B------:R-:W3:Y:S04]  /*18430*/  LDL.LU.64 R8, [R1+0x1f0] ;  /* 0x0001f00001087983 */ /* 0x000ee80000300a00 */
[----:B------:R-:W3:Y:S04]  /*18440*/  LDL.LU.64 R10, [R1+0x1f8] ;  /* 0x0001f800010a7983 */ /* 0x000ee80000300a00 */
[----:B------:R0:W-:Y:S04]  /*18450*/  STL.64 [R1+0x230], R16 ;  /* 0x0002301001007387 */ /* 0x0001e80000100a00 */
[----:B------:R-:W-:Y:S04]  /*18460*/  STL.64 [R1+0x238], R18 ;  /* 0x0002381201007387 */ /* 0x000fe80000100a00 */
[----:B0-----:R-:W4:Y:S04]  /*18470*/  LDL.LU.64 R16, [R1+0x11f8] ;  /* 0x0011f80001107983 */ /* 0x001f280000300a00 */
[----:B------:R0:W-:Y:S04]  /*18480*/  STL.64 [R1+0x1188], R24 ;  /* 0x0011881801007387 */ /* 0x0001e80000100a00 */
[----:B0-----:R-:W3:Y:S01]  /*18490*/  LDL.LU.64 R24, [R1+0x10] ;  /* 0x0000100001187983 */ /* 0x001ee20000300a00 */
[----:B----4-:R-:W-:-:S15]  /*184a0*/  HMMA.16816.F32 R12, R4, R16, R12 ;  /* 0x00000010040c723c */ /* 0x010fde000000180c */
[----:B------:R-:W-:-:S08]  /*184b0*/  NOP ;  /* 0x0000000000007918 */ /* 0x000fd00000000000 */
[----:B------:R0:W-:Y:S04]  /*184c0*/  STL.64 [R1+0x220], R12 ;  /* 0x0002200c01007387 */ /* 0x0001e80000100a00 */
[----:B------:R1:W-:Y:S04]  /*184d0*/  STL.64 [R1+0x228], R14 ;  /* 0x0002280e01007387 */ /* 0x0003e80000100a00 */
[----:B0-----:R-:W4:Y:S01]  /*184e0*/  LDL.LU.64 R12, [R1+0x11f0] ;  /* 0x0011f000010c7983 */ /* 0x001f220000300a00 */
[----:B-1----:R-:W-:Y:S02]  /*184f0*/  IMAD.MOV.U32 R15, RZ, RZ, R16 ;  /* 0x000000ffff0f7224 */ /* 0x002fe400078e0010 */
[----:B------:R-:W-:-:S02]  /*18500*/  IMAD.MOV.U32 R14, RZ, RZ, R17 ;  /* 0x000000ffff0e7224 */ /* 0x000fc400078e0011 */
[----:B------:R-:W2:Y:S02]  /*18510*/  LDL.LU.64 R16, [R1+0x11e8] ;  /* 0x0011e80001107983 */ /* 0x000ea40000300a00 */
[----:B--2---:R-:W-:Y:S06]  /*18520*/  HMMA.16816.F32 R20, R4, R16, R20 ;  /* 0x000000100414723c */ /* 0x004fec0000001814 */
[----:B------:R-:W-:Y:S02]  /*18530*/  IMAD.MOV.U32 R29, RZ, RZ, R16 ;  /* 0x000000ffff1d7224 */ /* 0x000fe400078e0010 */
[----:B------:R-:W-:-:S15]  /*18540*/  IMAD.MOV.U32 R28, RZ, RZ, R17 ;  /* 0x000000ffff1c7224 */ /* 0x000fde00078e0011 */
[----:B------:R-:W-:Y:S04]  /*18550*/  STL.64 [R1+0x210], R20 ;  /* 0x0002101401007387 */ /* 0x000fe80000100a00 */
[----:B------:R0:W-:Y:S04]  /*18560*/  STL.64 [R1+0x218], R22 ;  /* 0x0002181601007387 */ /* 0x0001e80000100a00 */
[----:B0-----:R-:W2:Y:S04]  /*18570*/  LDL.LU.64 R22, [R1+0x11e0] ;  /* 0x0011e00001167983 */ /* 0x001ea80000300a00 */
[----:B------:R-:W4:Y:S04]  /*18580*/  LDL.LU.64 R20, [R1+0x11d8] ;  /* 0x0011d80001147983 */ /* 0x000f280000300a00 */
[----:B------:R-:W2:Y:S04]  /*18590*/  LDL.LU.64 R18, [R1+0x11d0] ;  /* 0x0011d00001127983 */ /* 0x000ea80000300a00 */
[----:B------:R-:W2:Y:S01]  /*185a0*/  LDL.LU.64 R16, [R1+0x11c8] ;  /* 0x0011c80001107983 */ /* 0x000ea20000300a00 */
[----:B---3--:R-:W-:-:S02]  /*185b0*/  IMAD.MOV.U32 R3, RZ, RZ, R24 ;  /* 0x000000ffff037224 */ /* 0x008fc400078e0018 */
[----:B------:R-:W-:Y:S01]  /*185c0*/  IMAD.MOV.U32 R0, RZ, RZ, R25 ;  /* 0x000000ffff007224 */ /* 0x000fe200078e0019 */
[C---:B----4-:R-:W-:Y:S06]  /*185d0*/  HMMA.16816.F32 R8, R4.reuse, R20, R8 ;  /* 0x000000140408723c */ /* 0x050fec0000001808 */
[----:B--2---:R-:W-:Y:S07]  /*185e0*/  HMMA.16816.F32 R16, R4, R24, R16 ;  /* 0x000000180410723c */ /* 0x004fee0000001810 */
[----:B------:R-:W-:-:S02]  /*185f0*/  IMAD.MOV.U32 R24, RZ, RZ, R23 ;  /* 0x000000ffff187224 */ /* 0x000fc400078e0017 */
[----:B------:R-:W-:-:S14]  /*18600*/  IMAD.MOV.U32 R25, RZ, RZ, R22 ;  /* 0x000000ffff197224 */ /* 0x000fdc00078e0016 */
[----:B------:R-:W-:Y:S04]  /*18610*/  STL.64 [R1+0x200], R16 ;  /* 0x0002001001007387 */ /* 0x000fe80000100a00 */
[----:B------:R0:W-:Y:S04]  /*18620*/  STL.64 [R1+0x208], R18 ;  /* 0x0002081201007387 */ /* 0x0001e80000100a00 */
[----:B0-----:R-:W2:Y:S04]  /*18630*/  LDL.LU.64 R18, [R1+0x11c0] ;  /* 0x0011c00001127983 */ /* 0x001ea80000300a00 */
[----:B------:R-:W2:Y:S04]  /*18640*/  LDL.LU.64 R16, [R1+0x11b8] ;  /* 0x0011b80001107983 */ /* 0x000ea80000300a00 */
[----:B------:R0:W-:Y:S04]  /*18650*/  STL.64 [R1+0x11a0], R24 ;  /* 0x0011a01801007387 */ /* 0x0001e80000100a00 */
[----:B0-----:R-:W3:Y:S04]  /*18660*/  LDL.LU.64 R24, [R1+0x1e0] ;  /* 0x0001e00001187983 */ /* 0x001ee80000300a00 */
[----:B------:R-:W3:Y:S04]  /*18670*/  LDL.LU.64 R26, [R1+0x1e8] ;  /* 0x0001e800011a7983 */ /* 0x000ee80000300a00 */
[----:B------:R-:W-:Y:S04]  /*18680*/  STL.64 [R1+0x1f0], R8 ;  /* 0x0001f00801007387 */ /* 0x000fe80000100a00 */
[----:B------:R0:W-:Y:S04]  /*18690*/  STL.64 [R1+0x1f8], R10 ;  /* 0x0001f80a01007387 */ /* 0x0001e80000100a00 */
[----:B0-----:R-:W4:Y:S04]  /*186a0*/  LDL.LU.64 R10, [R1+0x11b0] ;  /* 0x0011b000010a7983 */ /* 0x001f280000300a00 */
[----:B------:R-:W3:Y:S04]  /*186b0*/  LDL.LU.64 R8, [R1+0x11a8] ;  /* 0x0011a80001087983 */ /* 0x000ee80000300a00 */
[----:B------:R0:W-:Y:S04]  /*186c0*/  STL.64 [R1+0x1140], R20 ;  /* 0x0011401401007387 */ /* 0x0001e80000100a00 */
[----:B0-----:R-:W2:Y:S04]  /*186d0*/  LDL.LU.64 R20, [R1+0x180] ;  /* 0x0001800001147983 */ /* 0x001ea80000300a00 */
[----:B------:R-:W4:Y:S01]  /*186e0*/  LDL.LU.64 R22, [R1+0x188] ;  /* 0x0001880001167983 */ /* 0x000f220000300a00 */
[----:B---3--:R-:W-:Y:S03]  /*186f0*/  HMMA.16816.F32 R4, R4, R8, R24 ;  /* 0x000000080404723c */ /* 0x008fe60000001818 */
[----:B----4-:R-:W-:Y:S04]  /*18700*/  STL.64 [R1+0x1150], R22 ;  /* 0x0011501601007387 */ /* 0x010fe80000100a00 */
[----:B--2---:R0:W-:Y:S02]  /*18710*/  STL.64 [R1+0x1148], R20 ;  /* 0x0011481401007387 */ /* 0x0041e40000100a00 */
[----:B0-----:R-:W-:-:S02]  /*18720*/  IMAD.MOV.U32 R20, RZ, RZ, R29 ;  /* 0x000000ffff147224 */ /* 0x001fc400078e001d */
[----:B------:R-:W-:-:S05]  /*18730*/  IMAD.MOV.U32 R21, RZ, RZ, R28 ;  /* 0x000000ffff157224 */ /* 0x000fca00078e001c */
[----:B------:R0:W-:Y:S02]  /*18740*/  STL.64 [R1+0x1168], R20 ;  /* 0x0011681401007387 */ /* 0x0001e40000100a00 */
[----:B0-----:R-:W-:Y:S02]  /*18750*/  IMAD.MOV.U32 R20, RZ, RZ, R15 ;  /* 0x000000ffff147224 */ /* 0x001fe400078e000f */
[----:B------:R-:W-:-:S05]  /*18760*/  IMAD.MOV.U32 R21, RZ, RZ, R14 ;  /* 0x000000ffff157224 */ /* 0x000fca00078e000e */
[----:B------:R0:W-:Y:S04]  /*18770*/  STL.64 [R1+0x1180], R20 ;  /* 0x0011801401007387 */ /* 0x0001e80000100a00 */
[----:B------:R-:W2:Y:S04]  /*18780*/  LDL.LU.64 R24, [R1+0x1d0] ;  /* 0x0001d00001187983 */ /* 0x000ea80000300a00 */
[----:B------:R-:W2:Y:S04]  /*18790*/  LDL.LU.64 R26, [R1+0x1d8] ;  /* 0x0001d800011a7983 */ /* 0x000ea80000300a00 */
[----:B------:R-:W-:Y:S04]  /*187a0*/  STL.64 [R1+0x1e0], R4 ;  /* 0x0001e00401007387 */ /* 0x000fe80000100a00 */
[----:B------:R-:W-:Y:S04]  /*187b0*/  STL.64 [R1+0x1e8], R6 ;  /* 0x0001e80601007387 */ /* 0x000fe80000100a00 */
[----:B0-----:R-:W3:Y:S04]  /*187c0*/  LDL.LU.64 R20, [R1+0x1b0] ;  /* 0x0001b00001147983 */ /* 0x001ee80000300a00 */
[----:B------:R-:W4:Y:S04]  /*187d0*/  LDL.LU.64 R22, [R1+0x1b8] ;  /* 0x0001b80001167983 */ /* 0x000f280000300a00 */
[----:B----4-:R-:W-:Y:S04]  /*187e0*/  STL.64 [R1+0x1198], R22 ;  /* 0x0011981601007387 */ /* 0x010fe80000100a00 */
[----:B---3--:R0:W-:Y:S04]  /*187f0*/  STL.64 [R1+0x1190], R20 ;  /* 0x0011901401007387 */ /* 0x0081e80000100a00 */
[----:B0-----:R-:W3:Y:S04]  /*18800*/  LDL.LU.64 R20, [R1+0x1c0] ;  /* 0x0001c00001147983 */ /* 0x001ee80000300a00 */
[----:B------:R-:W3:Y:S04]  /*18810*/  LDL.LU.64 R22, [R1+0x1c8] ;  /* 0x0001c80001167983 */ /* 0x000ee80000300a00 */
[----:B------:R-:W-:Y:S04]  /*18820*/  STL.64 [R1+0x1138], R10 ;  /* 0x0011380a01007387 */ /* 0x000fe80000100a00 */
[----:B------:R0:W-:Y:S04]  /*18830*/  STL.64 [R1+0x1130], R8 ;  /* 0x0011300801007387 */ /* 0x0001e80000100a00 */
[----:B0-----:R-:W4:Y:S04]  /*18840*/  LDL.LU.64 R8, [R1+0x170] ;  /* 0x0001700001087983 */ /* 0x001f280000300a00 */
[----:B------:R-:W3:Y:S01]  /*18850*/  LDL.LU.64 R10, [R1+0x178] ;  /* 0x00017800010a7983 */ /* 0x000ee20000300a00 */
[C---:B--2---:R-:W-:Y:S03]  /*18860*/  HMMA.16816.F32 R24, R16.reuse, R12, R24 ;  /* 0x0000000c1018723c */ /* 0x044fe60000001818 */
[----:B---3--:R-:W-:Y:S04]  /*18870*/  STL.64 [R1+0x1160], R10 ;  /* 0x0011600a01007387 */ /* 0x008fe80000100a00 */
[----:B----4-:R0:W-:Y:S04]  /*18880*/  STL.64 [R1+0x1158], R8 ;  /* 0x0011580801007387 */ /* 0x0101e80000100a00 */
[----:B0-----:R-:W2:Y:S04]  /*18890*/  LDL.LU.64 R8, [R1+0x190] ;  /* 0x0001900001087983 */ /* 0x001ea80000300a00 */
[----:B------:R-:W3:Y:S04]  /*188a0*/  LDL.LU.64 R10, [R1+0x198] ;  /* 0x00019800010a7983 */ /* 0x000ee80000300a00 */
[----:B---3--:R-:W-:Y:S04]  /*188b0*/  STL.64 [R1+0x1178], R10 ;  /* 0x0011780a01007387 */ /* 0x008fe80000100a00 */
[----:B--2---:R0:W-:Y:S04]  /*188c0*/  STL.64 [R1+0x1170], R8 ;  /* 0x0011700801007387 */ /* 0x0041e80000100a00 */
[----:B0-----:R-:W2:Y:S04]  /*188d0*/  LDL.LU.64 R8, [R1+0x1a0] ;  /* 0x0001a00001087983 */ /* 0x001ea80000300a00 */
[----:B------:R-:W2:Y:S04]  /*188e0*/  LDL.LU.64 R10, [R1+0x1a8] ;  /* 0x0001a800010a7983 */ /* 0x000ea80000300a00 */
[----:B------:R0:W-:Y:S04]  /*188f0*/  STL.64 [R1+0x1d0], R24 ;  /* 0x0001d01801007387 */ /* 0x0001e80000100a00 */
[----:B------:R1:W-:Y:S04]  /*18900*/  STL.64 [R1+0x1d8], R26 ;  /* 0x0001d81a01007387 */ /* 0x0003e80000100a00 */
[----:B0-----:R-:W1:Y:S02]  /*18910*/  LDL.LU.64 R24, [R1+0x11a0] ;  /* 0x0011a00001187983 */ /* 0x001e640000300a00 */
[----:B-1----:R-:W-:Y:S02]  /*18920*/  HMMA.16816.F32 R24, R16, R24, R20 ;  /* 0x000000181018723c */ /* 0x002fe40000001814 */
[----:B------:R-:W3:Y:S04]  /*18930*/  LDL.LU.64 R22, [R1+0x1198] ;  /* 0x0011980001167983 */ /* 0x000ee80000300a00 */
[----:B------:R-:W3:-:S15]  /*18940*/  LDL.LU.64 R20, [R1+0x1190] ;  /* 0x0011900001147983 */ /* 0x000ede0000300a00 */
[----:B------:R-:W-:-:S02]  /*18950*/  NOP ;  /* 0x0000000000007918 */ /* 0x000fc40000000000 */
[----:B------:R0:W-:Y:S04]  /*18960*/  STL.64 [R1+0x1c0], R24 ;  /* 0x0001c01801007387 */ /* 0x0001e80000100a00 */
[----:B------:R-:W-:Y:S04]  /*18970*/  STL.64 [R1+0x1c8], R26 ;  /* 0x0001c81a01007387 */ /* 0x000fe80000100a00 */
[----:B0-----:R-:W3:Y:S02]  /*18980*/  LDL.LU.64 R24, [R1+0x1188] ;  /* 0x0011880001187983 */ /* 0x001ee40000300a00 */
[----:B---3--:R-:W-:-:S15]  /*18990*/  HMMA.16816.F32 R20, R16, R24, R20 ;  /* 0x000000181014723c */ /* 0x008fde0000001814 */
[----:B------:R-:W-:-:S08]  /*189a0*/  NOP ;  /* 0x0000000000007918 */ /* 0x000fd00000000000 */
[----:B------:R0:W-:Y:S04]  /*189b0*/  STL.64 [R1+0x1b0], R20 ;  /* 0x0001b01401007387 */ /* 0x0001e80000100a00 */
[----:B------:R-:W-:Y:S04]  /*189c0*/  STL.64 [R1+0x1b8], R22 ;  /* 0x0001b81601007387 */ /* 0x000fe80000100a00 */
[----:B0-----:R-:W2:Y:S04]  /*189d0*/  LDL.LU.64 R20, [R1+0x1180] ;  /* 0x0011800001147983 */ /* 0x001ea80000300a00 */
[----:B------:R0:W-:Y:S04]  /*189e0*/  STL.64 [R1+0x1118], R24 ;  /* 0x0011181801007387 */ /* 0x0001e80000100a00 */
[----:B0-----:R-:W3:Y:S04]  /*189f0*/  LDL.LU.64 R24, [R1+0x160] ;  /* 0x0001600001187983 */ /* 0x001ee80000300a00 */
[----:B------:R-:W3:Y:S01]  /*18a00*/  LDL.LU.64 R26, [R1+0x168] ;  /* 0x00016800011a7983 */ /* 0x000ee20000300a00 */
[----:B--2---:R-:W-:Y:S03]  /*18a10*/  HMMA.16816.F32 R20, R16, R20, R8 ;  /* 0x000000141014723c */ /* 0x004fe60000001808 */
[----:B------:R-:W2:Y:S04]  /*18a20*/  LDL.LU.64 R10, [R1+0x1178] ;  /* 0x00117800010a7983 */ /* 0x000ea80000300a00 */
[----:B------:R-:W2:-:S15]  /*18a30*/  LDL.LU.64 R8, [R1+0x1170] ;  /* 0x0011700001087983 */ /* 0x000e9e0000300a00 */
[----:B------:R-:W-:-:S01]  /*18a40*/  NOP ;  /* 0x0000000000007918 */ /* 0x000fc20000000000 */
[----:B------:R0:W-:Y:S04]  /*18a50*/  STL.64 [R1+0x1a0], R20 ;  /* 0x0001a01401007387 */ /* 0x0001e80000100a00 */
[----:B------:R2:W-:Y:S04]  /*18a60*/  STL.64 [R1+0x1a8], R22 ;  /* 0x0001a81601007387 */ /* 0x0005e80000100a00 */
[----:B0-----:R-:W2:Y:S02]  /*18a70*/  LDL.LU.64 R20, [R1+0x1168] ;  /* 0x0011680001147983 */ /* 0x001ea40000300a00 */
[----:B--2---:R-:W-:Y:S02]  /*18a80*/  HMMA.16816.F32 R20, R16, R20, R8 ;  /* 0x000000141014723c */ /* 0x004fe40000001808 */
[----:B------:R-:W2:Y:S04]  /*18a90*/  LDL.LU.64 R10, [R1+0x1160] ;  /* 0x00116000010a7983 */ /* 0x000ea80000300a00 */
[----:B------:R-:W2:-:S15]  /*18aa0*/  LDL.LU.64 R8, [R1+0x1158] ;  /* 0x0011580001087983 */ /* 0x000e9e0000300a00 */
[----:B------:R-:W-:-:S02]  /*18ab0*/  NOP ;  /* 0x0000000000007918 */ /* 0x000fc40000000000 */
[----:B------:R-:W-:Y:S04]  /*18ac0*/  STL.64 [R1+0x190], R20 ;  /* 0x0001901401007387 */ /* 0x000fe80000100a00 */
[----:B------:R0:W-:Y:S04]  /*18ad0*/  STL.64 [R1+0x198], R22 ;  /* 0x0001981601007387 */ /* 0x0001e80000100a00 */
[----:B0-----:R-:W4:Y:S04]  /*18ae0*/  LDL.LU.64 R22, [R1+0x1150] ;  /* 0x0011500001167983 */ /* 0x001f280000300a00 */
[----:B------:R-:W4:Y:S01]  /*18af0*/  LDL.LU.64 R20, [R1+0x1148] ;  /* 0x0011480001147983 */ /* 0x000f220000300a00 */
[----:B------:R-:W-:-:S02]  /*18b00*/  IMAD.MOV.U32 R4, RZ, RZ, R3 ;  /* 0x000000ffff047224 */ /* 0x000fc400078e0003 */
[----:B------:R-:W-:-:S07]  /*18b10*/  IMAD.MOV.U32 R5, RZ, RZ, R0 ;  /* 0x000000ffff057224 */ /* 0x000fce00078e0000 */
[----:B----4-:R-:W-:-:S15]  /*18b20*/  HMMA.16816.F32 R20, R16, R4, R20 ;  /* 0x000000041014723c */ /* 0x010fde0000001814 */
[----:B------:R-:W-:-:S08]  /*18b30*/  NOP ;  /* 0x0000000000007918 */ /* 0x000fd00000000000 */
[----:B------:R0:W-:Y:S04]  /*18b40*/  STL.64 [R1+0x180], R20 ;  /* 0x0001801401007387 */ /* 0x0001e80000100a00 */
[----:B------:R-:W-:Y:S04]  /*18b50*/  STL.64 [R1+0x188], R22 ;  /* 0x0001881601007387 */ /* 0x000fe80000100a00 */
[----:B0-----:R-:W2:Y:S04]  /*18b60*/  LDL.LU.64 R20, [R1+0x1140] ;  /* 0x0011400001147983 */ /* 0x001ea80000300a00 */
[----:B------:R0:W-:Y:S04]  /*18b70*/  STL.64 [R1+0x1100], R4 ;  /* 0x0011000401007387 */ /* 0x0001e80000100a00 */
[----:B0-----:R-:W4:Y:S04]  /*18b80*/  LDL.LU.64 R4, [R1+0x150] ;  /* 0x0001500001047983 */ /* 0x001f280000300a00 */
[----:B------:R-:W4:Y:S01]  /*18b90*/  LDL.LU.64 R6, [R1+0x158] ;  /* 0x0001580001067983 */ /* 0x000f220000300a00 */
[----:B--2---:R-:W-:Y:S06]  /*18ba0*/  HMMA.16816.F32 R8, R16, R20, R8 ;  /* 0x000000141008723c */ /* 0x004fec0000001808 */
[----:B------:R-:W-:-:S02]  /*18bb0*/  IMAD.MOV.U32 R3, RZ, RZ, R20 ;  /* 0x000000ffff037224 */ /* 0x000fc400078e0014 */
[----:B------:R-:W-:-:S15]  /*18bc0*/  IMAD.MOV.U32 R0, RZ, RZ, R21 ;  /* 0x000000ffff007224 */ /* 0x000fde00078e0015 */
[----:B------:R-:W-:Y:S04]  /*18bd0*/  STL.64 [R1+0x170], R8 ;  /* 0x0001700801007387 */ /* 0x000fe80000100a00 */
[----:B------:R0:W-:Y:S04]  /*18be0*/  STL.64 [R1+0x178], R10 ;  /* 0x0001780a01007387 */ /* 0x0001e80000100a00 */
[----:B0-----:R-:W2:Y:S04]  /*18bf0*/  LDL.LU.64 R10, [R1+0x1138] ;  /* 0x00113800010a7983 */ /* 0x001ea80000300a00 */
[----:B------:R-:W3:Y:S04]  /*18c00*/  LDL.LU.64 R8, [R1+0x1130] ;  /* 0x0011300001087983 */ /* 0x000ee80000300a00 */
[----:B------:R-:W4:Y:S04]  /*18c10*/  LDL.LU.64 R22, [R1+0x1128] ;  /* 0x0011280001167983 */ /* 0x000f280000300a00 */
[----:B------:R-:W4:Y:S01]  /*18c20*/  LDL.LU.64 R20, [R1+0x1120] ;  /* 0x0011200001147983 */ /* 0x000f220000300a00 */
[----:B---3--:R-:W-:Y:S03]  /*18c30*/  HMMA.16816.F32 R16, R16, R8, R24 ;  /* 0x000000081010723c */ /* 0x008fe60000001818 */
[----:B------:R-:W3:Y:S03]  /*18c40*/  LDL.LU.64 R24, [R1+0x50] ;  /* 0x0000500001187983 */ /* 0x000ee60000300a00 */
[----:B----4-:R-:W-:Y:S01]  /*18c50*/  HMMA.16816.F32 R4, R20, R12, R4 ;  /* 0x0000000c1404723c */ /* 0x010fe20000001804 */
[----:B--2---:R-:W-:-:S15]  /*18c60*/  STL.64 [R1+0x10b8], R10 ;  /* 0x0010b80a01007387 */ /* 0x004fde0000100a00 */
[----:B------:R-:W-:-:S01]  /*18c70*/  NOP ;  /* 0x0000000000007918 */ /* 0x000fc20000000000 */
[----:B------:R-:W-:Y:S04]  /*18c80*/  STL.64 [R1+0x160], R16 ;  /* 0x0001601001007387 */ /* 0x000fe80000100a00 */
[----:B------:R-:W-:Y:S04]  /*18c90*/  STL.64 [R1+0x168], R18 ;  /* 0x0001681201007387 */ /* 0x000fe80000100a00 */
[----:B------:R0:W-:Y:S02]  /*18ca0*/  STL.64 [R1+0x10b0], R8 ;  /* 0x0010b00801007387 */ /* 0x0001e40000100a00 */
[----:B0-----:R-:W-:-:S02]  /*18cb0*/  IMAD.MOV.U32 R8, RZ, RZ, R3 ;  /* 0x000000ffff087224 */ /* 0x001fc400078e0003 */
[----:B------:R-:W-:-:S05]  /*18cc0*/  IMAD.MOV.U32 R9, RZ, RZ, R0 ;  /* 0x000000ffff097224 */ /* 0x000fca00078e0000 */
[----:B------:R-:W-:Y:S04]  /*18cd0*/  STL.64 [R1+0x10d0], R8 ;  /* 0x0010d00801007387 */ /* 0x000fe80000100a00 */
[----:B------:R0:W-:Y:S04]  /*18ce0*/  STL.64 [R1+0x150], R4 ;  /* 0x0001500401007387 */ /* 0x0001e80000100a00 */
[----:B------:R1:W-:Y:S04]  /*18cf0*/  STL.64 [R1+0x158], R6 ;  /* 0x0001580601007387 */ /* 0x0003e80000100a00 */
[----:B------:R-:W3:Y:S04]  /*18d00*/  LDL.LU.64 R16, [R1+0x140] ;  /* 0x0001400001107983 */ /* 0x000ee80000300a00 */
[----:B------:R-:W3:Y:S04]  /*18d10*/  LDL.LU.64 R18, [R1+0x148] ;  /* 0x0001480001127983 */ /* 0x000ee80000300a00 */
[----:B0-----:R-:W2:Y:S04]  /*18d20*/  LDL.LU.64 R4, [R1+0x120] ;  /* 0x0001200001047983 */ /* 0x001ea80000300a00 */
[----:B-1----:R-:W4:Y:S04]  /*18d30*/  LDL.LU.64 R6, [R1+0x128] ;  /* 0x0001280001067983 */ /* 0x002f280000300a00 */
[----:B----4-:R-:W-:Y:S04]  /*18d40*/  STL.64 [R1+0x1110], R6 ;  /* 0x0011100601007387 */ /* 0x010fe80000100a00 */
[----:B--2---:R0:W-:Y:S04]  /*18d50*/  STL.64 [R1+0x1108], R4 ;  /* 0x0011080401007387 */ /* 0x0041e80000100a00 */
[----:B0-----:R-:W2:Y:S04]  /*18d60*/  LDL.LU.64 R4, [R1+0x130] ;  /* 0x0001300001047983 */ /* 0x001ea80000300a00 */
[----:B------:R-:W2:Y:S04]  /*18d70*/  LDL.LU.64 R6, [R1+0x138] ;  /* 0x0001380001067983 */ /* 0x000ea80000300a00 */
[----:B------:R-:W4:Y:S04]  /*18d80*/  LDL.LU.64 R8, [R1+0x100] ;  /* 0x0001000001087983 */ /* 0x000f280000300a00 */
[----:B------:R-:W3:Y:S04]  /*18d90*/  LDL.LU.64 R10, [R1+0x108] ;  /* 0x00010800010a7983 */ /* 0x000ee80000300a00 */
[----:B---3--:R-:W-:Y:S04]  /*18da0*/  STL.64 [R1+0x10e0], R10 ;  /* 0x0010e00a01007387 */ /* 0x008fe80000100a00 */
[----:B----4-:R0:W-:Y:S04]  /*18db0*/  STL.64 [R1+0x10d8], R8 ;  /* 0x0010d80801007387 */ /* 0x0101e80000100a00 */
[----:B0-----:R-:W3:Y:S01]  /*18dc0*/  LDL.LU.64 R8, [R1+0x20] ;  /* 0x0000200001087983 */ /* 0x001ee20000300a00 */
[----:B------:R-:W-:-:S02]  /*18dd0*/  IMAD.MOV.U32 R3, RZ, RZ, R12 ;  /* 0x000000ffff037224 */ /* 0x000fc400078e000c */
[----:B------:R-:W-:Y:S01]  /*18de0*/  IMAD.MOV.U32 R0, RZ, RZ, R13 ;  /* 0x000000ffff007224 */ /* 0x000fe200078e000d */
[----:B---3--:R0:W-:Y:S04]  /*18df0*/  STL.64 [R1+0x10f8], R8 ;  /* 0x0010f80801007387 */ /* 0x0081e80000100a00 */
[----:B0-----:R-:W3:Y:S04]  /*18e00*/  LDL.LU.64 R8, [R1+0x30] ;  /* 0x0000300001087983 */ /* 0x001ee80000300a00 */
[----:B------:R-:W4:Y:S04]  /*18e10*/  LDL.LU.64 R12, [R1+0xe0] ;  /* 0x0000e000010c7983 */ /* 0x000f280000300a00 */
[----:B------:R-:W2:Y:S01]  /*18e20*/  LDL.LU.64 R14, [R1+0xe8] ;  /* 0x0000e800010e7983 */ /* 0x000ea20000300a00 */
[----:B------:R-:W-:Y:S03]  /*18e30*/  HMMA.16816.F32 R16, R20, R24, R16 ;  /* 0x000000181410723c */ /* 0x000fe60000001810 */
[----:B--2---:R-:W-:Y:S04]  /*18e40*/  STL.64 [R1+0x10c8], R14 ;  /* 0x0010c80e01007387 */ /* 0x004fe80000100a00 */
[----:B----4-:R0:W-:Y:S04]  /*18e50*/  STL.64 [R1+0x10c0], R12 ;  /* 0x0010c00c01007387 */ /* 0x0101e80000100a00 */
[----:B0-----:R-:W2:Y:S04]  /*18e60*/  LDL.LU.64 R12, [R1+0xf0] ;  /* 0x0000f000010c7983 */ /* 0x001ea80000300a00 */
[----:B------:R-:W4:Y:S04]  /*18e70*/  LDL.LU.64 R14, [R1+0xf8] ;  /* 0x0000f800010e7983 */ /* 0x000f280000300a00 */
[----:B----4-:R-:W-:Y:S04]  /*18e80*/  STL.64 [R1+0x10f0], R14 ;  /* 0x0010f00e01007387 */ /* 0x010fe80000100a00 */
[----:B--2---:R0:W-:Y:S04]  /*18e90*/  STL.64 [R1+0x10e8], R12 ;  /* 0x0010e80c01007387 */ /* 0x0041e80000100a00 */
[----:B0-----:R-:W2:Y:S04]  /*18ea0*/  LDL.LU.64 R12, [R1+0x110] ;  /* 0x00011000010c7983 */ /* 0x001ea80000300a00 */
[----:B------:R-:W2:Y:S04]  /*18eb0*/  LDL.LU.64 R14, [R1+0x118] ;  /* 0x00011800010e7983 */ /* 0x000ea80000300a00 */
[----:B------:R0:W-:Y:S04]  /*18ec0*/  STL.64 [R1+0x140], R16 ;  /* 0x0001401001007387 */ /* 0x0001e80000100a00 */
[----:B------:R-:W-:Y:S01]  /*18ed0*/  STL.64 [R1+0x148], R18 ;  /* 0x0001481201007387 */ /* 0x000fe20000100a00 */
[----:B0-----:R-:W-:-:S02]  /*18ee0*/  IMAD.MOV.U32 R17, RZ, RZ, R24 ;  /* 0x000000ffff117224 */ /* 0x001fc400078e0018 */
[----:B------:R-:W-:Y:S02]  /*18ef0*/  IMAD.MOV.U32 R16, RZ, RZ, R25 ;  /* 0x000000ffff107224 */ /* 0x000fe400078e0019 */
[----:B------:R-:W4:Y:S02]  /*18f00*/  LDL.LU.64 R24, [R1+0x1118] ;  /* 0x0011180001187983 */ /* 0x000f240000300a00 */
[----:B----4-:R-:W-:-:S15]  /*18f10*/  HMMA.16816.F32 R4, R20, R24, R4 ;  /* 0x000000181404723c */ /* 0x010fde0000001804 */
[----:B------:R-:W-:-:S08]  /*18f20*/  NOP ;  /* 0x0000000000007918 */ /* 0x000fd00000000000 */
[----:B------:R-:W-:Y:S04]  /*18f30*/  STL.64 [R1+0x130], R4 ;  /* 0x0001300401007387 */ /* 0x000fe80000100a00 */
[----:B------:R0:W-:Y:S04]  /*18f40*/  STL.64 [R1+0x138], R6 ;  /* 0x0001380601007387 */ /* 0x0001e80000100a00 */
[----:B0-----:R-:W3:Y:S04]  /*18f50*/  LDL.LU.64 R6, [R1+0x1110] ;  /* 0x0011100001067983 */ /* 0x001ee80000300a00 */
[----:B------:R-:W3:Y:S04]  /*18f60*/  LDL.LU.64 R4, [R1+0x1108] ;  /* 0x0011080001047983 */ /* 0x000ee80000300a00 */
[----:B------:R-:W-:Y:S01]  /*18f70*/  STL.64 [R1+0x1090], R24 ;  /* 0x0010901801007387 */ /* 0x000fe20000100a00 */
[----:B---3--:R-:W-:-:S15]  /*18f80*/  HMMA.16816.F32 R4, R20, R8, R4 ;  /* 0x000000081404723c */ /* 0x008fde0000001804 */
[----:B------:R-:W-:-:S08]  /*18f90*/  NOP ;  /* 0x0000000000007918 */ /* 0x000fd00000000000 */
[----:B------:R0:W-:Y:S04]  /*18fa0*/  STL.64 [R1+0x120], R4 ;  /* 0x0001200401007387 */ /* 0x0001e80000100a00 */
[----:B------:R1:W-:Y:S04]  /*18fb0*/  STL.64 [R1+0x128], R6 ;  /* 0x0001280601007387 */ /* 0x0003e80000100a00 */
[----:B0-----:R-:W3:Y:S01]  /*18fc0*/  LDL.LU.64 R4, [R1+0x1100] ;  /* 0x0011000001047983 */ /* 0x001ee20000300a00 */
[----:B-1----:R-:W-:Y:S02]  /*18fd0*/  IMAD.MOV.U32 R7, RZ, RZ, R8 ;  /* 0x000000ffff077224 */ /* 0x002fe400078e0008 */
[----:B------:R-:W-:-:S02]  /*18fe0*/  IMAD.MOV.U32 R6, RZ, RZ, R9 ;  /* 0x000000ffff067224 */ /* 0x000fc400078e0009 */
[----:B------:R-:W2:Y:S01]  /*18ff0*/  LDL.LU.64 R8, [R1+0x10f8] ;  /* 0x0010f80001087983 */ /* 0x000ea20000300a00 */
[----:B------:R-:W-:Y:S02]  /*19000*/  IMAD.MOV.U32 R24, RZ, RZ, R3 ;  /* 0x000000ffff187224 */ /* 0x000fe400078e0003 */
[----:B------:R-:W-:Y:S01]  /*19010*/  IMAD.MOV.U32 R25, RZ, RZ, R0 ;  /* 0x000000ffff197224 */ /* 0x000fe200078e0000 */
[----:B--2---:R-:W-:Y:S06]  /*19020*/  HMMA.16816.F32 R12, R20, R8, R12 ;  /* 0x00000008140c723c */ /* 0x004fec000000180c */
[----:B------:R-:W-:-:S02]  /*19030*/  IMAD.MOV.U32 R3, RZ, RZ, R8 ;  /* 0x000000ffff037224 */ /* 0x000fc400078e0008 */
[----:B------:R-:W-:-:S15]  /*19040*/  IMAD.MOV.U32 R0, RZ, RZ, R9 ;  /* 0x000000ffff007224 */ /* 0x000fde00078e0009 */
[----:B------:R-:W-:Y:S04]  /*19050*/  STL.64 [R1+0x110], R12 ;  /* 0x0001100c01007387 */ /* 0x000fe80000100a00 */
[----:B------:R0:W-:Y:S04]  /*19060*/  STL.64 [R1+0x118], R14 ;  /* 0x0001180e01007387 */ /* 0x0001e80000100a00 */
[----:B0-----:R-:W2:Y:S04]  /*19070*/  LDL.LU.64 R14, [R1+0x10f0] ;  /* 0x0010f000010e7983 */ /* 0x001ea80000300a00 */
[----:B------:R-:W2:Y:S04]  /*19080*/  LDL.LU.64 R12, [R1+0x10e8] ;  /* 0x0010e800010c7983 */ /* 0x000ea80000300a00 */
[----:B------:R-:W3:Y:S04]  /*19090*/  LDL.LU.64 R10, [R1+0x10e0] ;  /* 0x0010e000010a7983 */ /* 0x000ee80000300a00 */
[----:B------:R-:W3:Y:S02]  /*190a0*/  LDL.LU.64 R8, [R1+0x10d8] ;  /* 0x0010d80001087983 */ /* 0x000ee40000300a00 */
[----:B---3--:R-:W-:-:S15]  /*190b0*/  HMMA.16816.F32 R8, R20, R4, R8 ;  /* 0x000000041408723c */ /* 0x008fde0000001808 */
[----:B------:R-:W-:-:S08]  /*190c0*/  NOP ;  /* 0x0000000000007918 */ /* 0x000fd00000000000 */
[----:B------:R0:W-:Y:S04]  /*190d0*/  STL.64 [R1+0x100], R8 ;  /* 0x0001000801007387 */ /* 0x0001e80000100a00 */
[----:B------:R2:W-:Y:S04]  /*190e0*/  STL.64 [R1+0x108], R10 ;  /* 0x0001080a01007387 */ /* 0x0005e80000100a00 */
[----:B0-----:R-:W2:Y:S04]  /*190f0*/  LDL.LU.64 R8, [R1+0x10d0] ;  /* 0x0010d00001087983 */ /* 0x001ea80000300a00 */
[----:B------:R-:W-:Y:S01]  /*19100*/  STL.64 [R1+0x1080], R4 ;  /* 0x0010800401007387 */ /* 0x000fe20000100a00 */
[----:B--2---:R-:W-:Y:S03]  /*19110*/  HMMA.16816.F32 R8, R20, R8, R12 ;  /* 0x000000081408723c */ /* 0x004fe6000000180c */
[----:B------:R-:W2:Y:S04]  /*19120*/  LDL.LU.64 R14, [R1+0x10c8] ;  /* 0x0010c800010e7983 */ /* 0x000ea80000300a00 */
[----:B------:R-:W2:-:S15]  /*19130*/  LDL.LU.64 R12, [R1+0x10c0] ;  /* 0x0010c000010c7983 */ /* 0x000e9e0000300a00 */
[----:B------:R-:W-:-:S01]  /*19140*/  NOP ;  /* 0x0000000000007918 */ /* 0x000fc20000000000 */
[----:B------:R-:W-:Y:S04]  /*19150*/  STL.64 [R1+0xf0], R8 ;  /* 0x0000f00801007387 */ /* 0x000fe80000100a00 */
[----:B------:R0:W-:Y:S04]  /*19160*/  STL.64 [R1+0xf8], R10 ;  /* 0x0000f80a01007387 */ /* 0x0001e80000100a00 */
[----:B0-----:R-:W3:Y:S04]  /*19170*/  LDL.LU.64 R10, [R1+0x10b8] ;  /* 0x0010b800010a7983 */ /* 0x001ee80000300a00 */
[----:B------:R-:W2:Y:S02]  /*19180*/  LDL.LU.64 R8, [R1+0x10b0] ;  /* 0x0010b00001087983 */ /* 0x000ea40000300a00 */
[----:B--2---:R-:W-:Y:S02]  /*19190*/  HMMA.16816.F32 R20, R20, R8, R12 ;  /* 0x000000081414723c */ /* 0x004fe4000000180c */
[----:B------:R-:W2:Y:S04]  /*191a0*/  LDL.LU.64 R14, [R1+0x10a8] ;  /* 0x0010a800010e7983 */ /* 0x000ea80000300a00 */
[----:B------:R-:W2:-:S15]  /*191b0*/  LDL.LU.64 R12, [R1+0x10a0] ;  /* 0x0010a000010c7983 */ /* 0x000e9e0000300a00 */
[----:B------:R-:W-:-:S02]  /*191c0*/  NOP ;  /* 0x0000000000007918 */ /* 0x000fc40000000000 */
[----:B------:R0:W-:Y:S04]  /*191d0*/  STL.64 [R1+0xe0], R20 ;  /* 0x0000e01401007387 */ /* 0x0001e80000100a00 */
[----:B------:R-:W-:Y:S01]  /*191e0*/  STL.64 [R1+0xe8], R22 ;  /* 0x0000e81601007387 */ /* 0x000fe20000100a00 */
[----:B0-----:R-:W-:Y:S02]  /*191f0*/  IMAD.MOV.U32 R20, RZ, RZ, R17 ;  /* 0x000000ffff147224 */ /* 0x001fe400078e0011 */
[----:B------:R-:W-:-:S05]  /*19200*/  IMAD.MOV.U32 R21, RZ, RZ, R16 ;  /* 0x000000ffff157224 */ /* 0x000fca00078e0010 */
[----:B------:R0:W-:Y:S04]  /*19210*/  STL.64 [R1+0x1098], R20 ;  /* 0x0010981401007387 */ /* 0x0001e80000100a00 */
[----:B0-----:R-:W2:Y:S04]  /*19220*/  LDL.LU.64 R20, [R1+0xd0] ;  /* 0x0000d00001147983 */ /* 0x001ea80000300a00 */
[----:B------:R-:W2:Y:S04]  /*19230*/  LDL.LU.64 R22, [R1+0xd8] ;  /* 0x0000d80001167983 */ /* 0x000ea80000300a00 */
[----:B------:R-:W4:Y:S04]  /*19240*/  LDL.LU.64 R16, [R1+0xb0] ;  /* 0x0000b00001107983 */ /* 0x000f280000300a00 */
[----:B------:R-:W4:Y:S04]  /*19250*/  LDL.LU.64 R18, [R1+0xb8] ;  /* 0x0000b80001127983 */ /* 0x000f280000300a00 */
[----:B---3--:R-:W-:Y:S04]  /*19260*/  STL.64 [R1+0x1060], R10 ;  /* 0x0010600a01007387 */ /* 0x008fe80000100a00 */
[----:B------:R0:W-:Y:S02]  /*19270*/  STL.64 [R1+0x1058], R8 ;  /* 0x0010580801007387 */ /* 0x0001e40000100a00 */
[----:B0-----:R-:W-:-:S02]  /*19280*/  IMAD.MOV.U32 R8, RZ, RZ, R3 ;  /* 0x000000ffff087224 */ /* 0x001fc400078e0003 */
[----:B------:R-:W-:-:S05]  /*19290*/  IMAD.MOV.U32 R9, RZ, RZ, R0 ;  /* 0x000000ffff097224 */ /* 0x000fca00078e0000 */
[----:B------:R0:W-:Y:S04]  /*192a0*/  STL.64 [R1+0x1088], R8 ;  /* 0x0010880801007387 */ /* 0x0001e80000100a00 */
[----:B0-----:R-:W3:Y:S04]  /*192b0*/  LDL.LU.64 R8, [R1+0xc0] ;  /* 0x0000c00001087983 */ /* 0x001ee80000300a00 */
[----:B------:R-:W3:Y:S01]  /*192c0*/  LDL.LU.64 R10, [R1+0xc8] ;  /* 0x0000c800010a7983 */ /* 0x000ee20000300a00 */
[----:B--2---:R-:W-:Y:S03]  /*192d0*/  HMMA.16816.F32 R24, R12, R24, R20 ;  /* 0x000000180c18723c */ /* 0x004fe60000001814 */
[----:B------:R-:W3:-:S15]  /*192e0*/  LDL.LU.64 R20, [R1+0x1098] ;  /* 0x0010980001147983 */ /* 0x000ede0000300a00 */
[----:B------:R-:W-:-:S06]  /*192f0*/  NOP ;  /* 0x0000000000007918 */ /* 0x000fcc0000000000 */
[----:B------:R-:W-:Y:S02]  /*19300*/  IMAD.MOV.U32 R29, RZ, RZ, R24 ;  /* 0x000000ffff1d7224 */ /* 0x000fe400078e0018 */
[----:B------:R-:W-:Y:S02]  /*19310*/  IMAD.MOV.U32 R28, RZ, RZ, R25 ;  /* 0x000000ffff1c7224 */ /* 0x000fe400078e0019 */
[----:B------:R-:W4:Y:S01]  /*19320*/  LDL.LU.64 R24, [R1+0x1090] ;  /* 0x0010900001187983 */ /* 0x000f220000300a00 */
[----:B------:R-:W-:Y:S02]  /*19330*/  IMAD.MOV.U32 R0, RZ, RZ, R27 ;  /* 0x000000ffff007224 */ /* 0x000fe400078e001b */
[----:B------:R-:W-:-:S03]  /*19340*/  IMAD.MOV.U32 R3, RZ, RZ, R26 ;  /* 0x000000ffff037224 */ /* 0x000fc600078e001a */
[----:B------:R0:W-:Y:S04]  /*19350*/  STL [R1+0xf1c], R0 ;  /* 0x000f1c0001007387 */ /* 0x0001e80000100800 */
[----:B------:R1:W-:Y:S04]  /*19360*/  STL [R1+0xf18], R3 ;  /* 0x000f180301007387 */ /* 0x0003e80000100800 */
[----:B------:R2:W-:Y:S04]  /*19370*/  STL [R1+0xf14], R28 ;  /* 0x000f141c01007387 */ /* 0x0005e80000100800 */
[----:B------:R2:W-:Y:S01]  /*19380*/  STL [R1+0xf10], R29 ;  /* 0x000f101d01007387 */ /* 0x0005e20000100800 */
[C---:B---3--:R-:W-:Y:S06]  /*19390*/  HMMA.16816.F32 R20, R12.reuse, R20, R8 ;  /* 0x000000140c14723c */ /* 0x048fec0000001808 */
[----:B----4-:R-:W-:-:S15]  /*193a0*/  HMMA.16816.F32 R8, R12, R24, R16 ;  /* 0x000000180c08723c */ /* 0x010fde0000001810 */
[----:B------:R-:W-:-:S02]  /*193b0*/  NOP ;  /* 0x0000000000007918 */ /* 0x000fc40000000000 */
[----:B------:R-:W-:Y:S04]  /*193c0*/  STL.64 [R1+0xc0], R20 ;  /* 0x0000c01401007387 */ /* 0x000fe80000100a00 */
[----:B------:R-:W-:Y:S01]  /*193d0*/  STL.64 [R1+0xc8], R22 ;  /* 0x0000c81601007387 */ /* 0x000fe20000100a00 */
[----:B------:R-:W-:Y:S02]  /*193e0*/  IMAD.MOV.U32 R4, RZ, RZ, R7 ;  /* 0x000000ffff047224 */ /* 0x000fe400078e0007 */
[----:B------:R-:W-:Y:S01]  /*193f0*/  IMAD.MOV.U32 R5, RZ, RZ, R6 ;  /* 0x000000ffff057224 */ /* 0x000fe200078e0006 */
[----:B------:R-:W-:Y:S01]  /*19400*/  LDSM.16.MT88.4 R16, [R2+UR4+0x4800] ;  /* 0x004800040210783b */ /* 0x000fe20008004200 */
[----:B0-----:R-:W-:Y:S02]  /*19410*/  IMAD.MOV.U32 R0, RZ, RZ, R8 ;  /* 0x000000ffff007224 */ /* 0x001fe400078e0008 */
[----:B-1----:R-:W-:-:S02]  /*19420*/  IMAD.MOV.U32 R3, RZ, RZ, R9 ;  /* 0x000000ffff037224 */ /* 0x002fc400078e0009 */
[----:B--2---:R-:W-:Y:S01]  /*19430*/  IMAD.MOV.U32 R28, RZ, RZ, R10 ;  /* 0x000000ffff1c7224 */ /* 0x004fe200078e000a */
[----:B------:R-:W2:Y:S01]  /*19440*/  LDL.LU.64 R8, [R1+0xa0] ;  /* 0x0000a00001087983 */ /* 0x000ea20000300a00 */
[----:B------:R-:W-:-:S03]  /*19450*/  IMAD.MOV.U32 R29, RZ, RZ, R11 ;  /* 0x000000ffff1d7224 */ /* 0x000fc600078e000b */
[----:B------:R-:W2:Y:S04]  /*19460*/  LDL.LU.64 R10, [R1+0xa8] ;  /* 0x0000a800010a7983 */ /* 0x000ea80000300a00 */
[----:B------:R-:W3:Y:S04]  /*19470*/  LDL.LU.64 R24, [R1+0x80] ;  /* 0x0000800001187983 */ /* 0x000ee80000300a00 */
[----:B------:R-:W4:Y:S01]  /*19480*/  LDL.LU.64 R26, [R1+0x88] ;  /* 0x00008800011a7983 */ /* 0x000f220000300a00 */
[----:B--2---:R-:W-:Y:S03]  /*19490*/  HMMA.16816.F32 R4, R12, R4, R8 ;  /* 0x000000040c04723c */ /* 0x004fe60000001808 */
[----:B----4-:R-:W-:Y:S04]  /*194a0*/  STL.64 [R1+0x1078], R26 ;  /* 0x0010781a01007387 */ /* 0x010fe80000100a00 */
[----:B---3--:R0:W-:Y:S04]  /*194b0*/  STL.64 [R1+0x1070], R24 ;  /* 0x0010701801007387 */ /* 0x0081e80000100a00 */
[----:B0-----:R-:W2:Y:S04]  /*194c0*/  LDL.LU.64 R24, [R1+0x90] ;  /* 0x0000900001187983 */ /* 0x001ea80000300a00 */
[----:B------:R-:W2:Y:S04]  /*194d0*/  LDL.LU.64 R26, [R1+0x98] ;  /* 0x00009800011a7983 */ /* 0x000ea80000300a00 */
[----:B------:R-:W-:Y:S04]  /*194e0*/  STL [R1+0xf64], R29 ;  /* 0x000f641d01007387 */ /* 0x000fe80000100800 */
[----:B------:R-:W-:Y:S04]  /*194f0*/  STL [R1+0xf60], R28 ;  /* 0x000f601c01007387 */ /* 0x000fe80000100800 */
[----:B------:R-:W-:Y:S04]  /*19500*/  STL [R1+0xf5c], R3 ;  /* 0x000f5c0301007387 */ /* 0x000fe80000100800 */
[----:B------:R-:W-:Y:S04]  /*19510*/  STL [R1+0xf58], R0 ;  /* 0x000f580001007387 */ /* 0x000fe80000100800 */
[----:B------:R-:W-:Y:S04]  /*19520*/  STL [R1+0xf68], R2 ;  /* 0x000f680201007387 */ /* 0x000fe80000100800 */
[----:B------:R-:W2:Y:S04]  /*19530*/  LDL.LU.64 R8, [R1+0x1088] ;  /* 0x0010880001087983 */ /* 0x000ea80000300a00 */
[----:B------:R0:W-:Y:S04]  /*19540*/  STL.64 [R1+0xa0], R4 ;  /* 0x0000a00401007387 */ /* 0x0001e80000100a00 */
[----:B------:R1:W-:Y:S04]  /*19550*/  STL.64 [R1+0xa8], R6 ;  /* 0x0000a80601007387 */ /* 0x0003e80000100a00 */
[----:B0-----:R-:W3:Y:S01]  /*19560*/  LDL.LU.64 R4, [R1+0x1080] ;  /* 0x0010800001047983 */ /* 0x001ee20000300a00 */
[----:B------:R-:W1:Y:S02]  /*19570*/  S2R R23, SR_TID.X ;  /* 0x0000000000177919 */ /* 0x000e640000002100 */
[C---:B-1----:R-:W-:Y:S01]  /*19580*/  LOP3.LUT R7, R23.reuse, 0x7, RZ, 0xc0, !PT ;  /* 0x0000000717077812 */ /* 0x042fe200078ec0ff */
[----:B------:R-:W-:-:S02]  /*19590*/  IMAD.SHL.U32 R6, R23, 0x40, RZ ;  /* 0x0000004017067824 */ /* 0x000fc400078e00ff */
[----:B------:R-:W-:Y:S02]  /*195a0*/  IMAD.SHL.U32 R23, R23, 0x2, RZ ;  /* 0x0000000217177824 */ /* 0x000fe400078e00ff */
[----:B------:R-:W-:Y:S01]  /*195b0*/  IMAD R7, R7, 0x90, RZ ;  /* 0x0000009007077824 */ /* 0x000fe200078e02ff */
[----:B--2---:R-:W-:Y:S01]  /*195c0*/  HMMA.16816.F32 R8, R12, R8, R24 ;  /* 0x000000080c08723c */ /* 0x004fe20000001818 */
[----:B------:R-:W3:Y:S04]  /*195d0*/  LDL.LU.64 R26, [R1+0x1078] ;  /* 0x00107800011a7983 */ /* 0x000ee80000300a00 */
[----:B------:R-:W3:Y:S01]  /*195e0*/  LDL.LU.64 R24, [R1+0x1070] ;  /* 0x0010700001187983 */ /* 0x000ee20000300a00 */
[----:B------:R-:W-:-:S04]  /*195f0*/  LOP3.LUT R7, R7, 0x10, R23, 0x78, !PT ;  /* 0x0000001007077812 */ /* 0x000fc800078e7817 */
[----:B------:R-:W-:-:S04]  /*19600*/  LOP3.LUT R7, R7, 0x400, R6, 0xf8, !PT ;  /* 0x0000040007077812 */ /* 0x000fc800078ef806 */
[----:B------:R-:W-:-:S05]  /*19610*/  LOP3.LUT R7, R7, 0x20, RZ, 0x3c, !PT ;  /* 0x0000002007077812 */ /* 0x000fca00078e3cff */
[----:B------:R-:W0:Y:S05]  /*19620*/  LDSM.16.MT88.4 R20, [R7+UR4+0x4800] ;  /* 0x004800040714783b */ /* 0x000e2a0008004200 */
[----:B------:R-:W-:Y:S02]  /*19630*/  IMAD.MOV.U32 R2, RZ, RZ, R9 ;  /* 0x000000ffff027224 */ /* 0x000fe400078e0009 */
[----:B------:R-:W-:Y:S02]  /*19640*/  IMAD.MOV.U32 R29, RZ, RZ, R10 ;  /* 0x000000ffff1d7224 */ /* 0x000fe400078e000a */
[----:B------:R-:W-:Y:S01]  /*19650*/  IMAD.MOV.U32 R28, RZ, RZ, R11 ;  /* 0x000000ffff1c7224 */ /* 0x000fe200078e000b */
[----:B------:R1:W-:Y:S04]  /*19660*/  STL [R1+0x90], R8 ;  /* 0x0000900801007387 */ /* 0x0003e80000100800 */
[----:B------:R-:W-:Y:S04]  /*19670*/  STL [R1+0xf74], R2 ;  /* 0x000f740201007387 */ /* 0x000fe80000100800 */
[----:B------:R-:W-:Y:S04]  /*19680*/  STL [R1+0xf70], R29 ;  /* 0x000f701d01007387 */ /* 0x000fe80000100800 */
[----:B------:R-:W-:Y:S04]  /*19690*/  STL [R1+0xf6c], R28 ;  /* 0x000f6c1c01007387 */ /* 0x000fe80000100800 */
[----:B-1----:R-:W2:Y:S04]  /*196a0*/  LDL.LU.64 R8, [R1+0x70] ;  /* 0x0000700001087983 */ /* 0x002ea80000300a00 */
[----:B------:R-:W2:Y:S04]  /*196b0*/  LDL.LU.64 R10, [R1+0x78] ;  /* 0x00007800010a7983 */ /* 0x000ea80000300a00 */
[----:B0-----:R-:W-:Y:S04]  /*196c0*/  STL.64 [R1+0x1008], R22 ;  /* 0x0010081601007387 */ /* 0x001fe80000100a00 */
[----:B------:R0:W-:Y:S04]  /*196d0*/  STL.64 [R1+0x1000], R20 ;  /* 0x0010001401007387 */ /* 0x0001e80000100a00 */
[----:B0-----:R-:W2:Y:S04]  /*196e0*/  LDL.LU.64 R20, [R1] ;  /* 0x0000000001147983 */ /* 0x001ea80000300a00 */
[----:B------:R-:W4:Y:S01]  /*196f0*/  LDL.LU.64 R22, [R1+0x8] ;  /* 0x0000080001167983 */ /* 0x000f220000300a00 */
[----:B---3--:R-:W-:Y:S03]  /*19700*/  HMMA.16816.F32 R4, R12, R4, R24 ;  /* 0x000000040c04723c */ /* 0x008fe60000001818 */
[----:B------:R-:W3:Y:S04]  /*19710*/  LDL.LU R26, [R1+0x1068] ;  /* 0x00106800011a7983 */ /* 0x000ee80000300800 */
[----:B---3--:R-:W0:Y:S04]  /*19720*/  LDSM.16.MT88.4 R24, [R26+UR4+0x4800] ;  /* 0x004800041a18783b */ /* 0x008e280008004200 */
[----:B0-----:R0:W-:-:S12]  /*19730*/  STL.64 [R1+0xf80], R26 ;  /* 0x000f801a01007387 */ /* 0x0011d80000100a00 */
[----:B------:R1:W-:Y:S04]  /*19740*/  STL.64 [R1+0x80], R4 ;  /* 0x0000800401007387 */ /* 0x0003e80000100a00 */
[----:B------:R3:W-:Y:S04]  /*19750*/  STL.64 [R1+0x88], R6 ;  /* 0x0000880601007387 */ /* 0x0007e80000100a00 */
[----:B------:R4:W-:Y:S04]  /*19760*/  STL.64 [R1+0xf78], R24 ;  /* 0x000f781801007387 */ /* 0x0009e80000100a00 */
[----:B0-----:R-:W4:Y:S01]  /*19770*/  LDL.LU.64 R26, [R1+0x38] ;  /* 0x00003800011a7983 */ /* 0x001f220000300a00 */
[----:B-1----:R-:W3:Y:S02]  /*19780*/  S2R R5, SR_TID.X ;  /* 0x0000000000057919 */ /* 0x002ee40000002100 */
[C---:B---3--:R-:W-:Y:S01]  /*19790*/  LOP3.LUT R7, R5.reuse, 0x7, RZ, 0xc0, !PT ;  /* 0x0000000705077812 */ /* 0x048fe200078ec0ff */
[----:B------:R-:W-:-:S02]  /*197a0*/  IMAD.SHL.U32 R6, R5, 0x40, RZ ;  /* 0x0000004005067824 */ /* 0x000fc400078e00ff */
[----:B------:R-:W-:Y:S02]  /*197b0*/  IMAD.SHL.U32 R5, R5, 0x2, RZ ;  /* 0x0000000205057824 */ /* 0x000fe400078e00ff */
[----:B------:R-:W-:-:S05]  /*197c0*/  IMAD R7, R7, 0x90, RZ ;  /* 0x0000009007077824 */ /* 0x000fca00078e02ff */
[----:B------:R-:W-:-:S04]  /*197d0*/  LOP3.LUT R7, R7, 0x10, R5, 0x78, !PT ;  /* 0x0000001007077812 */ /* 0x000fc800078e7805 */
[----:B------:R-:W-:-:S04]  /*197e0*/  LOP3.LUT R7, R7, 0x400, R6, 0xf8, !PT ;  /* 0x0000040007077812 */ /* 0x000fc800078ef806 */
[----:B------:R-:W-:-:S06]  /*197f0*/  LOP3.LUT R7, R7, 0x60, RZ, 0x3c, !PT ;  /* 0x0000006007077812 */ /* 0x000fcc00078e3cff */
[----:B------:R-:W0:Y:S01]  /*19800*/  LDSM.16.MT88.4 R4, [R7+UR4+0x4800] ;  /* 0x004800040704783b */ /* 0x000e220008004200 */
[----:B--2---:R-:W-:-:S15]  /*19810*/  HMMA.16816.F32 R8, R12, R20, R8 ;  /* 0x000000140c08723c */ /* 0x004fde0000001808 */
[----:B------:R-:W-:-:S09]  /*19820*/  NOP ;  /* 0x0000000000007918 */ /* 0x000fd20000000000 */
[----:B------:R-:W-:Y:S02]  /*19830*/  IMAD.MOV.U32 R28, RZ, RZ, R10 ;  /* 0x000000ffff1c7224 */ /* 0x000fe400078e000a */
[----:B------:R-:W-:Y:S02]  /*19840*/  IMAD.MOV.U32 R2, RZ, RZ, R8 ;  /* 0x000000ffff027224 */ /* 0x000fe400078e0008 */
[----:B------:R-:W-:Y:S01]  /*19850*/  IMAD.MOV.U32 R29, RZ, RZ, R9 ;  /* 0x000000ffff1d7224 */ /* 0x000fe200078e0009 */
[----:B----4-:R1:W-:Y:S04]  /*19860*/  STL.64 [R1+0x1050], R26 ;  /* 0x0010501a01007387 */ /* 0x0103e80000100a00 */
[----:B------:R-:W2:Y:S04]  /*19870*/  LDL.LU R24, [R1+0x250] ;  /* 0x0002500001187983 */ /* 0x000ea80000300800 */
[----:B------:R-:W2:Y:S04]  /*19880*/  LDL.LU R25, [R1+0x254] ;  /* 0x0002540001197983 */ /* 0x000ea80000300800 */
[----:B-1----:R-:W2:Y:S04]  /*19890*/  LDL.LU R26, [R1+0x258] ;  /* 0x00025800011a7983 */ /* 0x002ea80000300800 */
[----:B------:R-:W2:Y:S04]  /*198a0*/  LDL.LU R27, [R1+0x25c] ;  /* 0x00025c00011b7983 */ /* 0x000ea80000300800 */
[----:B------:R1:W-:Y:S04]  /*198b0*/  STL [R1+0x7c], R11 ;  /* 0x00007c0b01007387 */ /* 0x0003e80000100800 */
[----:B-1----:R-:W3:Y:S04]  /*198c0*/  LDL.LU.64 R10, [R1+0x1060] ;  /* 0x00106000010a7983 */ /* 0x002ee80000300a00 */
[----:B------:R-:W4:Y:S04]  /*198d0*/  LDL.LU.64 R8, [R1+0x1058] ;  /* 0x0010580001087983 */ /* 0x000f280000300a00 */
[----:B------:R1:W-:Y:S04]  /*198e0*/  STL.64 [R1+0x1020], R22 ;  /* 0x0010201601007387 */ /* 0x0003e80000100a00 */
[----:B------:R-:W4:Y:S04]  /*198f0*/  LDL.LU.64 R20, [R1+0x260] ;  /* 0x0002600001147983 */ /* 0x000f280000300a00 */
[----:B-1----:R-:W4:Y:S04]  /*19900*/  LDL.LU.64 R22, [R1+0x268] ;  /* 0x0002680001167983 */ /* 0x002f280000300a00 */
[----:B0-----:R0:W-:Y:S04]  /*19910*/  STL.64 [R1+0xef0], R6 ;  /* 0x000ef00601007387 */ /* 0x0011e80000100a00 */
[----:B------:R-:W-:Y:S04]  /*19920*/  STL.64 [R1+0xee8], R4 ;  /* 0x000ee80401007387 */ /* 0x000fe80000100a00 */
[----:B0-----:R-:W2:Y:S01]  /*19930*/  LDL.64 R6, [R1+0x68] ;  /* 0x0000680001067983 */ /* 0x001ea20000100a00 */
[----:B----4-:R-:W-:Y:S03]  /*19940*/  HMMA.16816.F32 R12, R12, R8, R20 ;  /* 0x000000080c0c723c */ /* 0x010fe60000001814 */
[----:B------:R-:W4:Y:S04]  /*19950*/  LDL.LU R20, [R1+0x230] ;  /* 0x0002300001147983 */ /* 0x000f280000300800 */
[----:B------:R-:W4:Y:S04]  /*19960*/  LDL.LU R21, [R1+0x234] ;  /* 0x0002340001157983 */ /* 0x000f280000300800 */
[----:B------:R-:W4:Y:S04]  /*19970*/  LDL.LU R22, [R1+0x238] ;  /* 0x0002380001167983 */ /* 0x000f280000300800 */
[----:B------:R-:W4:Y:S01]  /*19980*/  LDL.LU R23, [R1+0x23c] ;  /* 0x00023c0001177983 */ /* 0x000f220000300800 */
[----:B--2---:R-:W-:Y:S03]  /*19990*/  HMMA.16816.F32 R24, R16, R6, R24 ;  /* 0x000000061018723c */ /* 0x004fe60000001818 */
[----:B---3--:R0:W-:Y:S04]  /*199a0*/  STL.64 [R1+0x1028], R10 ;  /* 0x0010280a01007387 */ /* 0x0081e80000100a00 */
[----:B------:R-:W2:Y:S04]  /*199b0*/  LDL.LU R8, [R1+0x240] ;  /* 0x0002400001087983 */ /* 0x000ea80000300800 */
[----:B------:R-:W2:Y:S01]  /*199c0*/  LDL.LU R9, [R1+0x244] ;  /* 0x0002440001097983 */ /* 0x000ea20000300800 */
[----:B------:R-:W-:-:S03]  /*199d0*/  IMAD.MOV.U32 R3, RZ, RZ, R6 ;  /* 0x000000ffff037224 */ /* 0x000fc600078e0006 */
[----:B0-----:R-:W2:Y:S04]  /*199e0*/  LDL.LU R10, [R1+0x248] ;  /* 0x00024800010a7983 */ /* 0x001ea80000300800 */
[----:B------:R-:W2:Y:S04]  /*199f0*/  LDL.LU R11, [R1+0x24c] ;  /* 0x00024c00010b7983 */ /* 0x000ea80000300800 */
[----:B------:R0:W-:Y:S04]  /*19a00*/  STL.64 [R1+0xe60], R14 ;  /* 0x000e600e01007387 */ /* 0x0001e80000100a00 */
[----:B------:R-:W-:Y:S01]  /*19a10*/  STL.64 [R1+0xe58], R12 ;  /* 0x000e580c01007387 */ /* 0x000fe20000100a00 */
[----:B------:R-:W-:-:S03]  /*19a20*/  IMAD.MOV.U32 R0, RZ, RZ, R7 ;  /* 0x000000ffff007224 */ /* 0x000fc600078e0007 */
[----:B0-----:R-:W2:Y:S04]  /*19a30*/  LDL.64 R14, [R1+0x58] ;  /* 0x00005800010e7983 */ /* 0x001ea80000100a00 */
[----:B------:R-:W-:Y:S04]  /*19a40*/  STL.64 [R1+0x260], R24 ;  /* 0x0002601801007387 */ /* 0x000fe80000100a00 */
[----:B------:R0:W-:Y:S04]  /*19a50*/  STL.64 [R1+0x268], R26 ;  /* 0x0002681a01007387 */ /* 0x0001e80000100a00 */
[----:B0-----:R-:W3:Y:S04]  /*19a60*/  LDL.LU.64 R26, [R1+0x1050] ;  /* 0x00105000011a7983 */ /* 0x001ee80000300a00 */
[----:B------:R-:W4:Y:S04]  /*19a70*/  LDL.LU R4, [R1+0x170] ;  /* 0x0001700001047983 */ /* 0x000f280000300800 */
[----:B------:R-:W4:Y:S04]  /*19a80*/  LDL.LU R5, [R1+0x174] ;  /* 0x0001740001057983 */ /* 0x000f280000300800 */
[----:B------:R-:W2:Y:S04]  /*19a90*/  LDL.LU R6, [R1+0x178] ;  /* 0x0001780001067983 */ /* 0x000ea80000300800 */
[----:B------:R-:W2:Y:S04]  /*19aa0*/  LDL.LU R7, [R1+0x17c] ;  /* 0x00017c0001077983 */ /* 0x000ea80000300800 */
[----:B--2---:R-:W-:Y:S04]  /*19ab0*/  STL.64 [R1+0xf90], R6 ;  /* 0x000f900601007387 */ /* 0x004fe80000100a00 */
[----:B----4-:R0:W-:Y:S02]  /*19ac0*/  STL.64 [R1+0xf88], R4 ;  /* 0x000f880401007387 */ /* 0x0101e40000100a00 */
[----:B0-----:R-:W-:-:S15]  /*19ad0*/  HMMA.16816.F32 R4, R16, R14, R8 ;  /* 0x0000000e1004723c */ /* 0x001fde0000001808 */
[----:B------:R-:W-:-:S08]  /*19ae0*/  NOP ;  /* 0x0000000000007918 */ /* 0x000fd00000000000 */
[----:B------:R0:W-:Y:S04]  /*19af0*/  STL.64 [R1+0x250], R4 ;  /* 0x0002500401007387 */ /* 0x0001e80000100a00 */
[----:B------:R1:W-:Y:S04]  /*19b00*/  STL.64 [R1+0x258], R6 ;  /* 0x0002580601007387 */ /* 0x0003e80000100a00 */
[----:B0-----:R-:W2:Y:S04]  /*19b10*/  LDL.LU R4, [R1+0x180] ;  /* 0x0001800001047983 */ /* 0x001ea80000300800 */
[----:B------:R-:W2:Y:S04]  /*19b20*/  LDL.LU R5, [R1+0x184] ;  /* 0x0001840001057983 */ /* 0x000ea80000300800 */
[----:B-1----:R-:W4:Y:S04]  /*19b30*/  LDL.LU R6, [R1+0x188] ;  /* 0x0001880001067983 */ /* 0x002f280000300800 */
[----:B------:R-:W4:Y:S04]  /*19b40*/  LDL.LU R7, [R1+0x18c] ;  /* 0x00018c0001077983 */ /* 0x000f280000300800 */
[----:B----4-:R-:W-:Y:S04]  /*19b50*/  STL.64 [R1+0xfa0], R6 ;  /* 0x000fa00601007387 */ /* 0x010fe80000100a00 */
[----:B--2---:R0:W-:Y:S04]  /*19b60*/  STL.64 [R1+0xf98], R4 ;  /* 0x000f980401007387 */ /* 0x0041e80000100a00 */
[----:B0-----:R-:W2:Y:S04]  /*19b70*/  LDL.LU R4, [R1+0x190] ;  /* 0x0001900001047983 */ /* 0x001ea80000300800 */
[----:B------:R-:W2:Y:S04]  /*19b80*/  LDL.LU R5, [R1+0x194] ;  /* 0x0001940001057983 */ /* 0x000ea80000300800 */
[----:B------:R-:W4:Y:S04]  /*19b90*/  LDL.LU R6, [R1+0x198] ;  /* 0x0001980001067983 */ /* 0x000f280000300800 */
[----:B------:R-:W4:Y:S04]  /*19ba0*/  LDL.LU R7, [R1+0x19c] ;  /* 0x00019c0001077983 */ /* 0x000f280000300800 */
[----:B----4-:R-:W-:Y:S04]  /*19bb0*/  STL.64 [R1+0xfb0], R6 ;  /* 0x000fb00601007387 */ /* 0x010fe80000100a00 */
[----:B--2---:R0:W-:Y:S04]  /*19bc0*/  STL.64 [R1+0xfa8], R4 ;  /* 0x000fa80401007387 */ /* 0x0041e80000100a00 */
[----:B0-----:R-:W2:Y:S04]  /*19bd0*/  LDL.LU R4, [R1+0x1a0] ;  /* 0x0001a00001047983 */ /* 0x001ea80000300800 */
[----:B------:R-:W2:Y:S04]  /*19be0*/  LDL.LU R5, [R1+0x1a4] ;  /* 0x0001a40001057983 */ /* 0x000ea80000300800 */
[----:B------:R-:W4:Y:S04]  /*19bf0*/  LDL.LU R6, [R1+0x1a8] ;  /* 0x0001a80001067983 */ /* 0x000f280000300800 */
[----:B------:R-:W4:Y:S04]  /*19c00*/  LDL.LU R7, [R1+0x1ac] ;  /* 0x0001ac0001077983 */ /* 0x000f280000300800 */
[----:B----4-:R0:W-:Y:S04]  /*19c10*/  STL.64 [R1+0xfc0], R6 ;  /* 0x000fc00601007387 */ /* 0x0101e80000100a00 */
[----:B--2---:R-:W-:Y:S04]  /*19c20*/  STL.64 [R1+0xfb8], R4 ;  /* 0x000fb80401007387 */ /* 0x004fe80000100a00 */
[----:B0-----:R-:W2:Y:S04]  /*19c30*/  LDL R6, [R1+0x48] ;  /* 0x0000480001067983 */ /* 0x001ea80000100800 */
[----:B------:R-:W2:Y:S01]  /*19c40*/  LDL R7, [R1+0x4c] ;  /* 0x00004c0001077983 */ /* 0x000ea20000100800 */
[----:B------:R-:W-:-:S02]  /*19c50*/  IMAD.MOV.U32 R9, RZ, RZ, R14 ;  /* 0x000000ffff097224 */ /* 0x000fc400078e000e */
[----:B------:R-:W-:Y:S02]  /*19c60*/  IMAD.MOV.U32 R8, RZ, RZ, R15 ;  /* 0x000000ffff087224 */ /* 0x000fe400078e000f */
[----:B--2---:R-:W-:Y:S06]  /*19c70*/  HMMA.16816.F32 R12, R16, R6, R20 ;  /* 0x00000006100c723c */ /* 0x004fec0000001814 */
[----:B------:R0:W-:Y:S02]  /*19c80*/  STL.64 [R1+0xfd0], R6 ;  /* 0x000fd00601007387 */ /* 0x0001e40000100a00 */
[----:B0-----:R-:W-:-:S02]  /*19c90*/  IMAD.MOV.U32 R7, RZ, RZ, R8 ;  /* 0x000000ffff077224 */ /* 0x001fc400078e0008 */
[----:B------:R-:W-:-:S13]  /*19ca0*/  IMAD.MOV.U32 R6, RZ, RZ, R9 ;  /* 0x000000ffff067224 */ /* 0x000fda00078e0009 */
[----:B------:R0:W-:Y:S04]  /*19cb0*/  STL.64 [R1+0x240], R12 ;  /* 0x0002400c01007387 */ /* 0x0001e80000100a00 */
[----:B------:R1:W-:Y:S04]  /*19cc0*/  STL.64 [R1+0x248], R14 ;  /* 0x0002480e01007387 */ /* 0x0003e80000100a00 */
[----:B0-----:R-:W2:Y:S04]  /*19cd0*/  LDL.LU R12, [R1+0x1e0] ;  /* 0x0001e000010c7983 */ /* 0x001ea80000300800 */
[----:B------:R-:W2:Y:S04]  /*19ce0*/  LDL.LU R13, [R1+0x1e4] ;  /* 0x0001e400010d7983 */ /* 0x000ea80000300800 */
[----:B-1----:R-:W4:Y:S04]  /*19cf0*/  LDL.LU R14, [R1+0x1e8] ;  /* 0x0001e800010e7983 */ /* 0x002f280000300800 */
[----:B------:R-:W4:Y:S04]  /*19d00*/  LDL.LU R15, [R1+0x1ec] ;  /* 0x0001ec00010f7983 */ /* 0x000f280000300800 */
[----:B------:R-:W3:Y:S04]  /*19d10*/  LDL.LU R8, [R1+0x200] ;  /* 0x0002000001087983 */ /* 0x000ee80000300800 */
[----:B------:R-:W3:Y:S04]  /*19d20*/  LDL.LU R9, [R1+0x204] ;  /* 0x0002040001097983 */ /* 0x000ee80000300800 */
[----:B------:R-:W2:Y:S04]  /*19d30*/  LDL.LU R10, [R1+0x208] ;  /* 0x00020800010a7983 */ /* 0x000ea80000300800 */
[----:B------:R-:W2:Y:S04]  /*19d40*/  LDL.LU R11, [R1+0x20c] ;  /* 0x00020c00010b7983 */ /* 0x000ea80000300800 */
[----:B--2---:R0:W-:Y:S04]  /*19d50*/  STL.64 [R1+0x1038], R10 ;  /* 0x0010380a01007387 */ /* 0x0041e80000100a00 */
[----:B---3--:R1:W-:Y:S04]  /*19d60*/  STL.64 [R1+0x1030], R8 ;  /* 0x0010300801007387 */ /* 0x0083e80000100a00 */
[----:B0-----:R-:W2:Y:S04]  /*19d70*/  LDL.LU.64 R10, [R1+0x28] ;  /* 0x00002800010a7983 */ /* 0x001ea80000300a00 */
[----:B--2---:R0:W-:Y:S04]  /*19d80*/  STL.64 [R1+0x1048], R10 ;  /* 0x0010480a01007387 */ /* 0x0041e80000100a00 */
[----:B-1----:R-:W2:Y:S04]  /*19d90*/  LDL.LU R8, [R1+0x220] ;  /* 0x0002200001087983 */ /* 0x002ea80000300800 */
[----:B------:R-:W2:Y:S04]  /*19da0*/  LDL.LU R9, [R1+0x224] ;  /* 0x0002240001097983 */ /* 0x000ea80000300800 */
[----:B0-----:R-:W2:Y:S04]  /*19db0*/  LDL.LU R10, [R1+0x228] ;  /* 0x00022800010a7983 */ /* 0x001ea80000300800 */
[----:B------:R-:W2:Y:S04]  /*19dc0*/  LDL.LU R11, [R1+0x22c] ;  /* 0x00022c00010b7983 */ /* 0x000ea80000300800 */
[----:B------:R-:W3:Y:S01]  /*19dd0*/  LDL.64 R22, [R1+0x18] ;  /* 0x0000180001167983 */ /* 0x000ee20000100a00 */
[C---:B--2---:R-:W-:Y:S03]  /*19de0*/  HMMA.16816.F32 R8, R16.reuse, R26, R8 ;  /* 0x0000001a1008723c */ /* 0x044fe60000001808 */
[----:B---3--:R0:W-:Y:S04]  /*19df0*/  STL.64 [R1+0x1040], R22 ;  /* 0x0010401601007387 */ /* 0x0081e80000100a00 */
[----:B------:R-:W2:Y:S04]  /*19e00*/  LDL.LU R20, [R1+0x210] ;  /* 0x0002100001147983 */ /* 0x000ea80000300800 */
[----:B------:R-:W2:Y:S04]  /*19e10*/  LDL.LU R21, [R1+0x214] ;  /* 0x0002140001157983 */ /* 0x000ea80000300800 */
[----:B0-----:R-:W2:Y:S04]  /*19e20*/  LDL.LU R22, [R1+0x218] ;  /* 0x0002180001167983 */ /* 0x001ea80000300800 */
[----:B------:R-:W2:Y:S04]  /*19e30*/  LDL.LU R23, [R1+0x21c] ;  /* 0x00021c0001177983 */ /* 0x000ea80000300800 */
[----:B----4-:R-:W-:Y:S04]  /*19e40*/  STL.64 [R1+0x1018], R14 ;  /* 0x0010180e01007387 */ /* 0x010fe80000100a00 */
[----:B------:R0:W-:Y:S04]  /*19e50*/  STL.64 [R1+0x1010], R12 ;  /* 0x0010100c01007387 */ /* 0x0001e80000100a00 */
[----:B0-----:R-:W3:Y:S04]  /*19e60*/  LDL.LU R12, [R1+0x1f0] ;  /* 0x0001f000010c7983 */ /* 0x001ee80000300800 */
[----:B------:R-:W3:Y:S04]  /*19e70*/  LDL.LU R13, [R1+0x1f4] ;  /* 0x0001f400010d7983 */ /* 0x000ee80000300800 */
[----:B------:R-:W3:Y:S04]  /*19e80*/  LDL.LU R14, [R1+0x1f8] ;  /* 0x0001f800010e7983 */ /* 0x000ee80000300800 */
[----:B------:R-:W3:Y:S04]  /*19e90*/  LDL.LU R15, [R1+0x1fc] ;  /* 0x0001fc00010f7983 */ /* 0x000ee80000300800 */
[----:B------:R-:W-:Y:S04]  /*19ea0*/  STL.64 [R1+0xfe8], R6 ;  /* 0x000fe80601007387 */ /* 0x000fe80000100a00 */
[----:B------:R-:W-:Y:S04]  /*19eb0*/  STL.64 [R1+0x230], R8 ;  /* 0x0002300801007387 */ /* 0x000fe80000100a00 */
[----:B------:R0:W-:Y:S04]  /*19ec0*/  STL.64 [R1+0x238], R10 ;  /* 0x0002380a01007387 */ /* 0x0001e80000100a00 */
[----:B0-----:R-:W2:Y:S04]  /*19ed0*/  LDL.LU.64 R10, [R1+0x1048] ;  /* 0x00104800010a7983 */ /* 0x001ea80000300a00 */
[----:B------:R0:W-:Y:S04]  /*19ee0*/  STL.64 [R1+0xfc8], R26 ;  /* 0x000fc81a01007387 */ /* 0x0001e80000100a00 */
[----:B------:R-:W4:Y:S04]  /*19ef0*/  LDL.LU R24, [R1+0x1b0] ;  /* 0x0001b00001187983 */ /* 0x000f280000300800 */
[----:B------:R-:W4:Y:S04]  /*19f00*/  LDL.LU R25, [R1+0x1b4] ;  /* 0x0001b40001197983 */ /* 0x000f280000300800 */
[----:B0-----:R-:W3:Y:S04]  /*19f10*/  LDL.LU R26, [R1+0x1b8] ;  /* 0x0001b800011a7983 */ /* 0x001ee80000300800 */
[----:B------:R-:W3:Y:S04]  /*19f20*/  LDL.LU R27, [R1+0x1bc] ;  /* 0x0001bc00011b7983 */ /* 0x000ee80000300800 */
[----:B---3--:R-:W-:Y:S04]  /*19f30*/  STL.64 [R1+0xfe0], R26 ;  /* 0x000fe01a01007387 */ /* 0x008fe80000100a00 */
[----:B----4-:R0:W-:Y:S04]  /*19f40*/  STL.64 [R1+0xfd8], R24 ;  /* 0x000fd81801007387 */ /* 0x0101e80000100a00 */
[----:B0-----:R-:W3:Y:S04]  /*19f50*/  LDL.LU R24, [R1+0x1c0] ;  /* 0x0001c00001187983 */ /* 0x001ee80000300800 */
[----:B------:R-:W3:Y:S04]  /*19f60*/  LDL.LU R25, [R1+0x1c4] ;  /* 0x0001c40001197983 */ /* 0x000ee80000300800 */
[----:B------:R-:W4:Y:S04]  /*19f70*/  LDL.LU R26, [R1+0x1c8] ;  /* 0x0001c800011a7983 */ /* 0x000f280000300800 */
[----:B------:R-:W4:Y:S01]  /*19f80*/  LDL.LU R27, [R1+0x1cc] ;  /* 0x0001cc00011b7983 */ /* 0x000f220000300800 */
[----:B--2---:R-:W-:Y:S01]  /*19f90*/  HMMA.16816.F32 R20, R16, R10, R20 ;  /* 0x0000000a1014723c */ /* 0x004fe20000001814 */
[----:B------:R-:W-:-:S02]  /*19fa0*/  IMAD.MOV.U32 R6, RZ, RZ, R3 ;  /* 0x000000ffff067224 */ /* 0x000fc400078e0003 */
[----:B------:R-:W-:-:S03]  /*19fb0*/  IMAD.MOV.U32 R7, RZ, RZ, R0 ;  /* 0x000000ffff077224 */ /* 0x000fc600078e0000 */
[----:B------:R-:W-:Y:S02]  /*19fc0*/  IMAD.MOV.U32 R3, RZ, RZ, R10 ;  /* 0x000000ffff037224 */ /* 0x000fe400078e000a */
[----:B------:R-:W-:Y:S01]  /*19fd0*/  IMAD.MOV.U32 R0, RZ, RZ, R11 ;  /* 0x000000ffff007224 */ /* 0x000fe200078e000b */
[----:B----4-:R-:W-:Y:S04]  /*19fe0*/  STL.64 [R1+0xff8], R26 ;  /* 0x000ff81a01007387 */ /* 0x010fe80000100a00 */
[----:B---3--:R0:W-:Y:S04]  /*19ff0*/  STL.64 [R1+0xff0], R24 ;  /* 0x000ff01801007387 */ /* 0x0081e80000100a00 */
[----:B0-----:R-:W2:Y:S04]  /*1a000*/  LDL.LU R24, [R1+0x1d0] ;  /* 0x0001d00001187983 */ /* 0x001ea80000300800 */
[----:B------:R-:W2:Y:S04]  /*1a010*/  LDL.LU R25, [R1+0x1d4] ;  /* 0x0001d40001197983 */ /* 0x000ea80000300800 */
[----:B------:R-:W2:Y:S04]  /*1a020*/  LDL.LU R26, [R1+0x1d8] ;  /* 0x0001d800011a7983 */ /* 0x000ea80000300800 */
[----:B------:R-:W2:Y:S04]  /*1a030*/  LDL.LU R27, [R1+0x1dc] ;  /* 0x0001dc00011b7983 */ /* 0x000ea80000300800 */
[----:B------:R-:W-:Y:S04]  /*1a040*/  STL.64 [R1+0x220], R20 ;  /* 0x0002201401007387 */ /* 0x000fe80000100a00 */
[----:B------:R0:W-:Y:S04]  /*1a050*/  STL.64 [R1+0x228], R22 ;  /* 0x0002281601007387 */ /* 0x0001e80000100a00 */
[----:B0-----:R-:W3:Y:S04]  /*1a060*/  LDL.LU.64 R22, [R1+0x1040] ;  /* 0x0010400001167983 */ /* 0x001ee80000300a00 */
[----:B------:R-:W3:Y:S04]  /*1a070*/  LDL.LU.64 R10, [R1+0x1038] ;  /* 0x00103800010a7983 */ /* 0x000ee80000300a00 */
[----:B------:R-:W3:Y:S02]  /*1a080*/  LDL.LU.64 R8, [R1+0x1030] ;  /* 0x0010300001087983 */ /* 0x000ee40000300a00 */
[----:B---3--:R-:W-:-:S15]  /*1a090*/  HMMA.16816.F32 R8, R16, R22, R8 ;  /* 0x000000161008723c */ /* 0x008fde0000001808 */
[----:B------:R-:W-:-:S08]  /*1a0a0*/  NOP ;  /* 0x0000000000007918 */ /* 0x000fd00000000000 */
[----:B------:R0:W-:Y:S04]  /*1a0b0*/  STL.64 [R1+0x210], R8 ;  /* 0x0002100801007387 */ /* 0x0001e80000100a00 */
[----:B------:R1:W-:Y:S01]  /*1a0c0*/  STL.64 [R1+0x218], R10 ;  /* 0x0002180a01007387 */ /* 0x0003e20000100a00 */
[----:B0-----:R-:W-:-:S03]  /*1a0d0*/  IMAD.MOV.U32 R9, RZ, RZ, R22 ;  /* 0x000000ffff097224 */ /* 0x001fc600078e0016 */
[----:B-1----:R-:W3:Y:S01]  /*1a0e0*/  LDL.LU.64 R10, [R1+0x1028] ;  /* 0x00102800010a7983 */ /* 0x002ee20000300a00 */
[----:B------:R-:W-:-:S03]  /*1a0f0*/  IMAD.MOV.U32 R8, RZ, RZ, R23 ;  /* 0x000000ffff087224 */ /* 0x000fc600078e0017 */
[----:B------:R-:W4:Y:S02]  /*1a100*/  LDL.LU.64 R22, [R1+0x1020] ;  /* 0x0010200001167983 */ /* 0x000f240000300a00 */
[----:B----4-:R-:W-:-:S15]  /*1a110*/  HMMA.16816.F32 R12, R16, R22, R12 ;  /* 0x00000016100c723c */ /* 0x010fde000000180c */
[----:B------:R-:W-:-:S08]  /*1a120*/  NOP ;  /* 0x0000000000007918 */ /* 0x000fd00000000000 */
[----:B------:R-:W-:Y:S04]  /*1a130*/  STL.64 [R1+0x200], R12 ;  /* 0x0002000c01007387 */ /* 0x000fe80000100a00 */
[----:B------:R0:W-:Y:S04]  /*1a140*/  STL.64 [R1+0x208], R14 ;  /* 0x0002080e01007387 */ /* 0x0001e80000100a00 */
[----:B0-----:R-:W3:Y:S04]  /*1a150*/  LDL.LU.64 R14, [R1+0x1018] ;  /* 0x00101800010e7983 */ /* 0x001ee80000300a00 */
[----:B------:R-:W3:Y:S01]  /*1a160*/  LDL.LU.64 R12, [R1+0x1010] ;  /* 0x00101000010c7983 */ /* 0x000ee20000300a00 */
[----:B------:R-:W-:-:S02]  /*1a170*/  IMAD.MOV.U32 R5, RZ, RZ, R22 ;  /* 0x000000ffff057224 */ /* 0x000fc400078e0016 */
[----:B------:R-:W-:Y:S02]  /*1a180*/  IMAD.MOV.U32 R4, RZ, RZ, R23 ;  /* 0x000000ffff047224 */ /* 0x000fe400078e0017 */
[----:B------:R-:W2:Y:S04]  /*1a190*/  LDL.LU.64 R22, [R1+0x1008] ;  /* 0x0010080001167983 */ /* 0x000ea80000300a00 */
[----:B------:R-:W2:Y:S01]  /*1a1a0*/  LDL.LU.64 R20, [R1+0x1000] ;  /* 0x0010000001147983 */ /* 0x000ea20000300a00 */
[----:B---3--:R-:W-:-:S15]  /*1a1b0*/  HMMA.16816.F32 R12, R16, R10, R12 ;  /* 0x0000000a100c723c */ /* 0x008fde000000180c */
[----:B------:R-:W-:-:S08]  /*1a1c0*/  NOP ;  /* 0x0000000000007918 */ /* 0x000fd00000000000 */
[----:B------:R0:W-:Y:S04]  /*1a1d0*/  STL.64 [R1+0x1e0], R12 ;  /* 0x0001e00c01007387 */ /* 0x0001e80000100a00 */
[----:B------:R1:W-:Y:S04]  /*1a1e0*/  STL.64 [R1+0x1e8], R14 ;  /* 0x0001e80e01007387 */ /* 0x0003e80000100a00 */
[----:B0-----:R-:W3:Y:S04]  /*1a1f0*/  LDL.LU R12, [R1+0x80] ;  /* 0x00008000010c7983 */ /* 0x001ee80000300800 */
[----:B------:R-:W3:Y:S04]  /*1a200*/  LDL.LU R13, [R1+0x84] ;  /* 0x00008400010d7983 */ /* 0x000ee80000300800 */
[----:B-1----:R-:W4:Y:S04]  /*1a210*/  LDL.LU R14, [R1+0x88] ;  /* 0x00008800010e7983 */ /* 0x002f280000300800 */
[----:B------:R-:W4:Y:S01]  /*1a220*/  LDL.LU R15, [R1+0x8c] ;  /* 0x00008c00010f7983 */ /* 0x000f220000300800 */
[----:B------:R-:W-:-:S02]  /*1a230*/  IMAD.MOV.U32 R18, RZ, RZ, R5 ;  /* 0x000000ffff127224 */ /* 0x000fc400078e0005 */
[----:B------:R-:W-:Y:S02]  /*1a240*/  IMAD.MOV.U32 R19, RZ, RZ, R4 ;  /* 0x000000ffff137224 */ /* 0x000fe400078e0004 */
[C---:B--2---:R-:W-:Y:S01]  /*1a250*/  HMMA.16816.F32 R4, R20.reuse, R6, R24 ;  /* 0x000000061404723c */ /* 0x044fe20000001818 */
[----:B----4-:R-:W-:Y:S04]  /*1a260*/  STL.64 [R1+0xe70], R14 ;  /* 0x000e700e01007387 */ /* 0x010fe80000100a00 */
[----:B---3--:R-:W-:Y:S04]  /*1a270*/  STL.64 [R1+0xe68], R12 ;  /* 0x000e680c01007387 */ /* 0x008fe80000100a00 */
[----:B------:R-:W2:Y:S04]  /*1a280*/  LDL.LU.64 R26, [R1+0xff8] ;  /* 0x000ff800011a7983 */ /* 0x000ea80000300a00 */
[----:B------:R-:W2:Y:S10]  /*1a290*/  LDL.LU.64 R24, [R1+0xff0] ;  /* 0x000ff00001187983 */ /* 0x000eb40000300a00 */
[----:B------:R-:W-:Y:S04]  /*1a2a0*/  STL.64 [R1+0x1d0], R4 ;  /* 0x0001d00401007387 */ /* 0x000fe80000100a00 */
        /* <DEDUP_REMOVED lines=8> */
[----:B0-----:R-:W2:Y:S02]  /*1a330*/  LDL.LU.64 R6, [R1+0xfd0] ;  /* 0x000fd00001067983 */ /* 0x001ea40000300a00 */
[----:B--2---:R-:W-:Y:S02]  /*1a340*/  HMMA.16816.F32 R4, R20, R6, R24 ;  /* 0x000000061404723c */ /* 0x004fe40000001818 */
[----:B------:R-:W2:-:S15]  /*1a350*/  LDL.LU.64 R26, [R1+0xfc8] ;  /* 0x000fc800011a7983 */ /* 0x000e9e0000300a00 */
[----:B------:R-:W-:-:S06]  /*1a360*/  NOP ;  /* 0x0000000000007918 */ /* 0x000fcc0000000000 */
[----:B------:R-:W-:Y:S04]  /*1a370*/  STL.64 [R1+0x1b0], R4 ;  /* 0x0001b00401007387 */ /* 0x000fe80000100a00 */
[----:B------:R0:W-:Y:S04]  /*1a380*/  STL.64 [R1+0x1b8], R6 ;  /* 0x0001b80601007387 */ /* 0x0001e80000100a00 */
[----:B0-----:R-:W2:Y:S04]  /*1a390*/  LDL.LU.64 R6, [R1+0xfc0] ;  /* 0x000fc00001067983 */ /* 0x001ea80000300a00 */
[----:B------:R-:W2:Y:S02]  /*1a3a0*/  LDL.LU.64 R4, [R1+0xfb8] ;  /* 0x000fb80001047983 */ /* 0x000ea40000300a00 */
[----:B--2---:R-:W-:-:S15]  /*1a3b0*/  HMMA.16816.F32 R4, R20, R26, R4 ;  /* 0x0000001a1404723c */ /* 0x004fde0000001804 */
[----:B------:R-:W-:-:S08]  /*1a3c0*/  NOP ;  /* 0x0000000000007918 */ /* 0x000fd00000000000 */
[----:B------:R-:W-:Y:S04]  /*1a3d0*/  STL.64 [R1+0x1a0], R4 ;  /* 0x0001a00401007387 */ /* 0x000fe80000100a00 */
[----:B------:R0:W-:Y:S04]  /*1a3e0*/  STL.64 [R1+0x1a8], R6 ;  /* 0x0001a80601007387 */ /* 0x0001e80000100a00 */
[----:B0-----:R-:W2:Y:S04]  /*1a3f0*/  LDL.LU.64 R6, [R1+0xfb0] ;  /* 0x000fb00001067983 */ /* 0x001ea80000300a00 */
[----:B------:R-:W2:Y:S01]  /*1a400*/  LDL.LU.64 R4, [R1+0xfa8] ;  /* 0x000fa80001047983 */ /* 0x000ea20000300a00 */
[----:B------:R-:W-:-:S02]  /*1a410*/  IMAD.MOV.U32 R14, RZ, RZ, R3 ;  /* 0x000000ffff0e7224 */ /* 0x000fc400078e0003 */
[----:B------:R-:W-:Y:S01]  /*1a420*/  IMAD.MOV.U32 R15, RZ, RZ, R0 ;  /* 0x000000ffff0f7224 */ /* 0x000fe200078e0000 */
[----:B------:R-:W3:Y:S01]  /*1a430*/  LDL.LU R24, [R1+0x160] ;  /* 0x0001600001187983 */ /* 0x000ee20000300800 */
[----:B------:R-:W-:-:S03]  /*1a440*/  IMAD.MOV.U32 R3, RZ, RZ, R26 ;  /* 0x000000ffff037224 */ /* 0x000fc600078e001a */
[----:B------:R-:W3:Y:S01]  /*1a450*/  LDL.LU R25, [R1+0x164] ;  /* 0x0001640001197983 */ /* 0x000ee20000300800 */
[----:B------:R-:W-:-:S03]  /*1a460*/  IMAD.MOV.U32 R0, RZ, RZ, R27 ;  /* 0x000000ffff007224 */ /* 0x000fc600078e001b */
[----:B------:R-:W3:Y:S04]  /*1a470*/  LDL.LU R26, [R1+0x168] ;  /* 0x00016800011a7983 */ /* 0x000ee80000300800 */
[----:B------:R-:W3:Y:S01]  /*1a480*/  LDL.LU R27, [R1+0x16c] ;  /* 0x00016c00011b7983 */ /* 0x000ee20000300800 */
[----:B--2---:R-:W-:-:S15]  /*1a490*/  HMMA.16816.F32 R4, R20, R14, R4 ;  /* 0x0000000e1404723c */ /* 0x004fde0000001804 */
[----:B------:R-:W-:-:S08]  /*1a4a0*/  NOP ;  /* 0x0000000000007918 */ /* 0x000fd00000000000 */
[----:B------:R-:W-:Y:S04]  /*1a4b0*/  STL.64 [R1+0x190], R4 ;  /* 0x0001900401007387 */ /* 0x000fe80000100a00 */
[----:B------:R0:W-:Y:S04]  /*1a4c0*/  STL.64 [R1+0x198], R6 ;  /* 0x0001980601007387 */ /* 0x0001e80000100a00 */
[----:B0-----:R-:W2:Y:S04]  /*1a4d0*/  LDL.LU.64 R6, [R1+0xfa0] ;  /* 0x000fa00001067983 */ /* 0x001ea80000300a00 */
[----:B------:R-:W2:Y:S04]  /*1a4e0*/  LDL.LU.64 R4, [R1+0xf98] ;  /* 0x000f980001047983 */ /* 0x000ea80000300a00 */
[----:B------:R0:W-:Y:S02]  /*1a4f0*/  STL.64 [R1+0xf30], R14 ;  /* 0x000f300e01007387 */ /* 0x0001e40000100a00 */
[----:B0-----:R-:W-:-:S02]  /*1a500*/  IMAD.MOV.U32 R14, RZ, RZ, R9 ;  /* 0x000000ffff0e7224 */ /* 0x001fc400078e0009 */
[----:B------:R-:W-:-:S07]  /*1a510*/  IMAD.MOV.U32 R15, RZ, RZ, R8 ;  /* 0x000000ffff0f7224 */ /* 0x000fce00078e0008 */
[----:B--2---:R-:W-:Y:S01]  /*1a520*/  HMMA.16816.F32 R12, R20, R14, R4 ;  /* 0x0000000e140c723c */ /* 0x004fe20000001804 */
[----:B------:R-:W2:Y:S04]  /*1a530*/  LDL.LU.64 R6, [R1+0xf90] ;  /* 0x000f900001067983 */ /* 0x000ea80000300a00 */
[----:B------:R-:W2:-:S15]  /*1a540*/  LDL.LU.64 R4, [R1+0xf88] ;  /* 0x000f880001047983 */ /* 0x000e9e0000300a00 */
[----:B------:R-:W-:-:S03]  /*1a550*/  NOP ;  /* 0x0000000000007918 */ /* 0x000fc60000000000 */
[----:B------:R-:W-:Y:S04]  /*1a560*/  STL.64 [R1+0x180], R12 ;  /* 0x0001800c01007387 */ /* 0x000fe80000100a00 */
[----:B------:R2:W-:Y:S02]  /*1a570*/  STL.64 [R1+0x188], R14 ;  /* 0x0001880e01007387 */ /* 0x0005e40000100a00 */
[----:B--2---:R-:W-:Y:S02]  /*1a580*/  HMMA.16816.F32 R12, R20, R18, R4 ;  /* 0x00000012140c723c */ /* 0x004fe40000001804 */
[----:B------:R-:W2:-:S15]  /*1a590*/  LDL.LU R4, [R1+0x110] ;  /* 0x0001100001047983 */ /* 0x000e9e0000300800 */
[----:B------:R-:W-:-:S06]  /*1a5a0*/  NOP ;  /* 0x0000000000007918 */ /* 0x000fcc0000000000 */
[----:B------:R0:W-:Y:S04]  /*1a5b0*/  STL.64 [R1+0x170], R12 ;  /* 0x0001700c01007387 */ /* 0x0001e80000100a00 */
[----:B------:R1:W-:Y:S04]  /*1a5c0*/  STL.64 [R1+0x178], R14 ;  /* 0x0001780e01007387 */ /* 0x0003e80000100a00 */
[----:B------:R-:W2:Y:S04]  /*1a5d0*/  LDL.LU R5, [R1+0x114] ;  /* 0x0001140001057983 */ /* 0x000ea80000300800 */
[----:B------:R-:W4:Y:S04]  /*1a5e0*/  LDL.LU R6, [R1+0x118] ;  /* 0x0001180001067983 */ /* 0x000f280000300800 */
[----:B------:R-:W4:Y:S04]  /*1a5f0*/  LDL.LU R7, [R1+0x11c] ;  /* 0x00011c0001077983 */ /* 0x000f280000300800 */
[----:B0-----:R-:W3:Y:S04]  /*1a600*/  LDL.LU R12, [R1+0x130] ;  /* 0x00013000010c7983 */ /* 0x001ee80000300800 */
[----:B------:R-:W3:Y:S04]  /*1a610*/  LDL.LU R13, [R1+0x134] ;  /* 0x00013400010d7983 */ /* 0x000ee80000300800 */
[----:B-1----:R-:W2:Y:S04]  /*1a620*/  LDL.LU R14, [R1+0x138] ;  /* 0x00013800010e7983 */ /* 0x002ea80000300800 */
[----:B------:R-:W2:Y:S04]  /*1a630*/  LDL.LU R15, [R1+0x13c] ;  /* 0x00013c00010f7983 */ /* 0x000ea80000300800 */
[----:B--2---:R0:W-:Y:S04]  /*1a640*/  STL.64 [R1+0xf40], R14 ;  /* 0x000f400e01007387 */ /* 0x0041e80000100a00 */
[----:B---3--:R-:W-:Y:S04]  /*1a650*/  STL.64 [R1+0xf38], R12 ;  /* 0x000f380c01007387 */ /* 0x008fe80000100a00 */
[----:B0-----:R-:W2:Y:S01]  /*1a660*/  LDL.LU.64 R14, [R1+0x58] ;  /* 0x00005800010e7983 */ /* 0x001ea20000300a00 */
[----:B------:R-:W-:Y:S03]  /*1a670*/  HMMA.16816.F32 R20, R20, R10, R24 ;  /* 0x0000000a1414723c */ /* 0x000fe60000001818 */
[----:B--2---:R0:W-:Y:S04]  /*1a680*/  STL.64 [R1+0xf50], R14 ;  /* 0x000f500e01007387 */ /* 0x0041e80000100a00 */
[----:B0-----:R-:W2:Y:S04]  /*1a690*/  LDL.LU.64 R14, [R1+0x68] ;  /* 0x00006800010e7983 */ /* 0x001ea80000300a00 */
[----:B----4-:R0:W-:Y:S04]  /*1a6a0*/  STL.64 [R1+0xf28], R6 ;  /* 0x000f280601007387 */ /* 0x0101e80000100a00 */
[----:B------:R1:W-:Y:S04]  /*1a6b0*/  STL.64 [R1+0xf20], R4 ;  /* 0x000f200401007387 */ /* 0x0003e80000100a00 */
[----:B0-----:R-:W3:Y:S04]  /*1a6c0*/  LDL.LU.64 R6, [R1+0x48] ;  /* 0x0000480001067983 */ /* 0x001ee80000300a00 */
[----:B---3--:R0:W-:Y:S04]  /*1a6d0*/  STL.64 [R1+0xf48], R6 ;  /* 0x000f480601007387 */ /* 0x0081e80000100a00 */
[----:B-1----:R-:W3:Y:S04]  /*1a6e0*/  LDL.LU R4, [R1+0x140] ;  /* 0x0001400001047983 */ /* 0x002ee80000300800 */
[----:B------:R-:W3:Y:S04]  /*1a6f0*/  LDL.LU R5, [R1+0x144] ;  /* 0x0001440001057983 */ /* 0x000ee80000300800 */
[----:B0-----:R-:W3:Y:S04]  /*1a700*/  LDL.LU R6, [R1+0x148] ;  /* 0x0001480001067983 */ /* 0x001ee80000300800 */
[----:B------:R-:W3:Y:S04]  /*1a710*/  LDL.LU R7, [R1+0x14c] ;  /* 0x00014c0001077983 */ /* 0x000ee80000300800 */
[----:B------:R0:W-:Y:S04]  /*1a720*/  STL.64 [R1+0xf00], R18 ;  /* 0x000f001201007387 */ /* 0x0001e80000100a00 */
[----:B------:R-:W4:Y:S04]  /*1a730*/  LDL.LU R16, [R1+0x120] ;  /* 0x0001200001107983 */ /* 0x000f280000300800 */
[----:B------:R-:W4:Y:S04]  /*1a740*/  LDL.LU R17, [R1+0x124] ;  /* 0x0001240001117983 */ /* 0x000f280000300800 */
[----:B0-----:R-:W4:Y:S04]  /*1a750*/  LDL.LU R18, [R1+0x128] ;  /* 0x0001280001127983 */ /* 0x001f280000300800 */
[----:B------:R-:W4:Y:S04]  /*1a760*/  LDL.LU R19, [R1+0x12c] ;  /* 0x00012c0001137983 */ /* 0x000f280000300800 */
[----:B------:R-:W2:Y:S04]  /*1a770*/  LDL.LU.64 R26, [R1+0xf80] ;  /* 0x000f8000011a7983 */ /* 0x000ea80000300a00 */
[----:B------:R-:W2:Y:S04]  /*1a780*/  LDL.LU.64 R24, [R1+0xf78] ;  /* 0x000f780001187983 */ /* 0x000ea80000300a00 */
[----:B------:R0:W-:Y:S04]  /*1a790*/  STL.64 [R1+0xf08], R10 ;  /* 0x000f080a01007387 */ /* 0x0001e80000100a00 */
[----:B------:R-:W2:Y:S04]  /*1a7a0*/  LDL.LU R8, [R1+0x150] ;  /* 0x0001500001087983 */ /* 0x000ea80000300800 */
[----:B------:R1:W-:Y:S04]  /*1a7b0*/  STL.64 [R1+0x160], R20 ;  /* 0x0001601401007387 */ /* 0x0003e80000100a00 */
[----:B------:R1:W-:Y:S04]  /*1a7c0*/  STL.64 [R1+0x168], R22 ;  /* 0x0001681601007387 */ /* 0x0003e80000100a00 */
[----:B------:R-:W2:Y:S04]  /*1a7d0*/  LDL.LU R9, [R1+0x154] ;  /* 0x0001540001097983 */ /* 0x000ea80000300800 */
[----:B0-----:R-:W2:Y:S04]  /*1a7e0*/  LDL.LU R10, [R1+0x158] ;  /* 0x00015800010a7983 */ /* 0x001ea80000300800 */
[----:B------:R-:W2:Y:S01]  /*1a7f0*/  LDL.LU R11, [R1+0x15c] ;  /* 0x00015c00010b7983 */ /* 0x000ea20000300800 */
[----:B-1----:R-:W-:-:S02]  /*1a800*/  IMAD.MOV.U32 R20, RZ, RZ, R2 ;  /* 0x000000ffff147224 */ /* 0x002fc400078e0002 */
[----:B------:R-:W-:Y:S01]  /*1a810*/  IMAD.MOV.U32 R21, RZ, RZ, R29 ;  /* 0x000000ffff157224 */ /* 0x000fe200078e001d */
[----:B------:R-:W3:Y:S04]  /*1a820*/  LDL.LU R2, [R1+0xf74] ;  /* 0x000f740001027983 */ /* 0x000ee80000300800 */
[----:B------:R-:W4:Y:S01]  /*1a830*/  LDL.LU R29, [R1+0xf70] ;  /* 0x000f7000011d7983 */ /* 0x000f220000300800 */
[----:B------:R-:W-:-:S03]  /*1a840*/  IMAD.MOV.U32 R22, RZ, RZ, R28 ;  /* 0x000000ffff167224 */ /* 0x000fc600078e001c */
[----:B------:R-:W3:Y:S04]  /*1a850*/  LDL.LU R28, [R1+0xf6c] ;  /* 0x000f6c00011c7983 */ /* 0x000ee80000300800 */
[----:B------:R-:W2:Y:S04]  /*1a860*/  LDL.LU R23, [R1+0x7c] ;  /* 0x00007c0001177983 */ /* 0x000ea80000300800 */
[----:B--2---:R-:W-:Y:S04]  /*1a870*/  STL.64 [R1+0xe80], R22 ;  /* 0x000e801601007387 */ /* 0x004fe80000100a00 */
[----:B------:R0:W-:Y:S04]  /*1a880*/  STL.64 [R1+0xe78], R20 ;  /* 0x000e781401007387 */ /* 0x0001e80000100a00 */
[----:B0-----:R-:W2:Y:S01]  /*1a890*/  LDL.LU R20, [R1+0x90] ;  /* 0x0000900001147983 */ /* 0x001ea20000300800 */
[----:B------:R-:W-:Y:S01]  /*1a8a0*/  HMMA.16816.F32 R8, R24, R14, R8 ;  /* 0x0000000e1808723c */ /* 0x000fe20000001808 */
[----:B----4-:R-:W-:-:S02]  /*1a8b0*/  IMAD.MOV.U32 R22, RZ, RZ, R29 ;  /* 0x000000ffff167224 */ /* 0x010fc400078e001d */
[----:B---3--:R-:W-:Y:S02]  /*1a8c0*/  IMAD.MOV.U32 R23, RZ, RZ, R28 ;  /* 0x000000ffff177224 */ /* 0x008fe400078e001c */
[----:B------:R-:W-:Y:S02]  /*1a8d0*/  IMAD.MOV.U32 R21, RZ, RZ, R2 ;  /* 0x000000ffff157224 */ /* 0x000fe400078e0002 */
[----:B------:R-:W3:Y:S04]  /*1a8e0*/  LDL.LU R2, [R1+0xf68] ;  /* 0x000f680001027983 */ /* 0x000ee80000300800 */
[----:B------:R-:W4:Y:S04]  /*1a8f0*/  LDL.LU R29, [R1+0xf64] ;  /* 0x000f6400011d7983 */ /* 0x000f280000300800 */
[----:B------:R-:W3:Y:S04]  /*1a900*/  LDL.LU R28, [R1+0xf60] ;  /* 0x000f6000011c7983 */ /* 0x000ee80000300800 */
[----:B------:R0:W-:Y:S02]  /*1a910*/  STL.64 [R1+0xe90], R22 ;  /* 0x000e901601007387 */ /* 0x0001e40000100a00 */
[----:B0-----:R-:W-:-:S02]  /*1a920*/  IMAD.MOV.U32 R22, RZ, RZ, R3 ;  /* 0x000000ffff167224 */ /* 0x001fc400078e0003 */
[----:B------:R-:W-:Y:S01]  /*1a930*/  IMAD.MOV.U32 R23, RZ, RZ, R0 ;  /* 0x000000ffff177224 */ /* 0x000fe200078e0000 */
[----:B--2---:R-:W-:Y:S04]  /*1a940*/  STL.64 [R1+0xe88], R20 ;  /* 0x000e881401007387 */ /* 0x004fe80000100a00 */
[----:B------:R-:W2:Y:S04]  /*1a950*/  LDL.LU R3, [R1+0xf5c] ;  /* 0x000f5c0001037983 */ /* 0x000ea80000300800 */
[----:B------:R-:W4:Y:S04]  /*1a960*/  LDL.LU R0, [R1+0xf58] ;  /* 0x000f580001007983 */ /* 0x000f280000300800 */
[----:B------:R0:W-:Y:S04]  /*1a970*/  STL.64 [R1+0x150], R8 ;  /* 0x0001500801007387 */ /* 0x0001e80000100a00 */
[----:B------:R1:W-:Y:S01]  /*1a980*/  STL.64 [R1+0x158], R10 ;  /* 0x0001580a01007387 */ /* 0x0003e20000100a00 */
[----:B0-----:R-:W-:-:S02]  /*1a990*/  IMAD.MOV.U32 R9, RZ, RZ, R14 ;  /* 0x000000ffff097224 */ /* 0x001fc400078e000e */
[----:B------:R-:W-:Y:S02]  /*1a9a0*/  IMAD.MOV.U32 R8, RZ, RZ, R15 ;  /* 0x000000ffff087224 */ /* 0x000fe400078e000f */
[----:B------:R-:W3:Y:S02]  /*1a9b0*/  LDL.LU.64 R14, [R1+0xf50] ;  /* 0x000f5000010e7983 */ /* 0x000ee40000300a00 */
[----:B---3--:R-:W-:Y:S06]  /*1a9c0*/  HMMA.16816.F32 R4, R24, R14, R4 ;  /* 0x0000000e1804723c */ /* 0x008fec0000001804 */
[----:B-1----:R-:W-:-:S02]  /*1a9d0*/  IMAD.MOV.U32 R11, RZ, RZ, R14 ;  /* 0x000000ffff0b7224 */ /* 0x002fc400078e000e */
[----:B------:R-:W-:-:S15]  /*1a9e0*/  IMAD.MOV.U32 R10, RZ, RZ, R15 ;  /* 0x000000ffff0a7224 */ /* 0x000fde00078e000f */
        /* <DEDUP_REMOVED lines=12> */
[----:B------:R-:W3:Y:S04]  /*1aab0*/  LDL.LU.64 R6, [R1+0xf28] ;  /* 0x000f280001067983 */ /* 0x000ee80000300a00 */
[----:B------:R-:W3:Y:S01]  /*1aac0*/  LDL.LU.64 R4, [R1+0xf20] ;  /* 0x000f200001047983 */ /* 0x000ee20000300a00 */
[----:B------:R-:W-:Y:S06]  /*1aad0*/  HMMA.16816.F32 R16, R24, R22, R16 ;  /* 0x000000161810723c */ /* 0x000fec0000001810 */
[----:B------:R0:W-:Y:S02]  /*1aae0*/  STL.64 [R1+0xea0], R22 ;  /* 0x000ea01601007387 */ /* 0x0001e40000100a00 */
[----:B0-----:R-:W-:-:S02]  /*1aaf0*/  IMAD.MOV.U32 R22, RZ, RZ, R13 ;  /* 0x000000ffff167224 */ /* 0x001fc400078e000d */
[----:B------:R-:W-:-:S13]  /*1ab00*/  IMAD.MOV.U32 R23, RZ, RZ, R12 ;  /* 0x000000ffff177224 */ /* 0x000fda00078e000c */
[----:B------:R-:W-:Y:S04]  /*1ab10*/  STL.64 [R1+0x120], R16 ;  /* 0x0001201001007387 */ /* 0x000fe80000100a00 */
[----:B------:R-:W-:Y:S04]  /*1ab20*/  STL.64 [R1+0x128], R18 ;  /* 0x0001281201007387 */ /* 0x000fe80000100a00 */
[----:B------:R0:W-:Y:S02]  /*1ab30*/  STL.64 [R1+0xeb8], R22 ;  /* 0x000eb81601007387 */ /* 0x0001e40000100a00 */
[----:B0-----:R-:W-:-:S02]  /*1ab40*/  IMAD.MOV.U32 R22, RZ, RZ, R11 ;  /* 0x000000ffff167224 */ /* 0x001fc400078e000b */
[----:B------:R-:W-:-:S05]  /*1ab50*/  IMAD.MOV.U32 R23, RZ, RZ, R10 ;  /* 0x000000ffff177224 */ /* 0x000fca00078e000a */
[----:B------:R0:W-:Y:S02]  /*1ab60*/  STL.64 [R1+0xed0], R22 ;  /* 0x000ed01601007387 */ /* 0x0001e40000100a00 */
[----:B0-----:R-:W-:Y:S02]  /*1ab70*/  IMAD.MOV.U32 R22, RZ, RZ, R9 ;  /* 0x000000ffff167224 */ /* 0x001fe400078e0009 */
[----:B------:R-:W-:-:S05]  /*1ab80*/  IMAD.MOV.U32 R23, RZ, RZ, R8 ;  /* 0x000000ffff177224 */ /* 0x000fca00078e0008 */
[----:B------:R0:W-:Y:S04]  /*1ab90*/  STL.64 [R1+0xef8], R22 ;  /* 0x000ef81601007387 */ /* 0x0001e80000100a00 */
[----:B------:R-:W2:Y:S01]  /*1aba0*/  LDL.LU R8, [R1+0x100] ;  /* 0x0001000001087983 */ /* 0x000ea20000300800 */
[----:B---3--:R-:W-:-:S15]  /*1abb0*/  HMMA.16816.F32 R4, R24, R14, R4 ;  /* 0x0000000e1804723c */ /* 0x008fde0000001804 */
[----:B------:R-:W-:-:S08]  /*1abc0*/  NOP ;  /* 0x0000000000007918 */ /* 0x000fd00000000000 */
[----:B------:R1:W-:Y:S04]  /*1abd0*/  STL.64 [R1+0x110], R4 ;  /* 0x0001100401007387 */ /* 0x0003e80000100a00 */
[----:B------:R3:W-:Y:S04]  /*1abe0*/  STL.64 [R1+0x118], R6 ;  /* 0x0001180601007387 */ /* 0x0007e80000100a00 */
[----:B------:R-:W2:Y:S04]  /*1abf0*/  LDL.LU R9, [R1+0x104] ;  /* 0x0001040001097983 */ /* 0x000ea80000300800 */
[----:B------:R-:W2:Y:S04]  /*1ac00*/  LDL.LU R10, [R1+0x108] ;  /* 0x00010800010a7983 */ /* 0x000ea80000300800 */
[----:B------:R-:W2:Y:S04]  /*1ac10*/  LDL.LU R11, [R1+0x10c] ;  /* 0x00010c00010b7983 */ /* 0x000ea80000300800 */
[----:B------:R-:W2:Y:S04]  /*1ac20*/  LDL.LU.64 R18, [R1+0x18] ;  /* 0x0000180001127983 */ /* 0x000ea80000300a00 */
[----:B------:R-:W2:Y:S04]  /*1ac30*/  LDL.LU R20, [R1+0xf0] ;  /* 0x0000f00001147983 */ /* 0x000ea80000300800 */
[----:B------:R-:W2:Y:S04]  /*1ac40*/  LDL.LU R21, [R1+0xf4] ;  /* 0x0000f40001157983 */ /* 0x000ea80000300800 */
[----:B0-----:R-:W2:Y:S04]  /*1ac50*/  LDL.LU R22, [R1+0xf8] ;  /* 0x0000f80001167983 */ /* 0x001ea80000300800 */
[----:B------:R-:W2:Y:S04]  /*1ac60*/  LDL.LU R23, [R1+0xfc] ;  /* 0x0000fc0001177983 */ /* 0x000ea80000300800 */
[----:B-1----:R-:W2:Y:S04]  /*1ac70*/  LDL.LU R4, [R1+0xe0] ;  /* 0x0000e00001047983 */ /* 0x002ea80000300800 */
[----:B------:R-:W2:Y:S04]  /*1ac80*/  LDL.LU R5, [R1+0xe4] ;  /* 0x0000e40001057983 */ /* 0x000ea80000300800 */
[----:B---3--:R-:W3:Y:S04]  /*1ac90*/  LDL.LU R6, [R1+0xe8] ;  /* 0x0000e80001067983 */ /* 0x008ee80000300800 */
[----:B------:R-:W3:Y:S04]  /*1aca0*/  LDL.LU R7, [R1+0xec] ;  /* 0x0000ec0001077983 */ /* 0x000ee80000300800 */
[----:B------:R0:W-:Y:S04]  /*1acb0*/  STL.64 [R1+0xe98], R14 ;  /* 0x000e980e01007387 */ /* 0x0001e80000100a00 */
[----:B------:R-:W4:Y:S04]  /*1acc0*/  LDL.LU R12, [R1+0xa0] ;  /* 0x0000a000010c7983 */ /* 0x000f280000300800 */
[----:B------:R-:W4:Y:S04]  /*1acd0*/  LDL.LU R13, [R1+0xa4] ;  /* 0x0000a400010d7983 */ /* 0x000f280000300800 */
[----:B0-----:R-:W2:Y:S04]  /*1ace0*/  LDL.LU R14, [R1+0xa8] ;  /* 0x0000a800010e7983 */ /* 0x001ea80000300800 */
[----:B------:R-:W2:Y:S04]  /*1acf0*/  LDL.LU R15, [R1+0xac] ;  /* 0x0000ac00010f7983 */ /* 0x000ea80000300800 */
[----:B--2---:R0:W-:Y:S04]  /*1ad00*/  STL.64 [R1+0xeb0], R14 ;  /* 0x000eb00e01007387 */ /* 0x0041e80000100a00 */
[----:B----4-:R1:W-:Y:S01]  /*1ad10*/  STL.64 [R1+0xea8], R12 ;  /* 0x000ea80c01007387 */ /* 0x0103e20000100a00 */
[----:B0-----:R-:W-:-:S02]  /*1ad20*/  IMAD.MOV.U32 R14, RZ, RZ, R28 ;  /* 0x000000ffff0e7224 */ /* 0x001fc400078e001c */
[----:B-1----:R-:W-:Y:S02]  /*1ad30*/  IMAD.MOV.U32 R12, RZ, RZ, R0 ;  /* 0x000000ffff0c7224 */ /* 0x002fe400078e0000 */
[----:B------:R-:W-:Y:S01]  /*1ad40*/  IMAD.MOV.U32 R15, RZ, RZ, R29 ;  /* 0x000000ffff0f7224 */ /* 0x000fe200078e001d */
[----:B------:R-:W2:Y:S01]  /*1ad50*/  LDL.LU R0, [R1+0xf1c] ;  /* 0x000f1c0001007983 */ /* 0x000ea20000300800 */
[----:B------:R-:W-:-:S03]  /*1ad60*/  IMAD.MOV.U32 R13, RZ, RZ, R3 ;  /* 0x000000ffff0d7224 */ /* 0x000fc600078e0003 */
[----:B------:R-:W4:Y:S04]  /*1ad70*/  LDL.LU R3, [R1+0xf18] ;  /* 0x000f180001037983 */ /* 0x000f280000300800 */
[----:B------:R-:W3:Y:S04]  /*1ad80*/  LDL.LU R28, [R1+0xf14] ;  /* 0x000f1400011c7983 */ /* 0x000ee80000300800 */
[----:B------:R-:W3:Y:S04]  /*1ad90*/  LDL.LU R29, [R1+0xf10] ;  /* 0x000f1000011d7983 */ /* 0x000ee80000300800 */
[----:B------:R-:W-:Y:S04]  /*1ada0*/  STL.64 [R1+0xec8], R14 ;  /* 0x000ec80e01007387 */ /* 0x000fe80000100a00 */
[----:B------:R0:W-:Y:S04]  /*1adb0*/  STL.64 [R1+0xec0], R12 ;  /* 0x000ec00c01007387 */ /* 0x0001e80000100a00 */
[----:B0-----:R-:W2:Y:S04]  /*1adc0*/  LDL.LU R12, [R1+0xc0] ;  /* 0x0000c000010c7983 */ /* 0x001ea80000300800 */
[----:B------:R-:W2:Y:S04]  /*1add0*/  LDL.LU R13, [R1+0xc4] ;  /* 0x0000c400010d7983 */ /* 0x000ea80000300800 */
[----:B------:R-:W4:Y:S04]  /*1ade0*/  LDL.LU R14, [R1+0xc8] ;  /* 0x0000c800010e7983 */ /* 0x000f280000300800 */
[----:B------:R-:W4:Y:S01]  /*1adf0*/  LDL.LU R15, [R1+0xcc] ;  /* 0x0000cc00010f7983 */ /* 0x000f220000300800 */
[----:B------:R-:W-:Y:S03]  /*1ae00*/  HMMA.16816.F32 R8, R24, R18, R8 ;  /* 0x000000121808723c */ /* 0x000fe60000001808 */
[----:B----4-:R0:W-:Y:S04]  /*1ae10*/  STL.64 [R1+0xee0], R14 ;  /* 0x000ee00e01007387 */ /* 0x0101e80000100a00 */
[----:B--2---:R-:W-:-:S15]  /*1ae20*/  STL.64 [R1+0xed8], R12 ;  /* 0x000ed80c01007387 */ /* 0x004fde0000100a00 */
[----:B------:R-:W-:-:S01]  /*1ae30*/  NOP ;  /* 0x0000000000007918 */ /* 0x000fc20000000000 */
[----:B------:R1:W-:Y:S04]  /*1ae40*/  STL.64 [R1+0x100], R8 ;  /* 0x0001000801007387 */ /* 0x0003e80000100a00 */
[----:B------:R2:W-:Y:S01]  /*1ae50*/  STL.64 [R1+0x108], R10 ;  /* 0x0001080a01007387 */ /* 0x0005e20000100a00 */
[----:B0-----:R-:W-:Y:S02]  /*1ae60*/  IMAD.MOV.U32 R14, RZ, RZ, R3 ;  /* 0x000000ffff0e7224 */ /* 0x001fe400078e0003 */
[----:B------:R-:W-:Y:S02]  /*1ae70*/  IMAD.MOV.U32 R3, RZ, RZ, R19 ;  /* 0x000000ffff037224 */ /* 0x000fe400078e0013 */
[----:B-1----:R-:W-:Y:S01]  /*1ae80*/  IMAD.MOV.U32 R9, RZ, RZ, R18 ;  /* 0x000000ffff097224 */ /* 0x002fe200078e0012 */
[----:B--2---:R-:W3:Y:S04]  /*1ae90*/  LDL.LU.64 R10, [R1+0xf08] ;  /* 0x000f0800010a7983 */ /* 0x004ee80000300a00 */
[----:B------:R-:W2:Y:S01]  /*1aea0*/  LDL.LU.64 R18, [R1+0xf00] ;  /* 0x000f000001127983 */ /* 0x000ea20000300a00 */
[----:B------:R-:W-:-:S03]  /*1aeb0*/  IMAD.MOV.U32 R15, RZ, RZ, R0 ;  /* 0x000000ffff0f7224 */ /* 0x000fc600078e0000 */
[----:B------:R-:W4:Y:S01]  /*1aec0*/  LDL R8, [R1+0x324] ;  /* 0x0003240001087983 */ /* 0x000f220000100800 */
[C---:B--2---:R-:W-:Y:S06]  /*1aed0*/  HMMA.16816.F32 R20, R24.reuse, R18, R20 ;  /* 0x000000121814723c */ /* 0x044fec0000001814 */
[----:B---3--:R-:W-:-:S15]  /*1aee0*/  HMMA.16816.F32 R24, R24, R10, R4 ;  /* 0x0000000a1818723c */ /* 0x008fde0000001804 */
[----:B------:R-:W-:-:S03]  /*1aef0*/  NOP ;  /* 0x0000000000007918 */ /* 0x000fc60000000000 */
[----:B------:R-:W-:Y:S01]  /*1af00*/  IMAD.MOV.U32 R0, RZ, RZ, R23 ;  /* 0x000000ffff007224 */ /* 0x000fe200078e0017 */
[----:B------:R-:W-:Y:S04]  /*1af10*/  STL.64 [R1+0xf0], R20 ;  /* 0x0000f01401007387 */ /* 0x000fe80000100a00 */
[----:B------:R0:W-:Y:S04]  /*1af20*/  STL [R1+0xf8], R22 ;  /* 0x0000f81601007387 */ /* 0x0001e80000100800 */
[----:B0-----:R-:W2:Y:S04]  /*1af30*/  LDL.LU.64 R22, [R1+0xef8] ;  /* 0x000ef80001167983 */ /* 0x001ea80000300a00 */
[----:B------:R-:W-:Y:S04]  /*1af40*/  STL [R1+0xe00], R0 ;  /* 0x000e000001007387 */ /* 0x000fe80000100800 */
[----:B------:R-:W2:Y:S04]  /*1af50*/  LDL.LU.64 R6, [R1+0xef0] ;  /* 0x000ef00001067983 */ /* 0x000ea80000300a00 */
[----:B------:R-:W2:Y:S01]  /*1af60*/  LDL.LU.64 R4, [R1+0xee8] ;  /* 0x000ee80001047983 */ /* 0x000ea20000300a00 */
[----:B------:R-:W-:-:S02]  /*1af70*/  IMAD.MOV.U32 R12, RZ, RZ, R29 ;  /* 0x000000ffff0c7224 */ /* 0x000fc400078e001d */
[----:B------:R-:W-:Y:S01]  /*1af80*/  IMAD.MOV.U32 R13, RZ, RZ, R28 ;  /* 0x000000ffff0d7224 */ /* 0x000fe200078e001c */
[----:B------:R-:W-:Y:S04]  /*1af90*/  STL.64 [R1+0xe0], R24 ;  /* 0x0000e01801007387 */ /* 0x000fe80000100a00 */
[----:B------:R-:W-:Y:S02]  /*1afa0*/  STL.64 [R1+0xe8], R26 ;  /* 0x0000e81a01007387 */ /* 0x000fe40000100a00 */
        /* <DEDUP_REMOVED lines=28> */
[----:B--2---:R-:W-:Y:S02]  /*1b170*/  HMMA.16816.F32 R12, R4, R14, R20 ;  /* 0x0000000e040c723c */ /* 0x004fe40000001814 */
[----:B------:R-:W2:Y:S04]  /*1b180*/  LDL.LU.64 R22, [R1+0xe80] ;  /* 0x000e800001167983 */ /* 0x000ea80000300a00 */
[----:B------:R-:W2:-:S15]  /*1b190*/  LDL.LU.64 R20, [R1+0xe78] ;  /* 0x000e780001147983 */ /* 0x000e9e0000300a00 */
[----:B------:R-:W-:-:S02]  /*1b1a0*/  NOP ;  /* 0x0000000000007918 */ /* 0x000fc40000000000 */
[----:B------:R-:W-:Y:S04]  /*1b1b0*/  STL.64 [R1+0x90], R12 ;  /* 0x0000900c01007387 */ /* 0x000fe80000100a00 */
[----:B------:R0:W-:Y:S04]  /*1b1c0*/  STL.64 [R1+0x98], R14 ;  /* 0x0000980e01007387 */ /* 0x0001e80000100a00 */
[----:B0-----:R-:W3:Y:S04]  /*1b1d0*/  LDL.LU.64 R14, [R1+0xe70] ;  /* 0x000e7000010e7983 */ /* 0x001ee80000300a00 */
[----:B------:R-:W3:Y:S01]  /*1b1e0*/  LDL.LU.64 R12, [R1+0xe68] ;  /* 0x000e6800010c7983 */ /* 0x000ee20000300a00 */
[----:B------:R-:W-:-:S02]  /*1b1f0*/  IMAD.MOV.U32 R26, RZ, RZ, R9 ;  /* 0x000000ffff1a7224 */ /* 0x000fc400078e0009 */
[----:B------:R-:W-:-:S07]  /*1b200*/  IMAD.MOV.U32 R27, RZ, RZ, R3 ;  /* 0x000000ffff1b7224 */ /* 0x000fce00078e0003 */
[C---:B---3--:R-:W-:Y:S01]  /*1b210*/  HMMA.16816.F32 R24, R4.reuse, R26, R12 ;  /* 0x0000001a0418723c */ /* 0x048fe2000000180c */
[----:B------:R-:W3:Y:S04]  /*1b220*/  LDL.LU.64 R14, [R1+0xe60] ;  /* 0x000e6000010e7983 */ /* 0x000ee80000300a00 */
[----:B------:R-:W3:Y:S01]  /*1b230*/  LDL.LU.64 R12, [R1+0xe58] ;  /* 0x000e5800010c7983 */ /* 0x000ee20000300a00 */
[----:B--2---:R-:W-:Y:S03]  /*1b240*/  HMMA.16816.F32 R16, R4, R18, R20 ;  /* 0x000000120410723c */ /* 0x004fe60000001814 */
[----:B----4-:R-:W0:-:S14]  /*1b250*/  LDSM.16.M88.4 R20, [R8+UR4+0x800] ;  /* 0x000800040814783b */ /* 0x010e1c0008000200 */
[----:B------:R-:W-:Y:S04]  /*1b260*/  STL.64 [R1+0xca0], R26 ;  /* 0x000ca01a01007387 */ /* 0x000fe80000100a00 */
[----:B------:R-:W-:Y:S04]  /*1b270*/  STL.64 [R1+0xc98], R24 ;  /* 0x000c981801007387 */ /* 0x000fe80000100a00 */
[----:B------:R-:W-:Y:S04]  /*1b280*/  STL.64 [R1+0x70], R16 ;  /* 0x0000701001007387 */ /* 0x000fe80000100a00 */
[----:B------:R-:W-:Y:S04]  /*1b290*/  STL.64 [R1+0x78], R18 ;  /* 0x0000781201007387 */ /* 0x000fe80000100a00 */
[----:B------:R-:W1:Y:S04]  /*1b2a0*/  LDSM.16.M88.4 R24, [R8+UR4] ;  /* 0x000000040818783b */ /* 0x000e680008000200 */
[----:B------:R-:W2:Y:S01]  /*1b2b0*/  LDSM.16.M88.4 R16, [R8+UR4+0x1000] ;  /* 0x001000040810783b */ /* 0x000ea20008000200 */
[----:B------:R-:W4:Y:S01]  /*1b2c0*/  S2R R9, SR_TID.X ;  /* 0x0000000000097919 */ /* 0x000f220000002100 */
[----:B---3--:R-:W-:Y:S02]  /*1b2d0*/  HMMA.16816.F32 R12, R4, R10, R12 ;  /* 0x0000000a040c723c */ /* 0x008fe4000000180c */
[----:B------:R-:W-:-:S15]  /*1b2e0*/  LDSM.16.MT88.4 R4, [R2+UR4+0x5000] ;  /* 0x005000040204783b */ /* 0x000fde0008004200 */
[----:B------:R-:W-:-:S06]  /*1b2f0*/  NOP ;  /* 0x0000000000007918 */ /* 0x000fcc0000000000 */
[----:B------:R-:W-:Y:S04]  /*1b300*/  STL.64 [R1+0x1f0], R12 ;  /* 0x0001f00c01007387 */ /* 0x000fe80000100a00 */
[----:B------:R-:W-:Y:S04]  /*1b310*/  STL.64 [R1+0x1f8], R14 ;  /* 0x0001f80e01007387 */ /* 0x000fe80000100a00 */
[----:B0-----:R-:W-:Y:S04]  /*1b320*/  STL.64 [R1+0x50], R20 ;  /* 0x0000501401007387 */ /* 0x001fe80000100a00 */
[----:B------:R-:W-:Y:S04]  /*1b330*/  STL.64 [R1+0x58], R22 ;  /* 0x0000581601007387 */ /* 0x000fe80000100a00 */
[----:B-1----:R-:W-:Y:S04]  /*1b340*/  STL.64 [R1+0x60], R24 ;  /* 0x0000601801007387 */ /* 0x002fe80000100a00 */
[----:B------:R-:W0:Y:S04]  /*1b350*/  LDSM.16.M88.4 R12, [R8+UR4+0x1800] ;  /* 0x00180004080c783b */ /* 0x000e280008000200 */
[----:B--2---:R-:W-:Y:S04]  /*1b360*/  STL.64 [R1+0x40], R16 ;  /* 0x0000401001007387 */ /* 0x004fe80000100a00 */
[----:B------:R-:W-:Y:S04]  /*1b370*/  STL.64 [R1+0x48], R18 ;  /* 0x0000481201007387 */ /* 0x000fe80000100a00 */
[----:B------:R-:W1:Y:S04]  /*1b380*/  LDSM.16.M88.4 R16, [R8+UR4+0x2000] ;  /* 0x002000040810783b */ /* 0x000e680008000200 */
[----:B------:R-:W-:Y:S04]  /*1b390*/  STL.64 [R1+0x68], R26 ;  /* 0x0000681a01007387 */ /* 0x000fe80000100a00 */
[----:B0-----:R0:W-:Y:S04]  /*1b3a0*/  STL.64 [R1+0x30], R12 ;  /* 0x0000300c01007387 */ /* 0x0011e80000100a00 */
[----:B------:R2:W-:Y:S04]  /*1b3b0*/  STL.64 [R1+0x38], R14 ;  /* 0x0000380e01007387 */ /* 0x0005e80000100a00 */
[----:B-1----:R-:W-:Y:S01]  /*1b3c0*/  STL.64 [R1+0x20], R16 ;  /* 0x0000201001007387 */ /* 0x002fe20000100a00 */
[----:B------:R-:W-:-:S03]  /*1b3d0*/  IMAD.MOV.U32 R29, RZ, RZ, R18 ;  /* 0x000000ffff1d7224 */ /* 0x000fc600078e0012 */
[----:B------:R-:W-:Y:S01]  /*1b3e0*/  STL.64 [R1+0x28], R18 ;  /* 0x0000281201007387 */ /* 0x000fe20000100a00 */
[----:B------:R-:W-:Y:S02]  /*1b3f0*/  IMAD.MOV.U32 R28, RZ, RZ, R19 ;  /* 0x000000ffff1c7224 */ /* 0x000fe400078e0013 */
[----:B0-----:R-:W-:Y:S02]  /*1b400*/  IMAD.MOV.U32 R13, RZ, RZ, R17 ;  /* 0x000000ffff0d7224 */ /* 0x001fe400078e0011 */
[----:B--2---:R-:W-:Y:S02]  /*1b410*/  IMAD.MOV.U32 R14, RZ, RZ, R16 ;  /* 0x000000ffff0e7224 */ /* 0x004fe400078e0010 */
[----:B------:R-:W0:Y:S04]  /*1b420*/  LDSM.16.M88.4 R16, [R8+UR4+0x2800] ;  /* 0x002800040810783b */ /* 0x000e280008000200 */
[----:B------:R-:W-:Y:S04]  /*1b430*/  STL [R1+0xc8c], R28 ;  /* 0x000c8c1c01007387 */ /* 0x000fe80000100800 */
[----:B------:R-:W-:Y:S04]  /*1b440*/  STL [R1+0xc88], R29 ;  /* 0x000c881d01007387 */ /* 0x000fe80000100800 */
[----:B0-----:R-:W-:Y:S01]  /*1b450*/  STL.64 [R1+0x10], R16 ;  /* 0x0000101001007387 */ /* 0x001fe20000100a00 */
[----:B------:R-:W-:-:S03]  /*1b460*/  IMAD.MOV.U32 R12, RZ, RZ, R16 ;  /* 0x000000ffff0c7224 */ /* 0x000fc600078e0010 */
[----:B------:R-:W-:Y:S01]  /*1b470*/  STL.64 [R1+0x18], R18 ;  /* 0x0000181201007387 */ /* 0x000fe20000100a00 */
[----:B------:R-:W-:-:S03]  /*1b480*/  IMAD.MOV.U32 R0, RZ, RZ, R17 ;  /* 0x000000ffff007224 */ /* 0x000fc600078e0011 */
[----:B------:R-:W0:Y:S02]  /*1b490*/  LDSM.16.M88.4 R16, [R8+UR4+0x3000] ;  /* 0x003000040810783b */ /* 0x000e240008000200 */
[----:B0-----:R-:W-:Y:S01]  /*1b4a0*/  IMAD.MOV.U32 R2, RZ, RZ, R19 ;  /* 0x000000ffff027224 */ /* 0x001fe200078e0013 */
[----:B----4-:R-:W-:Y:S01]  /*1b4b0*/  LOP3.LUT R19, R9, 0x7, RZ, 0xc0, !PT ;  /* 0x0000000709137812 */ /* 0x010fe200078ec0ff */
[----:B------:R0:W-:Y:S01]  /*1b4c0*/  STL.64 [R1], R16 ;  /* 0x0000001001007387 */ /* 0x0001e20000100a00 */
[----:B------:R-:W-:-:S03]  /*1b4d0*/  IMAD.MOV.U32 R3, RZ, RZ, R18 ;  /* 0x000000ffff037224 */ /* 0x000fc600078e0012 */
[----:B------:R-:W-:Y:S02]  /*1b4e0*/  IMAD R19, R19, 0x90, RZ ;  /* 0x0000009013137824 */ /* 0x000fe400078e02ff */
[C---:B------:R-:W-:Y:S02]  /*1b4f0*/  IMAD.SHL.U32 R18, R9.reuse, 0x40, RZ ;  /* 0x0000004009127824 */ /* 0x040fe400078e00ff */
[----:B0-----:R-:W-:Y:S02]  /*1b500*/  IMAD.SHL.U32 R17, R9, 0x2, RZ ;  /* 0x0000000209117824 */ /* 0x001fe400078e00ff */
[----:B------:R-:W0:Y:S03]  /*1b510*/  LDSM.16.M88.4 R8, [R8+UR4+0x3800] ;  /* 0x003800040808783b */ /* 0x000e260008000200 */
[----:B------:R-:W-:-:S04]  /*1b520*/  LOP3.LUT R19, R19, 0x10, R17, 0x78, !PT ;  /* 0x0000001013137812 */ /* 0x000fc800078e7811 */
[----:B------:R-:W-:-:S04]  /*1b530*/  LOP3.LUT R19, R19, 0x400, R18, 0xf8, !PT ;  /* 0x0000040013137812 */ /* 0x000fc800078ef812 */
[----:B------:R-:W-:-:S06]  /*1b540*/  LOP3.LUT R19, R19, 0x20, RZ, 0x3c, !PT ;  /* 0x0000002013137812 */ /* 0x000fcc00078e3cff */
[----:B------:R-:W1:Y:S04]  /*1b550*/  LDSM.16.MT88.4 R16, [R19+UR4+0x5000] ;  /* 0x005000041310783b */ /* 0x000e680008004200 */
[----:B------:R-:W-:Y:S04]  /*1b560*/  STL [R1+0xc94], R2 ;  /* 0x000c940201007387 */ /* 0x000fe80000100800 */
[----:B------:R-:W-:Y:S04]  /*1b570*/  STL [R1+0xc90], R3 ;  /* 0x000c900301007387 */ /* 0x000fe80000100800 */
[----:B0-----:R-:W-:Y:S04]  /*1b580*/  STL [R1+0xc14], R10 ;  /* 0x000c140a01007387 */ /* 0x001fe80000100800 */
[----:B------:R-:W-:Y:S04]  /*1b590*/  STL [R1+0xc10], R11 ;  /* 0x000c100b01007387 */ /* 0x000fe80000100800 */
[----:B------:R-:W-:Y:S04]  /*1b5a0*/  STL.64 [R1+0xe40], R8 ;  /* 0x000e400801007387 */ /* 0x000fe80000100a00 */
[----:B-1----:R-:W-:Y:S04]  /*1b5b0*/  STL.64 [R1+0xdf0], R18 ;  /* 0x000df01201007387 */ /* 0x002fe80000100a00 */
[----:B------:R0:W-:Y:S04]  /*1b5c0*/  STL.64 [R1+0xde8], R16 ;  /* 0x000de81001007387 */ /* 0x0001e80000100a00 */
[----:B0-----:R-:W2:Y:S04]  /*1b5d0*/  LDL.LU R16, [R1+0x210] ;  /* 0x0002100001107983 */ /* 0x001ea80000300800 */
[----:B------:R-:W2:Y:S04]  /*1b5e0*/  LDL.LU R17, [R1+0x214] ;  /* 0x0002140001117983 */ /* 0x000ea80000300800 */
[----:B------:R-:W3:Y:S04]  /*1b5f0*/  LDL.LU R18, [R1+0x218] ;  /* 0x0002180001127983 */ /* 0x000ee80000300800 */
[----:B------:R-:W3:Y:S04]  /*1b600*/  LDL.LU R19, [R1+0x21c] ;  /* 0x00021c0001137983 */ /* 0x000ee80000300800 */
[----:B---3--:R-:W-:Y:S04]  /*1b610*/  STL.64 [R1+0xe10], R18 ;  /* 0x000e101201007387 */ /* 0x008fe80000100a00 */
[----:B--2---:R0:W-:Y:S04]  /*1b620*/  STL.64 [R1+0xe08], R16 ;  /* 0x000e081001007387 */ /* 0x0041e80000100a00 */
[----:B------:R-:W2:Y:S01]  /*1b630*/  LDL.64 R8, [R1+0x50] ;  /* 0x0000500001087983 */ /* 0x000ea20000100a00 */
[----:B0-----:R-:W-:-:S02]  /*1b640*/  IMAD.MOV.U32 R16, RZ, RZ, R14 ;  /* 0x000000ffff107224 */ /* 0x001fc400078e000e */
[----:B------:R-:W-:Y:S01]  /*1b650*/  IMAD.MOV.U32 R17, RZ, RZ, R13 ;  /* 0x000000ffff117224 */ /* 0x000fe200078e000d */
[----:B--2---:R0:W-:Y:S04]  /*1b660*/  STL.64 [R1+0xe50], R8 ;  /* 0x000e500801007387 */ /* 0x0041e80000100a00 */
[----:B0-----:R-:W2:Y:S04]  /*1b670*/  LDL.LU R8, [R1+0x260] ;  /* 0x0002600001087983 */ /* 0x001ea80000300800 */
[----:B------:R-:W2:Y:S04]  /*1b680*/  LDL.LU R9, [R1+0x264] ;  /* 0x0002640001097983 */ /* 0x000ea80000300800 */
[----:B------:R-:W2:Y:S04]  /*1b690*/  LDL.LU R10, [R1+0x268] ;  /* 0x00026800010a7983 */ /* 0x000ea80000300800 */
[----:B------:R-:W2:Y:S04]  /*1b6a0*/  LDL.LU R11, [R1+0x26c] ;  /* 0x00026c00010b7983 */ /* 0x000ea80000300800 */
[----:B------:R0:W-:Y:S04]  /*1b6b0*/  STL.64 [R1+0xe20], R16 ;  /* 0x000e201001007387 */ /* 0x0001e80000100a00 */
[----:B0-----:R-:W3:Y:S01]  /*1b6c0*/  LDL.64 R16, [R1+0x30] ;  /* 0x0000300001107983 */ /* 0x001ee20000100a00 */
[----:B------:R-:W0:Y:S02]  /*1b6d0*/  S2R R22, SR_TID.X ;  /* 0x0000000000167919 */ /* 0x000e240000002100 */
[C---:B0-----:R-:W-:Y:S01]  /*1b6e0*/  LOP3.LUT R23, R22.reuse, 0x7, RZ, 0xc0, !PT ;  /* 0x0000000716177812 */ /* 0x041fe200078ec0ff */
[----:B------:R-:W-:-:S04]  /*1b6f0*/  IMAD.SHL.U32 R21, R22, 0x2, RZ ;  /* 0x0000000216157824 */ /* 0x000fc800078e00ff */
[----:B------:R-:W-:Y:S02]  /*1b700*/  IMAD R23, R23, 0x90, RZ ;  /* 0x0000009017177824 */ /* 0x000fe400078e02ff */
[----:B------:R-:W-:-:S03]  /*1b710*/  IMAD.SHL.U32 R22, R22, 0x40, RZ ;  /* 0x0000004016167824 */ /* 0x000fc600078e00ff */
[----:B------:R-:W-:Y:S01]  /*1b720*/  LOP3.LUT R23, R23, 0x10, R21, 0x78, !PT ;  /* 0x0000001017177812 */ /* 0x000fe200078e7815 */
[----:B---3--:R0:W-:Y:S04]  /*1b730*/  STL.64 [R1+0xe38], R16 ;  /* 0x000e381001007387 */ /* 0x0081e80000100a00 */
[----:B0-----:R-:W3:Y:S01]  /*1b740*/  LDL.64 R16, [R1+0x40] ;  /* 0x0000400001107983 */ /* 0x001ee20000100a00 */
[----:B------:R-:W-:-:S04]  /*1b750*/  LOP3.LUT R23, R23, 0x400, R22, 0xf8, !PT ;  /* 0x0000040017177812 */ /* 0x000fc800078ef816 */
[----:B------:R-:W-:-:S06]  /*1b760*/  LOP3.LUT R23, R23, 0x40, RZ, 0x3c, !PT ;  /* 0x0000004017177812 */ /* 0x000fcc00078e3cff */
[----:B------:R-:W0:Y:S01]  /*1b770*/  LDSM.16.MT88.4 R20, [R23+UR4+0x5000] ;  /* 0x005000041714783b */ /* 0x000e220008004200 */
[----:B------:R-:W1:Y:S03]  /*1b780*/  S2R R15, SR_TID.X ;  /* 0x00000000000f7919 */ /* 0x000e660000002100 */
[----:B---3--:R3:W-:Y:S04]  /*1b790*/  STL.64 [R1+0xe48], R16 ;  /* 0x000e481001007387 */ /* 0x0087e80000100a00 */
[----:B---3--:R-:W3:Y:S04]  /*1b7a0*/  LDL.LU R16, [R1+0x250] ;  /* 0x0002500001107983 */ /* 0x008ee80000300800 */
[----:B------:R-:W3:Y:S04]  /*1b7b0*/  LDL.LU R17, [R1+0x254] ;  /* 0x0002540001117983 */ /* 0x000ee80000300800 */
[----:B------:R-:W3:Y:S04]  /*1b7c0*/  LDL.LU R18, [R1+0x258] ;  /* 0x0002580001127983 */ /* 0x000ee80000300800 */
[----:B------:R-:W3:Y:S04]  /*1b7d0*/  LDL.LU R19, [R1+0x25c] ;  /* 0x00025c0001137983 */ /* 0x000ee80000300800 */
[----:B0-----:R-:W-:Y:S04]  /*1b7e0*/  STL.64 [R1+0xd90], R22 ;  /* 0x000d901601007387 */ /* 0x001fe80000100a00 */
[----:B------:R0:W-:Y:S02]  /*1b7f0*/  STL.64 [R1+0xd88], R20 ;  /* 0x000d881401007387 */ /* 0x0001e40000100a00 */
[----:B0-----:R-:W-:-:S02]  /*1b800*/  IMAD.MOV.U32 R20, RZ, RZ, R12 ;  /* 0x000000ffff147224 */ /* 0x001fc400078e000c */
[----:B------:R-:W-:-:S05]  /*1b810*/  IMAD.MOV.U32 R21, RZ, RZ, R0 ;  /* 0x000000ffff157224 */ /* 0x000fca00078e0000 */
[----:B------:R0:W-:Y:S04]  /*1b820*/  STL.64 [R1+0xe18], R20 ;  /* 0x000e181401007387 */ /* 0x0001e80000100a00 */
[----:B0-----:R-:W4:Y:S04]  /*1b830*/  LDL.LU R20, [R1+0x220] ;  /* 0x0002200001147983 */ /* 0x001f280000300800 */
[----:B------:R-:W4:Y:S04]  /*1b840*/  LDL.LU R21, [R1+0x224] ;  /* 0x0002240001157983 */ /* 0x000f280000300800 */
[----:B------:R-:W3:Y:S04]  /*1b850*/  LDL.LU R22, [R1+0x228] ;  /* 0x0002280001167983 */ /* 0x000ee80000300800 */
[----:B------:R-:W3:Y:S01]  /*1b860*/  LDL.LU R23, [R1+0x22c] ;  /* 0x00022c0001177983 */ /* 0x000ee20000300800 */
[C---:B-1----:R-:W-:Y:S01]  /*1b870*/  LOP3.LUT R0, R15.reuse, 0x7, RZ, 0xc0, !PT ;  /* 0x000000070f007812 */ /* 0x042fe200078ec0ff */
[----:B------:R-:W-:-:S04]  /*1b880*/  IMAD.SHL.U32 R14, R15, 0x2, RZ ;  /* 0x000000020f0e7824 */ /* 0x000fc800078e00ff */
[----:B------:R-:W-:Y:S02]  /*1b890*/  IMAD R0, R0, 0x90, RZ ;  /* 0x0000009000007824 */ /* 0x000fe400078e02ff */
[----:B------:R-:W-:-:S03]  /*1b8a0*/  IMAD.SHL.U32 R15, R15, 0x40, RZ ;  /* 0x000000400f0f7824 */ /* 0x000fc600078e00ff */
[----:B------:R-:W-:-:S04]  /*1b8b0*/  LOP3.LUT R0, R0, 0x10, R14, 0x78, !PT ;  /* 0x0000001000007812 */ /* 0x000fc800078e780e */
[----:B------:R-:W-:-:S04]  /*1b8c0*/  LOP3.LUT R0, R0, 0x400, R15, 0xf8, !PT ;  /* 0x0000040000007812 */ /* 0x000fc800078ef80f */
[----:B------:R-:W-:-:S05]  /*1b8d0*/  LOP3.LUT R0, R0, 0x60, RZ, 0x3c, !PT ;  /* 0x0000006000007812 */ /* 0x000fca00078e3cff */
[----:B------:R-:W0:Y:S01]  /*1b8e0*/  LDSM.16.MT88.4 R12, [R0+UR4+0x5000] ;  /* 0x00500004000c783b */ /* 0x000e220008004200 */
[C---:B--2---:R-:W-:Y:S03]  /*1b8f0*/  HMMA.16816.F32 R8, R4.reuse, R24, R8 ;  /* 0x000000180408723c */ /* 0x044fe60000001808 */
[----:B---3--:R-:W-:Y:S04]  /*1b900*/  STL.64 [R1+0xe30], R22 ;  /* 0x000e301601007387 */ /* 0x008fe80000100a00 */
[----:B----4-:R1:W-:Y:S04]  /*1b910*/  STL.64 [R1+0xe28], R20 ;  /* 0x000e281401007387 */ /* 0x0103e80000100a00 */
[----:B-1----:R-:W2:Y:S04]  /*1b920*/  LDL.LU R20, [R1+0x230] ;  /* 0x0002300001147983 */ /* 0x002ea80000300800 */
[----:B------:R-:W2:Y:S04]  /*1b930*/  LDL.LU R21, [R1+0x234] ;  /* 0x0002340001157983 */ /* 0x000ea80000300800 */
[----:B------:R-:W2:Y:S04]  /*1b940*/  LDL.LU R22, [R1+0x238] ;  /* 0x0002380001167983 */ /* 0x000ea80000300800 */
[----:B------:R-:W2:Y:S04]  /*1b950*/  LDL.LU R23, [R1+0x23c] ;  /* 0x00023c0001177983 */ /* 0x000ea80000300800 */
[----:B0-----:R-:W-:Y:S04]  /*1b960*/  STL.64 [R1+0xd00], R14 ;  /* 0x000d000e01007387 */ /* 0x001fe80000100a00 */
[----:B------:R0:W-:Y:S04]  /*1b970*/  STL.64 [R1+0xcf8], R12 ;  /* 0x000cf80c01007387 */ /* 0x0001e80000100a00 */
[----:B0-----:R-:W3:Y:S04]  /*1b980*/  LDL.LU.64 R12, [R1] ;  /* 0x00000000010c7983 */ /* 0x001ee80000300a00 */
[----:B------:R0:W-:Y:S04]  /*1b990*/  STL.64 [R1+0x260], R8 ;  /* 0x0002600801007387 */ /* 0x0001e80000100a00 */
[----:B------:R-:W-:Y:S04]  /*1b9a0*/  STL.64 [R1+0x268], R10 ;  /* 0x0002680a01007387 */ /* 0x000fe80000100a00 */
[----:B0-----:R-:W4:Y:S04]  /*1b9b0*/  LDL.LU.64 R8, [R1+0xe50] ;  /* 0x000e500001087983 */ /* 0x001f280000300a00 */
[----:B------:R0:W-:Y:S04]  /*1b9c0*/  STL.64 [R1+0xdf8], R24 ;  /* 0x000df81801007387 */ /* 0x0001e80000100a00 */
[----:B0-----:R-:W2:Y:S04]  /*1b9d0*/  LDL.LU R24, [R1+0x240] ;  /* 0x0002400001187983 */ /* 0x001ea80000300800 */
[----:B------:R-:W2:Y:S04]  /*1b9e0*/  LDL.LU R25, [R1+0x244] ;  /* 0x0002440001197983 */ /* 0x000ea80000300800 */
[----:B------:R-:W2:Y:S04]  /*1b9f0*/  LDL.LU R26, [R1+0x248] ;  /* 0x00024800011a7983 */ /* 0x000ea80000300800 */
[----:B------:R-:W2:Y:S01]  /*1ba00*/  LDL.LU R27, [R1+0x24c] ;  /* 0x00024c00011b7983 */ /* 0x000ea20000300800 */
[----:B----4-:R-:W-:-:S15]  /*1ba10*/  HMMA.16816.F32 R16, R4, R8, R16 ;  /* 0x000000080410723c */ /* 0x010fde0000001810 */
[----:B------:R-:W-:-:S08]  /*1ba20*/  NOP ;  /* 0x0000000000007918 */ /* 0x000fd00000000000 */
[----:B------:R0:W-:Y:S04]  /*1ba30*/  STL.64 [R1+0x250], R16 ;  /* 0x0002501001007387 */ /* 0x0001e80000100a00 */
[----:B------:R-:W-:Y:S04]  /*1ba40*/  STL.64 [R1+0x258], R18 ;  /* 0x0002581201007387 */ /* 0x000fe80000100a00 */
[----:B0-----:R-:W2:Y:S01]  /*1ba50*/  LDL.LU.64 R16, [R1+0xe48] ;  /* 0x000e480001107983 */ /* 0x001ea20000300a00 */
[----:B------:R-:W-:Y:S02]  /*1ba60*/  IMAD.MOV.U32 R15, RZ, RZ, R8 ;  /* 0x000000ffff0f7224 */ /* 0x000fe400078e0008 */
[----:B------:R-:W-:-:S02]  /*1ba70*/  IMAD.MOV.U32 R14, RZ, RZ, R9 ;  /* 0x000000ffff0e7224 */ /* 0x000fc400078e0009 */
[----:B------:R-:W4:Y:S01]  /*1ba80*/  LDL.LU.64 R8, [R1+0xe40] ;  /* 0x000e400001087983 */ /* 0x000f220000300a00 */
[----:B--2---:R-:W-:Y:S06]  /*1ba90*/  HMMA.16816.F32 R24, R4, R16, R24 ;  /* 0x000000100418723c */ /* 0x004fec0000001818 */
[----:B------:R-:W-:Y:S02]  /*1baa0*/  IMAD.MOV.U32 R11, RZ, RZ, R16 ;  /* 0x000000ffff0b7224 */ /* 0x000fe400078e0010 */
[----:B------:R-:W-:Y:S02]  /*1bab0*/  IMAD.MOV.U32 R10, RZ, RZ, R17 ;  /* 0x000000ffff0a7224 */ /* 0x000fe400078e0011 */
[----:B------:R-:W2:-:S14]  /*1bac0*/  LDL.LU.64 R16, [R1+0xe38] ;  /* 0x000e380001107983 */ /* 0x000e9c0000300a00 */
[----:B------:R-:W-:Y:S02]  /*1bad0*/  IMAD.MOV.U32 R2, RZ, RZ, R24 ;  /* 0x000000ffff027224 */ /* 0x000fe400078e0018 */
[----:B------:R-:W-:Y:S01]  /*1bae0*/  IMAD.MOV.U32 R3, RZ, RZ, R25 ;  /* 0x000000ffff037224 */ /* 0x000fe200078e0019 */
[----:B------:R-:W3:Y:S01]  /*1baf0*/  LDL.LU R24, [R1+0x200] ;  /* 0x0002000001187983 */ /* 0x000ee20000300800 */
[----:B------:R-:W-:-:S03]  /*1bb00*/  IMAD.MOV.U32 R28, RZ, RZ, R26 ;  /* 0x000000ffff1c7224 */ /* 0x000fc600078e001a */
[----:B------:R-:W3:Y:S01]  /*1bb10*/  LDL.LU R25, [R1+0x204] ;  /* 0x0002040001197983 */ /* 0x000ee20000300800 */
[----:B------:R-:W-:-:S03]  /*1bb20*/  IMAD.MOV.U32 R29, RZ, RZ, R27 ;  /* 0x000000ffff1d7224 */ /* 0x000fc600078e001b */
[----:B------:R-:W3:Y:S04]  /*1bb30*/  LDL.LU R26, [R1+0x208] ;  /* 0x00020800011a7983 */ /* 0x000ee80000300800 */
[----:B------:R-:W3:Y:S04]  /*1bb40*/  LDL.LU R27, [R1+0x20c] ;  /* 0x00020c00011b7983 */ /* 0x000ee80000300800 */
[----:B------:R0:W-:Y:S01]  /*1bb50*/  STL [R1+0xd08], R2 ;  /* 0x000d080201007387 */ /* 0x0001e20000100800 */
[----:B--2---:R-:W-:Y:S06]  /*1bb60*/  HMMA.16816.F32 R20, R4, R16, R20 ;  /* 0x000000100414723c */ /* 0x004fec0000001814 */
[----:B------:R-:W-:-:S02]  /*1bb70*/  IMAD.MOV.U32 R0, RZ, RZ, R16 ;  /* 0x000000ffff007224 */ /* 0x000fc400078e0010 */
[----:B0-----:R-:W-:-:S15]  /*1bb80*/  IMAD.MOV.U32 R2, RZ, RZ, R17 ;  /* 0x000000ffff027224 */ /* 0x001fde00078e0011 */
[----:B------:R-:W-:Y:S04]  /*1bb90*/  STL.64 [R1+0x230], R20 ;  /* 0x0002301401007387 */ /* 0x000fe80000100a00 */
[----:B------:R0:W-:Y:S04]  /*1bba0*/  STL.64 [R1+0x238], R22 ;  /* 0x0002381601007387 */ /* 0x0001e80000100a00 */
[----:B0-----:R-:W2:Y:S04]  /*1bbb0*/  LDL.LU.64 R22, [R1+0xe30] ;  /* 0x000e300001167983 */ /* 0x001ea80000300a00 */
[----:B------:R-:W2:Y:S04]  /*1bbc0*/  LDL.LU.64 R20, [R1+0xe28] ;  /* 0x000e280001147983 */ /* 0x000ea80000300a00 */
[----:B------:R-:W2:Y:S02]  /*1bbd0*/  LDL.LU.64 R16, [R1+0xe20] ;  /* 0x000e200001107983 */ /* 0x000ea40000300a00 */
[----:B--2---:R-:W-:Y:S02]  /*1bbe0*/  HMMA.16816.F32 R16, R4, R16, R20 ;  /* 0x000000100410723c */ /* 0x004fe40000001814 */
[----:B------:R-:W2:-:S15]  /*1bbf0*/  LDL.LU.64 R20, [R1+0xe18] ;  /* 0x000e180001147983 */ /* 0x000e9e0000300a00 */
[----:B------:R-:W-:-:S06]  /*1bc00*/  NOP ;  /* 0x0000000000007918 */ /* 0x000fcc0000000000 */
[----:B------:R-:W-:Y:S04]  /*1bc10*/  STL.64 [R1+0x220], R16 ;  /* 0x0002201001007387 */ /* 0x000fe80000100a00 */
[----:B------:R0:W-:Y:S04]  /*1bc20*/  STL.64 [R1+0x228], R18 ;  /* 0x0002281201007387 */ /* 0x0001e80000100a00 */
[----:B0-----:R-:W4:Y:S04]  /*1bc30*/  LDL.LU.64 R18, [R1+0xe10] ;  /* 0x000e100001127983 */ /* 0x001f280000300a00 */
[----:B------:R-:W4:Y:S04]  /*1bc40*/  LDL.LU.64 R16, [R1+0xe08] ;  /* 0x000e080001107983 */ /* 0x000f280000300a00 */
[----:B--2---:R0:W-:Y:S01]  /*1bc50*/  STL.64 [R1+0xd98], R20 ;  /* 0x000d981401007387 */ /* 0x0041e20000100a00 */
[----:B----4-:R-:W-:Y:S03]  /*1bc60*/  HMMA.16816.F32 R16, R4, R20, R16 ;  /* 0x000000140410723c */ /* 0x010fe60000001810 */
[----:B0-----:R-:W2:-:S15]  /*1bc70*/  LDL.LU R20, [R1+0x190] ;  /* 0x0001900001147983 */ /* 0x001e9e0000300800 */
[----:B------:R-:W-:-:S05]  /*1bc80*/  NOP ;  /* 0x0000000000007918 */ /* 0x000fca0000000000 */
[----:B------:R0:W-:Y:S04]  /*1bc90*/  STL.64 [R1+0x210], R16 ;  /* 0x0002101001007387 */ /* 0x0001e80000100a00 */
[----:B------:R1:W-:Y:S04]  /*1bca0*/  STL.64 [R1+0x218], R18 ;  /* 0x0002181201007387 */ /* 0x0003e80000100a00 */
[----:B------:R-:W2:Y:S04]  /*1bcb0*/  LDL.LU R21, [R1+0x194] ;  /* 0x0001940001157983 */ /* 0x000ea80000300800 */
[----:B------:R-:W4:Y:S04]  /*1bcc0*/  LDL.LU R22, [R1+0x198] ;  /* 0x0001980001167983 */ /* 0x000f280000300800 */
[----:B------:R-:W4:Y:S04]  /*1bcd0*/  LDL.LU R23, [R1+0x19c] ;  /* 0x00019c0001177983 */ /* 0x000f280000300800 */
[----:B0-----:R-:W3:Y:S04]  /*1bce0*/  LDL.LU R16, [R1+0x1e0] ;  /* 0x0001e00001107983 */ /* 0x001ee80000300800 */
[----:B------:R-:W3:Y:S04]  /*1bcf0*/  LDL.LU R17, [R1+0x1e4] ;  /* 0x0001e40001117983 */ /* 0x000ee80000300800 */
[----:B-1----:R-:W3:Y:S04]  /*1bd00*/  LDL.LU R18, [R1+0x1e8] ;  /* 0x0001e80001127983 */ /* 0x002ee80000300800 */
[----:B------:R-:W3:Y:S04]  /*1bd10*/  LDL.LU R19, [R1+0x1ec] ;  /* 0x0001ec0001137983 */ /* 0x000ee80000300800 */
[----:B----4-:R-:W-:Y:S04]  /*1bd20*/  STL.64 [R1+0xda8], R22 ;  /* 0x000da81601007387 */ /* 0x010fe80000100a00 */
[----:B--2---:R0:W-:Y:S02]  /*1bd30*/  STL.64 [R1+0xda0], R20 ;  /* 0x000da01401007387 */ /* 0x0041e40000100a00 */
[----:B0-----:R-:W-:-:S02]  /*1bd40*/  IMAD.MOV.U32 R20, RZ, RZ, R0 ;  /* 0x000000ffff147224 */ /* 0x001fc400078e0000 */
[----:B------:R-:W-:Y:S01]  /*1bd50*/  IMAD.MOV.U32 R21, RZ, RZ, R2 ;  /* 0x000000ffff157224 */ /* 0x000fe200078e0002 */
[----:B------:R-:W2:Y:S04]  /*1bd60*/  LDL.LU R0, [R1+0xe00] ;  /* 0x000e000001007983 */ /* 0x000ea80000300800 */
[----:B------:R0:W-:Y:S04]  /*1bd70*/  STL.64 [R1+0xdb8], R20 ;  /* 0x000db81401007387 */ /* 0x0001e80000100a00 */
[----:B0-----:R-:W4:Y:S04]  /*1bd80*/  LDL.LU R20, [R1+0x1b0] ;  /* 0x0001b00001147983 */ /* 0x001f280000300800 */
[----:B------:R-:W4:Y:S04]  /*1bd90*/  LDL.LU R21, [R1+0x1b4] ;  /* 0x0001b40001157983 */ /* 0x000f280000300800 */
[----:B------:R-:W2:Y:S04]  /*1bda0*/  LDL.LU R22, [R1+0x1b8] ;  /* 0x0001b80001167983 */ /* 0x000ea80000300800 */
[----:B------:R-:W2:Y:S01]  /*1bdb0*/  LDL.LU R23, [R1+0x1bc] ;  /* 0x0001bc0001177983 */ /* 0x000ea20000300800 */
[----:B---3--:R-:W-:Y:S03]  /*1bdc0*/  HMMA.16816.F32 R24, R4, R12, R24 ;  /* 0x0000000c0418723c */ /* 0x008fe60000001818 */
[----:B--2---:R-:W-:Y:S04]  /*1bdd0*/  STL.64 [R1+0xdc8], R22 ;  /* 0x000dc81601007387 */ /* 0x004fe80000100a00 */
[----:B----4-:R0:W-:Y:S02]  /*1bde0*/  STL.64 [R1+0xdc0], R20 ;  /* 0x000dc01401007387 */ /* 0x0101e40000100a00 */
[----:B0-----:R-:W-:-:S02]  /*1bdf0*/  IMAD.MOV.U32 R20, RZ, RZ, R15 ;  /* 0x000000ffff147224 */ /* 0x001fc400078e000f */
[----:B------:R-:W-:-:S05]  /*1be00*/  IMAD.MOV.U32 R21, RZ, RZ, R14 ;  /* 0x000000ffff157224 */ /* 0x000fca00078e000e */
[----:B------:R0:W-:Y:S04]  /*1be10*/  STL.64 [R1+0xde0], R20 ;  /* 0x000de01401007387 */ /* 0x0001e80000100a00 */
[----:B0-----:R-:W2:Y:S04]  /*1be20*/  LDL.LU R20, [R1+0x1d0] ;  /* 0x0001d00001147983 */ /* 0x001ea80000300800 */
[----:B------:R-:W2:Y:S04]  /*1be30*/  LDL.LU R21, [R1+0x1d4] ;  /* 0x0001d40001157983 */ /* 0x000ea80000300800 */
[----:B------:R-:W2:Y:S04]  /*1be40*/  LDL.LU R22, [R1+0x1d8] ;  /* 0x0001d80001167983 */ /* 0x000ea80000300800 */
[----:B------:R-:W2:Y:S04]  /*1be50*/  LDL.LU R23, [R1+0x1dc] ;  /* 0x0001dc0001177983 */ /* 0x000ea80000300800 */
[----:B------:R0:W-:Y:S04]  /*1be60*/  STL.64 [R1+0x200], R24 ;  /* 0x0002001801007387 */ /* 0x0001e80000100a00 */
[----:B------:R-:W-:Y:S04]  /*1be70*/  STL.64 [R1+0x208], R26 ;  /* 0x0002081a01007387 */ /* 0x000fe80000100a00 */
[----:B0-----:R-:W2:Y:S04]  /*1be80*/  LDL.LU.64 R24, [R1+0xdf8] ;  /* 0x000df80001187983 */ /* 0x001ea80000300a00 */
[----:B------:R0:W-:Y:S04]  /*1be90*/  STL.64 [R1+0xdb0], R12 ;  /* 0x000db00c01007387 */ /* 0x0001e80000100a00 */
[----:B0-----:R-:W3:Y:S04]  /*1bea0*/  LDL.LU R12, [R1+0x1a0] ;  /* 0x0001a000010c7983 */ /* 0x001ee80000300800 */
[----:B------:R-:W3:Y:S04]  /*1beb0*/  LDL.LU R13, [R1+0x1a4] ;  /* 0x0001a400010d7983 */ /* 0x000ee80000300800 */
[----:B------:R-:W4:Y:S04]  /*1bec0*/  LDL.LU R14, [R1+0x1a8] ;  /* 0x0001a800010e7983 */ /* 0x000f280000300800 */
[----:B------:R-:W4:Y:S01]  /*1bed0*/  LDL.LU R15, [R1+0x1ac] ;  /* 0x0001ac00010f7983 */ /* 0x000f220000300800 */
[----:B------:R-:W-:Y:S03]  /*1bee0*/  HMMA.16816.F32 R4, R4, R8, R16 ;  /* 0x000000080404723c */ /* 0x000fe60000001810 */
[----:B----4-:R-:W-:Y:S04]  /*1bef0*/  STL.64 [R1+0xdd8], R14 ;  /* 0x000dd80e01007387 */ /* 0x010fe80000100a00 */
[----:B---3--:R0:W-:Y:S04]  /*1bf00*/  STL.64 [R1+0xdd0], R12 ;  /* 0x000dd00c01007387 */ /* 0x0081e80000100a00 */
[----:B0-----:R-:W3:Y:S04]  /*1bf10*/  LDL.LU R12, [R1+0x1c0] ;  /* 0x0001c000010c7983 */ /* 0x001ee80000300800 */
[----:B------:R-:W3:Y:S04]  /*1bf20*/  LDL.LU R13, [R1+0x1c4] ;  /* 0x0001c400010d7983 */ /* 0x000ee80000300800 */
[----:B------:R-:W3:Y:S04]  /*1bf30*/  LDL.LU R14, [R1+0x1c8] ;  /* 0x0001c800010e7983 */ /* 0x000ee80000300800 */
[----:B------:R-:W3:Y:S04]  /*1bf40*/  LDL.LU R15, [R1+0x1cc] ;  /* 0x0001cc00010f7983 */ /* 0x000ee80000300800 */
[----:B------:R-:W2:Y:S04]  /*1bf50*/  LDL.LU.64 R18, [R1+0xdf0] ;  /* 0x000df00001127983 */ /* 0x000ea80000300a00 */
[----:B------:R-:W2:Y:S04]  /*1bf60*/  LDL.LU.64 R16, [R1+0xde8] ;  /* 0x000de80001107983 */ /* 0x000ea80000300a00 */
[----:B------:R0:W-:Y:S04]  /*1bf70*/  STL.64 [R1+0x1e0], R4 ;  /* 0x0001e00401007387 */ /* 0x0001e80000100a00 */
[----:B------:R-:W-:Y:S01]  /*1bf80*/  STL.64 [R1+0x1e8], R6 ;  /* 0x0001e80601007387 */ /* 0x000fe20000100a00 */
[----:B--2---:R-:W-:Y:S03]  /*1bf90*/  HMMA.16816.F32 R24, R16, R24, R20 ;  /* 0x000000181018723c */ /* 0x004fe60000001814 */
[----:B------:R-:W3:Y:S01]  /*1bfa0*/  LDL.LU.64 R20, [R1+0xde0] ;  /* 0x000de00001147983 */ /* 0x000ee20000300a00 */
[----:B0-----:R-:W-:-:S02]  /*1bfb0*/  IMAD.MOV.U32 R5, RZ, RZ, R10 ;  /* 0x000000ffff057224 */ /* 0x001fc400078e000a */
[----:B------:R-:W-:-:S15]  /*1bfc0*/  IMAD.MOV.U32 R4, RZ, RZ, R11 ;  /* 0x000000ffff047224 */ /* 0x000fde00078e000b */
[----:B------:R-:W-:-:S02]  /*1bfd0*/  NOP ;  /* 0x0000000000007918 */ /* 0x000fc40000000000 */
[----:B------:R0:W-:Y:S01]  /*1bfe0*/  STL.64 [R1+0x1d0], R24 ;  /* 0x0001d01801007387 */ /* 0x0001e20000100a00 */
[----:B------:R-:W-:Y:S02]  /*1bff0*/  IMAD.MOV.U32 R10, RZ, RZ, R26 ;  /* 0x000000ffff0a7224 */ /* 0x000fe400078e001a */
[----:B------:R-:W-:Y:S01]  /*1c000*/  IMAD.MOV.U32 R11, RZ, RZ, R27 ;  /* 0x000000ffff0b7224 */ /* 0x000fe200078e001b */
[----:B0-----:R-:W2:Y:S04]  /*1c010*/  LDL.LU R24, [R1+0x170] ;  /* 0x0001700001187983 */ /* 0x001ea80000300800 */
[----:B------:R-:W2:Y:S04]  /*1c020*/  LDL.LU R25, [R1+0x174] ;  /* 0x0001740001197983 */ /* 0x000ea80000300800 */
[----:B------:R-:W2:Y:S04]  /*1c030*/  LDL.LU R26, [R1+0x178] ;  /* 0x00017800011a7983 */ /* 0x000ea80000300800 */
[----:B------:R-:W2:Y:S04]  /*1c040*/  LDL.LU R27, [R1+0x17c] ;  /* 0x00017c00011b7983 */ /* 0x000ea80000300800 */
[----:B------:R-:W-:Y:S04]  /*1c050*/  STL [R1+0xc1c], R10 ;  /* 0x000c1c0a01007387 */ /* 0x000fe80000100800 */
[----:B------:R-:W-:Y:S01]  /*1c060*/  STL [R1+0xc18], R11 ;  /* 0x000c180b01007387 */ /* 0x000fe20000100800 */
[----:B---3--:R-:W-:Y:S03]  /*1c070*/  HMMA.16816.F32 R20, R16, R20, R12 ;  /* 0x000000141014723c */ /* 0x008fe6000000180c */
[----:B------:R-:W3:Y:S04]  /*1c080*/  LDL.LU.64 R14, [R1+0xdd8] ;  /* 0x000dd800010e7983 */ /* 0x000ee80000300a00 */
[----:B------:R-:W3:-:S15]  /*1c090*/  LDL.LU.64 R12, [R1+0xdd0] ;  /* 0x000dd000010c7983 */ /* 0x000ede0000300a00 */
[----:B------:R-:W-:-:S01]  /*1c0a0*/  NOP ;  /* 0x0000000000007918 */ /* 0x000fc20000000000 */
[----:B------:R-:W-:Y:S04]  /*1c0b0*/  STL.64 [R1+0x1c0], R20 ;  /* 0x0001c01401007387 */ /* 0x000fe80000100a00 */
[----:B------:R0:W-:Y:S04]  /*1c0c0*/  STL.64 [R1+0x1c8], R22 ;  /* 0x0001c81601007387 */ /* 0x0001e80000100a00 */
[----:B0-----:R-:W4:Y:S04]  /*1c0d0*/  LDL.LU.64 R22, [R1+0xdc8] ;  /* 0x000dc80001167983 */ /* 0x001f280000300a00 */
[----:B------:R-:W4:Y:S02]  /*1c0e0*/  LDL.LU.64 R20, [R1+0xdc0] ;  /* 0x000dc00001147983 */ /* 0x000f240000300a00 */
[----:B----4-:R-:W-:Y:S02]  /*1c0f0*/  HMMA.16816.F32 R4, R16, R4, R20 ;  /* 0x000000041004723c */ /* 0x010fe40000001814 */
[----:B------:R-:W3:-:S15]  /*1c100*/  LDL.LU.64 R20, [R1+0xdb8] ;  /* 0x000db80001147983 */ /* 0x000ede0000300a00 */
[----:B------:R-:W-:-:S06]  /*1c110*/  NOP ;  /* 0x0000000000007918 */ /* 0x000fcc0000000000 */
[----:B------:R0:W-:Y:S04]  /*1c120*/  STL [R1+0x1b0], R4 ;  /* 0x0001b00401007387 */ /* 0x0001e80000100800 */
[----:B------:R1:W-:Y:S01]  /*1c130*/  STL [R1+0x1bc], R7 ;  /* 0x0001bc0701007387 */ /* 0x0003e20000100800 */
[----:B------:R-:W-:Y:S02]  /*1c140*/  IMAD.MOV.U32 R10, RZ, RZ, R5 ;  /* 0x000000ffff0a7224 */ /* 0x000fe400078e0005 */
[----:B------:R-:W-:Y:S01]  /*1c150*/  IMAD.MOV.U32 R11, RZ, RZ, R6 ;  /* 0x000000ffff0b7224 */ /* 0x000fe200078e0006 */
[----:B0-----:R-:W4:Y:S04]  /*1c160*/  LDL.LU R4, [R1+0x100] ;  /* 0x0001000001047983 */ /* 0x001f280000300800 */
[----:B------:R-:W4:Y:S04]  /*1c170*/  LDL.LU R5, [R1+0x104] ;  /* 0x0001040001057983 */ /* 0x000f280000300800 */
[----:B------:R-:W2:Y:S04]  /*1c180*/  LDL.LU R6, [R1+0x108] ;  /* 0x0001080001067983 */ /* 0x000ea80000300800 */
[----:B-1----:R-:W2:Y:S01]  /*1c190*/  LDL.LU R7, [R1+0x10c] ;  /* 0x00010c0001077983 */ /* 0x002ea20000300800 */
[C---:B---3--:R-:W-:Y:S03]  /*1c1a0*/  HMMA.16816.F32 R20, R16.reuse, R20, R12 ;  /* 0x000000141014723c */ /* 0x048fe6000000180c */
[----:B--2---:R-:W-:Y:S04]  /*1c1b0*/  STL.64 [R1+0xd30], R6 ;  /* 0x000d300601007387 */ /* 0x004fe80000100a00 */
[----:B----4-:R0:W-:Y:S04]  /*1c1c0*/  STL.64 [R1+0xd28], R4 ;  /* 0x000d280401007387 */ /* 0x0101e80000100a00 */
[----:B0-----:R-:W2:Y:S04]  /*1c1d0*/  LDL.LU.64 R4, [R1+0x20] ;  /* 0x0000200001047983 */ /* 0x001ea80000300a00 */
[----:B------:R-:W-:Y:S04]  /*1c1e0*/  STL [R1+0xc3c], R11 ;  /* 0x000c3c0b01007387 */ /* 0x000fe80000100800 */
[----:B------:R-:W-:Y:S04]  /*1c1f0*/  STL [R1+0xc38], R10 ;  /* 0x000c380a01007387 */ /* 0x000fe80000100800 */
[----:B------:R-:W3:Y:S04]  /*1c200*/  LDL.LU.64 R12, [R1+0xdb0] ;  /* 0x000db000010c7983 */ /* 0x000ee80000300a00 */
[----:B------:R-:W-:Y:S04]  /*1c210*/  STL.64 [R1+0x1a0], R20 ;  /* 0x0001a01401007387 */ /* 0x000fe80000100a00 */
[----:B------:R0:W-:Y:S04]  /*1c220*/  STL.64 [R1+0x1a8], R22 ;  /* 0x0001a81601007387 */ /* 0x0001e80000100a00 */
[----:B0-----:R-:W2:Y:S04]  /*1c230*/  LDL.LU.64 R22, [R1+0xda8] ;  /* 0x000da80001167983 */ /* 0x001ea80000300a00 */
[----:B------:R-:W2:Y:S02]  /*1c240*/  LDL.LU.64 R20, [R1+0xda0] ;  /* 0x000da00001147983 */ /* 0x000ea40000300a00 */
[----:B--2---:R-:W-:-:S15]  /*1c250*/  HMMA.16816.F32 R20, R16, R4, R20 ;  /* 0x000000041014723c */ /* 0x004fde0000001814 */
[----:B------:R-:W-:-:S08]  /*1c260*/  NOP ;  /* 0x0000000000007918 */ /* 0x000fd00000000000 */
[----:B------:R0:W-:Y:S04]  /*1c270*/  STL.64 [R1+0x190], R20 ;  /* 0x0001901401007387 */ /* 0x0001e80000100a00 */
[----:B------:R-:W-:Y:S04]  /*1c280*/  STL.64 [R1+0x198], R22 ;  /* 0x0001981601007387 */ /* 0x000fe80000100a00 */
[----:B0-----:R-:W2:Y:S04]  /*1c290*/  LDL.LU.64 R20, [R1+0xd98] ;  /* 0x000d980001147983 */ /* 0x001ea80000300a00 */
[----:B------:R0:W-:Y:S04]  /*1c2a0*/  STL.64 [R1+0xd40], R4 ;  /* 0x000d400401007387 */ /* 0x0001e80000100a00 */
[----:B0-----:R-:W4:Y:S04]  /*1c2b0*/  LDL.LU.64 R4, [R1+0x30] ;  /* 0x0000300001047983 */ /* 0x001f280000300a00 */
[----:B----4-:R0:W-:Y:S04]  /*1c2c0*/  STL.64 [R1+0xd58], R4 ;  /* 0x000d580401007387 */ /* 0x0101e80000100a00 */
[----:B0-----:R-:W4:Y:S04]  /*1c2d0*/  LDL.LU.64 R4, [R1+0x40] ;  /* 0x0000400001047983 */ /* 0x001f280000300a00 */
[----:B----4-:R0:W-:Y:S04]  /*1c2e0*/  STL.64 [R1+0xd70], R4 ;  /* 0x000d700401007387 */ /* 0x0101e80000100a00 */
[----:B0-----:R-:W2:Y:S04]  /*1c2f0*/  LDL.LU R4, [R1+0x180] ;  /* 0x0001800001047983 */ /* 0x001ea80000300800 */
[----:B------:R-:W2:Y:S04]  /*1c300*/  LDL.LU R5, [R1+0x184] ;  /* 0x0001840001057983 */ /* 0x000ea80000300800 */
[----:B------:R-:W2:Y:S04]  /*1c310*/  LDL.LU R6, [R1+0x188] ;  /* 0x0001880001067983 */ /* 0x000ea80000300800 */
[----:B------:R-:W2:Y:S01]  /*1c320*/  LDL.LU R7, [R1+0x18c] ;  /* 0x00018c0001077983 */ /* 0x000ea20000300800 */
[C---:B---3--:R-:W-:Y:S06]  /*1c330*/  HMMA.16816.F32 R24, R16.reuse, R12, R24 ;  /* 0x0000000c1018723c */ /* 0x048fec0000001818 */
[----:B--2---:R-:W-:-:S15]  /*1c340*/  HMMA.16816.F32 R20, R16, R20, R4 ;  /* 0x000000141014723c */ /* 0x004fde0000001804 */
[----:B------:R-:W-:-:S08]  /*1c350*/  NOP ;  /* 0x0000000000007918 */ /* 0x000fd00000000000 */
[----:B------:R0:W-:Y:S01]  /*1c360*/  STL.64 [R1+0x180], R20 ;  /* 0x0001801401007387 */ /* 0x0001e20000100a00 */
[----:B------:R-:W-:Y:S02]  /*1c370*/  IMAD.MOV.U32 R11, RZ, RZ, R22 ;  /* 0x000000ffff0b7224 */ /* 0x000fe400078e0016 */
[----:B------:R-:W-:Y:S01]  /*1c380*/  IMAD.MOV.U32 R10, RZ, RZ, R23 ;  /* 0x000000ffff0a7224 */ /* 0x000fe200078e0017 */
[----:B0-----:R-:W2:Y:S04]  /*1c390*/  LDL.LU R20, [R1+0x160] ;  /* 0x0001600001147983 */ /* 0x001ea80000300800 */
[----:B------:R-:W2:Y:S04]  /*1c3a0*/  LDL.LU R21, [R1+0x164] ;  /* 0x0001640001157983 */ /* 0x000ea80000300800 */
[----:B------:R-:W2:Y:S04]  /*1c3b0*/  LDL.LU R22, [R1+0x168] ;  /* 0x0001680001167983 */ /* 0x000ea80000300800 */
[----:B------:R-:W2:Y:S04]  /*1c3c0*/  LDL.LU R23, [R1+0x16c] ;  /* 0x00016c0001177983 */ /* 0x000ea80000300800 */
[----:B------:R-:W3:Y:S04]  /*1c3d0*/  LDL.LU.64 R4, [R1+0x50] ;  /* 0x0000500001047983 */ /* 0x000ee80000300a00 */
[----:B------:R0:W-:Y:S04]  /*1c3e0*/  STL.64 [R1+0x170], R24 ;  /* 0x0001701801007387 */ /* 0x0001e80000100a00 */
[----:B------:R1:W-:Y:S04]  /*1c3f0*/  STL.64 [R1+0x178], R26 ;  /* 0x0001781a01007387 */ /* 0x0003e80000100a00 */
[----:B0-----:R-:W4:Y:S04]  /*1c400*/  LDL.LU R24, [R1+0x150] ;  /* 0x0001500001187983 */ /* 0x001f280000300800 */
[----:B------:R-:W4:Y:S04]  /*1c410*/  LDL.LU R25, [R1+0x154] ;  /* 0x0001540001197983 */ /* 0x000f280000300800 */
[----:B-1----:R-:W4:Y:S04]  /*1c420*/  LDL.LU R26, [R1+0x158] ;  /* 0x00015800011a7983 */ /* 0x002f280000300800 */
[----:B------:R-:W4:Y:S04]  /*1c430*/  LDL.LU R27, [R1+0x15c] ;  /* 0x00015c00011b7983 */ /* 0x000f280000300800 */
[----:B------:R0:W-:Y:S04]  /*1c440*/  STL.64 [R1+0xd20], R12 ;  /* 0x000d200c01007387 */ /* 0x0001e80000100a00 */
[----:B0-----:R-:W2:Y:S04]  /*1c450*/  LDL.LU.64 R12, [R1+0x10] ;  /* 0x00001000010c7983 */ /* 0x001ea80000300a00 */
[----:B--2---:R0:W-:Y:S04]  /*1c460*/  STL.64 [R1+0xd38], R12 ;  /* 0x000d380c01007387 */ /* 0x0041e80000100a00 */
[----:B0-----:R-:W2:Y:S04]  /*1c470*/  LDL.LU R12, [R1+0x110] ;  /* 0x00011000010c7983 */ /* 0x001ea80000300800 */
[----:B------:R-:W2:Y:S04]  /*1c480*/  LDL.LU R13, [R1+0x114] ;  /* 0x00011400010d7983 */ /* 0x000ea80000300800 */
[----:B------:R-:W3:Y:S04]  /*1c490*/  LDL.LU R14, [R1+0x118] ;  /* 0x00011800010e7983 */ /* 0x000ee80000300800 */
[----:B------:R-:W3:Y:S04]  /*1c4a0*/  LDL.LU R15, [R1+0x11c] ;  /* 0x00011c00010f7983 */ /* 0x000ee80000300800 */
[----:B---3--:R-:W-:Y:S04]  /*1c4b0*/  STL.64 [R1+0xd50], R14 ;  /* 0x000d500e01007387 */ /* 0x008fe80000100a00 */
[----:B--2---:R0:W-:Y:S04]  /*1c4c0*/  STL.64 [R1+0xd48], R12 ;  /* 0x000d480c01007387 */ /* 0x0041e80000100a00 */
[----:B0-----:R-:W2:Y:S04]  /*1c4d0*/  LDL.LU R12, [R1+0x120] ;  /* 0x00012000010c7983 */ /* 0x001ea80000300800 */
[----:B------:R-:W2:Y:S04]  /*1c4e0*/  LDL.LU R13, [R1+0x124] ;  /* 0x00012400010d7983 */ /* 0x000ea80000300800 */
[----:B------:R-:W3:Y:S04]  /*1c4f0*/  LDL.LU R14, [R1+0x128] ;  /* 0x00012800010e7983 */ /* 0x000ee80000300800 */
[----:B------:R-:W3:Y:S01]  /*1c500*/  LDL.LU R15, [R1+0x12c] ;  /* 0x00012c00010f7983 */ /* 0x000ee20000300800 */
[----:B------:R-:W-:Y:S03]  /*1c510*/  HMMA.16816.F32 R16, R16, R8, R20 ;  /* 0x000000081010723c */ /* 0x000fe60000001814 */
[----:B---3--:R-:W-:Y:S04]  /*1c520*/  STL.64 [R1+0xd68], R14 ;  /* 0x000d680e01007387 */ /* 0x008fe80000100a00 */
        /* <DEDUP_REMOVED lines=9> */
[----:B------:R-:W2:Y:S04]  /*1c5c0*/  LDL.LU R14, [R1+0x148] ;  /* 0x00014800010e7983 */ /* 0x000ea80000300800 */
[----:B------:R-:W2:Y:S04]  /*1c5d0*/  LDL.LU R15, [R1+0x14c] ;  /* 0x00014c00010f7983 */ /* 0x000ea80000300800 */
[----:B------:R-:W2:Y:S04]  /*1c5e0*/  LDL.LU.64 R22, [R1+0xd90] ;  /* 0x000d900001167983 */ /* 0x000ea80000300a00 */
[----:B------:R-:W2:Y:S04]  /*1c5f0*/  LDL.LU.64 R20, [R1+0xd88] ;  /* 0x000d880001147983 */ /* 0x000ea80000300a00 */
[----:B------:R0:W-:Y:S04]  /*1c600*/  STL.64 [R1+0x160], R16 ;  /* 0x0001601001007387 */ /* 0x0001e80000100a00 */
[----:B------:R-:W-:Y:S04]  /*1c610*/  STL.64 [R1+0x168], R18 ;  /* 0x0001681201007387 */ /* 0x000fe80000100a00 */
[----:B0-----:R-:W4:Y:S04]  /*1c620*/  LDL.LU.64 R16, [R1+0x60] ;  /* 0x0000600001107983 */ /* 0x001f280000300a00 */
[----:B------:R-:W-:Y:S04]  /*1c630*/  STL.64 [R1+0xd18], R10 ;  /* 0x000d180a01007387 */ /* 0x000fe80000100a00 */
[----:B------:R0:W-:Y:S04]  /*1c640*/  STL.64 [R1+0xd10], R8 ;  /* 0x000d100801007387 */ /* 0x0001e80000100a00 */
[----:B0-----:R-:W3:Y:S04]  /*1c650*/  LDL.LU R8, [R1+0xf0] ;  /* 0x0000f00001087983 */ /* 0x001ee80000300800 */
[----:B------:R-:W3:Y:S04]  /*1c660*/  LDL.LU R9, [R1+0xf4] ;  /* 0x0000f40001097983 */ /* 0x000ee80000300800 */
[----:B------:R-:W3:Y:S01]  /*1c670*/  LDL.LU R10, [R1+0xf8] ;  /* 0x0000f800010a7983 */ /* 0x000ee20000300800 */
[C---:B--2---:R-:W-:Y:S06]  /*1c680*/  HMMA.16816.F32 R12, R20.reuse, R4, R12 ;  /* 0x00000004140c723c */ /* 0x044fec000000180c */
[----:B----4-:R-:W-:-:S15]  /*1c690*/  HMMA.16816.F32 R24, R20, R16, R24 ;  /* 0x000000101418723c */ /* 0x010fde0000001818 */
[----:B------:R-:W-:-:S08]  /*1c6a0*/  NOP ;  /* 0x0000000000007918 */ /* 0x000fd00000000000 */
[----:B------:R0:W-:Y:S04]  /*1c6b0*/  STL.64 [R1+0x150], R24 ;  /* 0x0001501801007387 */ /* 0x0001e80000100a00 */
[----:B------:R1:W-:Y:S04]  /*1c6c0*/  STL.64 [R1+0x158], R26 ;  /* 0x0001581a01007387 */ /* 0x0003e80000100a00 */
[----:B------:R-:W-:Y:S04]  /*1c6d0*/  STL.64 [R1+0x140], R12 ;  /* 0x0001400c01007387 */ /* 0x000fe80000100a00 */
[----:B------:R2:W-:Y:S01]  /*1c6e0*/  STL.64 [R1+0x148], R14 ;  /* 0x0001480e01007387 */ /* 0x0005e20000100a00 */
[----:B0-----:R-:W-:-:S02]  /*1c6f0*/  IMAD.MOV.U32 R25, RZ, RZ, R5 ;  /* 0x000000ffff197224 */ /* 0x001fc400078e0005 */
[----:B-1----:R-:W-:Y:S01]  /*1c700*/  IMAD.MOV.U32 R26, RZ, RZ, R4 ;  /* 0x000000ffff1a7224 */ /* 0x002fe200078e0004 */
[----:B--2---:R-:W2:Y:S04]  /*1c710*/  LDL.LU.64 R14, [R1+0xd80] ;  /* 0x000d8000010e7983 */ /* 0x004ea80000300a00 */
[----:B------:R-:W2:Y:S04]  /*1c720*/  LDL.LU.64 R12, [R1+0xd78] ;  /* 0x000d7800010c7983 */ /* 0x000ea80000300a00 */
[----:B------:R-:W2:Y:S02]  /*1c730*/  LDL.LU.64 R4, [R1+0xd70] ;  /* 0x000d700001047983 */ /* 0x000ea40000300a00 */
[----:B--2---:R-:W-:Y:S06]  /*1c740*/  HMMA.16816.F32 R12, R20, R4, R12 ;  /* 0x00000004140c723c */ /* 0x004fec000000180c */
[----:B------:R-:W-:-:S02]  /*1c750*/  IMAD.MOV.U32 R2, RZ, RZ, R4 ;  /* 0x000000ffff027224 */ /* 0x000fc400078e0004 */
[----:B------:R-:W-:-:S15]  /*1c760*/  IMAD.MOV.U32 R27, RZ, RZ, R5 ;  /* 0x000000ffff1b7224 */ /* 0x000fde00078e0005 */
[----:B------:R-:W-:Y:S04]  /*1c770*/  STL.64 [R1+0x130], R12 ;  /* 0x0001300c01007387 */ /* 0x000fe80000100a00 */
[----:B------:R0:W-:Y:S04]  /*1c780*/  STL.64 [R1+0x138], R14 ;  /* 0x0001380e01007387 */ /* 0x0001e80000100a00 */
[----:B0-----:R-:W2:Y:S04]  /*1c790*/  LDL.LU.64 R14, [R1+0xd68] ;  /* 0x000d6800010e7983 */ /* 0x001ea80000300a00 */
[----:B------:R-:W2:Y:S04]  /*1c7a0*/  LDL.LU.64 R12, [R1+0xd60] ;  /* 0x000d6000010c7983 */ /* 0x000ea80000300a00 */
[----:B------:R-:W2:Y:S01]  /*1c7b0*/  LDL.LU.64 R4, [R1+0xd58] ;  /* 0x000d580001047983 */ /* 0x000ea20000300a00 */
[----:B------:R-:W-:-:S02]  /*1c7c0*/  IMAD.MOV.U32 R11, RZ, RZ, R0 ;  /* 0x000000ffff0b7224 */ /* 0x000fc400078e0000 */
[----:B------:R-:W-:Y:S01]  /*1c7d0*/  IMAD.MOV.U32 R24, RZ, RZ, R16 ;  /* 0x000000ffff187224 */ /* 0x000fe200078e0010 */
[----:B--2---:R-:W-:Y:S06]  /*1c7e0*/  HMMA.16816.F32 R12, R20, R4, R12 ;  /* 0x00000004140c723c */ /* 0x004fec000000180c */
[----:B------:R-:W-:Y:S02]  /*1c7f0*/  IMAD.MOV.U32 R16, RZ, RZ, R4 ;  /* 0x000000ffff107224 */ /* 0x000fe400078e0004 */
[----:B------:R-:W-:-:S15]  /*1c800*/  IMAD.MOV.U32 R0, RZ, RZ, R5 ;  /* 0x000000ffff007224 */ /* 0x000fde00078e0005 */
[----:B------:R-:W-:Y:S04]  /*1c810*/  STL.64 [R1+0x120], R12 ;  /* 0x0001200c01007387 */ /* 0x000fe80000100a00 */
[----:B------:R0:W-:Y:S04]  /*1c820*/  STL.64 [R1+0x128], R14 ;  /* 0x0001280e01007387 */ /* 0x0001e80000100a00 */
[----:B0-----:R-:W2:Y:S04]  /*1c830*/  LDL.LU.64 R14, [R1+0xd50] ;  /* 0x000d5000010e7983 */ /* 0x001ea80000300a00 */
[----:B------:R-:W2:Y:S04]  /*1c840*/  LDL.LU.64 R12, [R1+0xd48] ;  /* 0x000d4800010c7983 */ /* 0x000ea80000300a00 */
[----:B------:R-:W2:Y:S01]  /*1c850*/  LDL.LU.64 R4, [R1+0xd40] ;  /* 0x000d400001047983 */ /* 0x000ea20000300a00 */
[----:B------:R-:W-:Y:S01]  /*1c860*/  IMAD.MOV.U32 R19, RZ, RZ, R17 ;  /* 0x000000ffff137224 */ /* 0x000fe200078e0011 */
[----:B--2---:R-:W-:Y:S06]  /*1c870*/  HMMA.16816.F32 R12, R20, R4, R12 ;  /* 0x00000004140c723c */ /* 0x004fec000000180c */
[----:B------:R-:W-:-:S02]  /*1c880*/  IMAD.MOV.U32 R18, RZ, RZ, R4 ;  /* 0x000000ffff127224 */ /* 0x000fc400078e0004 */
[----:B------:R-:W-:-:S15]  /*1c890*/  IMAD.MOV.U32 R17, RZ, RZ, R5 ;  /* 0x000000ffff117224 */ /* 0x000fde00078e0005 */
[----:B------:R0:W-:Y:S04]  /*1c8a0*/  STL.64 [R1+0x110], R12 ;  /* 0x0001100c01007387 */ /* 0x0001e80000100a00 */
[----:B------:R-:W-:Y:S04]  /*1c8b0*/  STL.64 [R1+0x118], R14 ;  /* 0x0001180e01007387 */ /* 0x000fe80000100a00 */
[----:B0-----:R-:W2:Y:S04]  /*1c8c0*/  LDL.LU.64 R12, [R1+0xd38] ;  /* 0x000d3800010c7983 */ /* 0x001ea80000300a00 */
[----:B------:R-:W2:Y:S04]  /*1c8d0*/  LDL.LU.64 R6, [R1+0xd30] ;  /* 0x000d300001067983 */ /* 0x000ea80000300a00 */
[----:B------:R-:W2:Y:S02]  /*1c8e0*/  LDL.LU.64 R4, [R1+0xd28] ;  /* 0x000d280001047983 */ /* 0x000ea40000300a00 */
[----:B--2---:R-:W-:-:S15]  /*1c8f0*/  HMMA.16816.F32 R4, R20, R12, R4 ;  /* 0x0000000c1404723c */ /* 0x004fde0000001804 */
[----:B------:R-:W-:-:S08]  /*1c900*/  NOP ;  /* 0x0000000000007918 */ /* 0x000fd00000000000 */
[----:B------:R0:W-:Y:S04]  /*1c910*/  STL.64 [R1+0x100], R4 ;  /* 0x0001000401007387 */ /* 0x0001e80000100a00 */
[----:B------:R1:W-:Y:S01]  /*1c920*/  STL.64 [R1+0x108], R6 ;  /* 0x0001080601007387 */ /* 0x0003e20000100a00 */
[----:B0-----:R-:W-:Y:S02]  /*1c930*/  IMAD.MOV.U32 R5, RZ, RZ, R12 ;  /* 0x000000ffff057224 */ /* 0x001fe400078e000c */
[----:B------:R-:W-:Y:S02]  /*1c940*/  IMAD.MOV.U32 R4, RZ, RZ, R13 ;  /* 0x000000ffff047224 */ /* 0x000fe400078e000d */
[----:B------:R-:W3:Y:S02]  /*1c950*/  LDL.LU.64 R12, [R1+0xd20] ;  /* 0x000d2000010c7983 */ /* 0x000ee40000300a00 */
[----:B---3--:R-:W-:Y:S06]  /*1c960*/  HMMA.16816.F32 R8, R20, R12, R8 ;  /* 0x0000000c1408723c */ /* 0x008fec0000001808 */
[----:B-1----:R-:W-:-:S02]  /*1c970*/  IMAD.MOV.U32 R7, RZ, RZ, R12 ;  /* 0x000000ffff077224 */ /* 0x002fc400078e000c */
[----:B------:R-:W-:-:S15]  /*1c980*/  IMAD.MOV.U32 R6, RZ, RZ, R13 ;  /* 0x000000ffff067224 */ /* 0x000fde00078e000d */
[----:B------:R-:W-:Y:S04]  /*1c990*/  STL.64 [R1+0xf0], R8 ;  /* 0x0000f00801007387 */ /* 0x000fe80000100a00 */
[----:B------:R0:W-:Y:S04]  /*1c9a0*/  STL.64 [R1+0xf8], R10 ;  /* 0x0000f80a01007387 */ /* 0x0001e80000100a00 */
[----:B0-----:R-:W2:Y:S04]  /*1c9b0*/  LDL.LU.64 R10, [R1+0xd18] ;  /* 0x000d1800010a7983 */ /* 0x001ea80000300a00 */
[----:B------:R-:W3:Y:S04]  /*1c9c0*/  LDL.LU.64 R8, [R1+0xd10] ;  /* 0x000d100001087983 */ /* 0x000ee80000300a00 */
[----:B------:R-:W3:Y:S04]  /*1c9d0*/  LDL.LU R12, [R1+0xe0] ;  /* 0x0000e000010c7983 */ /* 0x000ee80000300800 */
[----:B------:R-:W3:Y:S04]  /*1c9e0*/  LDL.LU R13, [R1+0xe4] ;  /* 0x0000e400010d7983 */ /* 0x000ee80000300800 */
[----:B------:R-:W3:Y:S04]  /*1c9f0*/  LDL.LU R14, [R1+0xe8] ;  /* 0x0000e800010e7983 */ /* 0x000ee80000300800 */
[----:B------:R-:W3:Y:S04]  /*1ca00*/  LDL.LU R15, [R1+0xec] ;  /* 0x0000ec00010f7983 */ /* 0x000ee80000300800 */
[----:B------:R-:W-:Y:S04]  /*1ca10*/  STL.64 [R1+0xcb0], R6 ;  /* 0x000cb00601007387 */ /* 0x000fe80000100a00 */
[----:B------:R0:W-:Y:S02]  /*1ca20*/  STL.64 [R1+0xca8], R4 ;  /* 0x000ca80401007387 */ /* 0x0001e40000100a00 */
[----:B0-----:R-:W-:-:S02]  /*1ca30*/  IMAD.MOV.U32 R4, RZ, RZ, R2 ;  /* 0x000000ffff047224 */ /* 0x001fc400078e0002 */
[----:B------:R-:W-:Y:S01]  /*1ca40*/  IMAD.MOV.U32 R5, RZ, RZ, R27 ;  /* 0x000000ffff057224 */ /* 0x000fe200078e001b */
[----:B------:R-:W4:Y:S04]  /*1ca50*/  LDL.LU R2, [R1+0xd08] ;  /* 0x000d080001027983 */ /* 0x000f280000300800 */
[----:B------:R0:W-:Y:S02]  /*1ca60*/  STL.64 [R1+0xcc8], R4 ;  /* 0x000cc80401007387 */ /* 0x0001e40000100a00 */
[----:B0-----:R-:W-:Y:S02]  /*1ca70*/  IMAD.MOV.U32 R4, RZ, RZ, R26 ;  /* 0x000000ffff047224 */ /* 0x001fe400078e001a */
[----:B------:R-:W-:-:S05]  /*1ca80*/  IMAD.MOV.U32 R5, RZ, RZ, R25 ;  /* 0x000000ffff057224 */ /* 0x000fca00078e0019 */
[----:B------:R0:W-:Y:S02]  /*1ca90*/  STL.64 [R1+0xce0], R4 ;  /* 0x000ce00401007387 */ /* 0x0001e40000100a00 */
[----:B0-----:R-:W-:Y:S02]  /*1caa0*/  IMAD.MOV.U32 R4, RZ, RZ, R24 ;  /* 0x000000ffff047224 */ /* 0x001fe400078e0018 */
[----:B------:R-:W2:Y:S04]  /*1cab0*/  LDL.LU R24, [R1+0x90] ;  /* 0x0000900001187983 */ /* 0x000ea80000300800 */
        /* <DEDUP_REMOVED lines=20> */
[----:B------:R-:W2:Y:S04]  /*1cc00*/  LDL.LU R26, [R1+0xd8] ;  /* 0x0000d800011a7983 */ /* 0x000ea80000300800 */
[----:B------:R-:W2:Y:S04]  /*1cc10*/  LDL.LU R27, [R1+0xdc] ;  /* 0x0000dc00011b7983 */ /* 0x000ea80000300800 */
[----:B------:R-:W2:Y:S04]  /*1cc20*/  LDL.LU.64 R14, [R1+0xd00] ;  /* 0x000d0000010e7983 */ /* 0x000ea80000300a00 */
[----:B------:R-:W2:Y:S01]  /*1cc30*/  LDL.LU.64 R12, [R1+0xcf8] ;  /* 0x000cf800010c7983 */ /* 0x000ea20000300a00 */
[----:B------:R-:W-:-:S03]  /*1cc40*/  IMAD.MOV.U32 R5, RZ, RZ, R19 ;  /* 0x000000ffff057224 */ /* 0x000fc600078e0013 */
[----:B------:R-:W-:Y:S04]  /*1cc50*/  STL.64 [R1+0xe0], R20 ;  /* 0x0000e01401007387 */ /* 0x000fe80000100a00 */
[----:B------:R-:W-:Y:S04]  /*1cc60*/  STL.64 [R1+0xe8], R22 ;  /* 0x0000e81601007387 */ /* 0x000fe80000100a00 */
[----:B------:R-:W-:Y:S04]  /*1cc70*/  STL.64 [R1+0xc70], R10 ;  /* 0x000c700a01007387 */ /* 0x000fe80000100a00 */
[----:B------:R-:W-:Y:S01]  /*1cc80*/  STL.64 [R1+0xc68], R8 ;  /* 0x000c680801007387 */ /* 0x000fe20000100a00 */
[----:B--2---:R-:W-:Y:S03]  /*1cc90*/  HMMA.16816.F32 R4, R12, R4, R24 ;  /* 0x000000040c04723c */ /* 0x004fe60000001818 */
[----:B------:R-:W2:Y:S04]  /*1cca0*/  LDL.LU.64 R26, [R1+0xcf0] ;  /* 0x000cf000011a7983 */ /* 0x000ea80000300a00 */
[----:B------:R-:W2:-:S15]  /*1ccb0*/  LDL.LU.64 R24, [R1+0xce8] ;  /* 0x000ce80001187983 */ /* 0x000e9e0000300a00 */
[----:B------:R-:W-:-:S01]  /*1ccc0*/  NOP ;  /* 0x0000000000007918 */ /* 0x000fc20000000000 */
[----:B------:R0:W-:Y:S04]  /*1ccd0*/  STL.64 [R1+0xd0], R4 ;  /* 0x0000d00401007387 */ /* 0x0001e80000100a00 */
[----:B------:R2:W-:Y:S04]  /*1cce0*/  STL [R1+0xd8], R6 ;  /* 0x0000d80601007387 */ /* 0x0005e80000100800 */
[----:B0-----:R-:W2:Y:S01]  /*1ccf0*/  LDL.LU.64 R4, [R1+0xce0] ;  /* 0x000ce00001047983 */ /* 0x001ea20000300a00 */
[----:B------:R-:W-:Y:S02]  /*1cd00*/  IMAD.MOV.U32 R9, RZ, RZ, R0 ;  /* 0x000000ffff097224 */ /* 0x000fe400078e0000 */
[----:B------:R-:W-:-:S05]  /*1cd10*/  IMAD.MOV.U32 R0, RZ, RZ, R7 ;  /* 0x000000ffff007224 */ /* 0x000fca00078e0007 */
[----:B------:R-:W-:Y:S01]  /*1cd20*/  STL [R1+0xae4], R0 ;  /* 0x000ae40001007387 */ /* 0x000fe20000100800 */
[----:B------:R-:W-:Y:S02]  /*1cd30*/  IMAD.MOV.U32 R20, RZ, RZ, R18 ;  /* 0x000000ffff147224 */ /* 0x000fe400078e0012 */
[----:B------:R-:W0:Y:S01]  /*1cd40*/  S2R R18, SR_TID.X ;  /* 0x0000000000127919 */ /* 0x000e220000002100 */
[----:B--2---:R-:W-:Y:S01]  /*1cd50*/  HMMA.16816.F32 R4, R12, R4, R24 ;  /* 0x000000040c04723c */ /* 0x004fe20000001818 */
[----:B------:R-:W2:Y:S04]  /*1cd60*/  LDL.LU.64 R26, [R1+0xcd8] ;  /* 0x000cd800011a7983 */ /* 0x000ea80000300a00 */
[----:B------:R-:W2:-:S15]  /*1cd70*/  LDL.LU.64 R24, [R1+0xcd0] ;  /* 0x000cd00001187983 */ /* 0x000e9e0000300a00 */
[----:B------:R-:W-:-:S03]  /*1cd80*/  NOP ;  /* 0x0000000000007918 */ /* 0x000fc60000000000 */
[----:B------:R1:W-:Y:S04]  /*1cd90*/  STL.64 [R1+0xc0], R4 ;  /* 0x0000c00401007387 */ /* 0x0003e80000100a00 */
[----:B------:R2:W-:Y:S04]  /*1cda0*/  STL.64 [R1+0xc8], R6 ;  /* 0x0000c80601007387 */ /* 0x0005e80000100a00 */
[----:B-1----:R-:W2:Y:S01]  /*1cdb0*/  LDL.LU.64 R4, [R1+0xcc8] ;  /* 0x000cc80001047983 */ /* 0x002ea20000300a00 */
[----:B0-----:R-:W-:Y:S01]  /*1cdc0*/  LOP3.LUT R19, R18, 0x7, RZ, 0xc0, !PT ;  /* 0x0000000712137812 */ /* 0x001fe200078ec0ff */
[----:B------:R-:W-:-:S02]  /*1cdd0*/  IMAD.MOV.U32 R21, RZ, RZ, R17 ;  /* 0x000000ffff157224 */ /* 0x000fc400078e0011 */
[C---:B------:R-:W-:Y:S02]  /*1cde0*/  IMAD.SHL.U32 R17, R18.reuse, 0x2, RZ ;  /* 0x0000000212117824 */ /* 0x040fe400078e00ff */
[----:B------:R-:W-:Y:S02]  /*1cdf0*/  IMAD R19, R19, 0x90, RZ ;  /* 0x0000009013137824 */ /* 0x000fe400078e02ff */
[----:B------:R-:W-:-:S03]  /*1ce00*/  IMAD.SHL.U32 R18, R18, 0x40, RZ ;  /* 0x0000004012127824 */ /* 0x000fc600078e00ff */
[----:B------:R-:W-:-:S04]  /*1ce10*/  LOP3.LUT R19, R19, 0x10, R17, 0x78, !PT ;  /* 0x0000001013137812 */ /* 0x000fc800078e7811 */
[----:B------:R-:W-:Y:S01]  /*1ce20*/  LOP3.LUT R19, R19, 0x400, R18, 0xf8, !PT ;  /* 0x0000040013137812 */ /* 0x000fe200078ef812 */
[----:B------:R-:W-:-:S05]  /*1ce30*/  IMAD.MOV.U32 R8, RZ, RZ, R16 ;  /* 0x000000ffff087224 */ /* 0x000fca00078e0010 */
[----:B------:R-:W0:Y:S01]  /*1ce40*/  LDSM.16.MT88.4 R16, [R19+UR4+0x5800] ;  /* 0x005800041310783b */ /* 0x000e220008004200 */
[----:B--2---:R-:W-:Y:S03]  /*1ce50*/  HMMA.16816.F32 R4, R12, R4, R24 ;  /* 0x000000040c04723c */ /* 0x004fe60000001818 */
[----:B------:R-:W2:Y:S04]  /*1ce60*/  LDL.LU.64 R26, [R1+0xcc0] ;  /* 0x000cc000011a7983 */ /* 0x000ea80000300a00 */
[----:B------:R-:W2:-:S15]  /*1ce70*/  LDL.LU.64 R24, [R1+0xcb8] ;  /* 0x000cb80001187983 */ /* 0x000e9e0000300a00 */
[----:B------:R-:W-:-:S01]  /*1ce80*/  NOP ;  /* 0x0000000000007918 */ /* 0x000fc20000000000 */
[----:B------:R-:W-:Y:S01]  /*1ce90*/  STL.64 [R1+0xb0], R4 ;  /* 0x0000b00401007387 */ /* 0x000fe20000100a00 */
[----:B------:R-:W-:-:S03]  /*1cea0*/  IMAD.MOV.U32 R0, RZ, RZ, R7 ;  /* 0x000000ffff007224 */ /* 0x000fc600078e0007 */
[----:B------:R1:W-:Y:S04]  /*1ceb0*/  STL [R1+0xb8], R6 ;  /* 0x0000b80601007387 */ /* 0x0003e80000100800 */
[----:B-1----:R-:W3:Y:S04]  /*1cec0*/  LDL.LU.64 R6, [R1+0xcb0] ;  /* 0x000cb00001067983 */ /* 0x002ee80000300a00 */
[----:B------:R-:W4:Y:S04]  /*1ced0*/  LDL.LU.64 R4, [R1+0xca8] ;  /* 0x000ca80001047983 */ /* 0x000f280000300a00 */
[----:B------:R-:W-:Y:S04]  /*1cee0*/  STL [R1+0xae8], R0 ;  /* 0x000ae80001007387 */ /* 0x000fe80000100800 */
[----:B0-----:R-:W-:Y:S04]  /*1cef0*/  STL.64 [R1+0xc60], R18 ;  /* 0x000c601201007387 */ /* 0x001fe80000100a00 */
[----:B------:R0:W-:Y:S04]  /*1cf00*/  STL.64 [R1+0xc58], R16 ;  /* 0x000c581001007387 */ /* 0x0001e80000100a00 */
[----:B0-----:R-:W2:Y:S04]  /*1cf10*/  LDL.LU R16, [R1+0xa0] ;  /* 0x0000a00001107983 */ /* 0x001ea80000300800 */
[----:B------:R-:W2:Y:S04]  /*1cf20*/  LDL.LU R17, [R1+0xa4] ;  /* 0x0000a40001117983 */ /* 0x000ea80000300800 */
[----:B------:R-:W2:Y:S04]  /*1cf30*/  LDL.LU R18, [R1+0xa8] ;  /* 0x0000a80001127983 */ /* 0x000ea80000300800 */
[----:B------:R-:W2:Y:S02]  /*1cf40*/  LDL.LU R19, [R1+0xac] ;  /* 0x0000ac0001137983 */ /* 0x000ea40000300800 */
[----:B--2---:R-:W-:-:S15]  /*1cf50*/  HMMA.16816.F32 R16, R12, R8, R16 ;  /* 0x000000080c10723c */ /* 0x004fde0000001810 */
[----:B------:R-:W-:-:S08]  /*1cf60*/  NOP ;  /* 0x0000000000007918 */ /* 0x000fd00000000000 */
[----:B------:R0:W-:Y:S04]  /*1cf70*/  STL.64 [R1+0xa0], R16 ;  /* 0x0000a01001007387 */ /* 0x0001e80000100a00 */
[----:B------:R1:W-:Y:S04]  /*1cf80*/  STL.64 [R1+0xa8], R18 ;  /* 0x0000a81201007387 */ /* 0x0003e80000100a00 */
[----:B0-----:R-:W2:Y:S04]  /*1cf90*/  LDL.LU R16, [R1+0x1f0] ;  /* 0x0001f00001107983 */ /* 0x001ea80000300800 */
[----:B------:R-:W2:Y:S04]  /*1cfa0*/  LDL.LU R17, [R1+0x1f4] ;  /* 0x0001f40001117983 */ /* 0x000ea80000300800 */
[----:B-1----:R-:W4:Y:S04]  /*1cfb0*/  LDL.LU R18, [R1+0x1f8] ;  /* 0x0001f80001127983 */ /* 0x002f280000300800 */
[----:B------:R-:W4:Y:S01]  /*1cfc0*/  LDL.LU R19, [R1+0x1fc] ;  /* 0x0001fc0001137983 */ /* 0x000f220000300800 */
[----:B------:R-:W-:Y:S01]  /*1cfd0*/  HMMA.16816.F32 R20, R12, R20, R24 ;  /* 0x000000140c14723c */ /* 0x000fe20000001818 */
[----:B---3--:R-:W-:-:S02]  /*1cfe0*/  IMAD.MOV.U32 R8, RZ, RZ, R7 ;  /* 0x000000ffff087224 */ /* 0x008fc400078e0007 */
[----:B------:R-:W0:-:S15]  /*1cff0*/  S2R R7, SR_TID.X ;  /* 0x0000000000077919 */ /* 0x000e1e0000002100 */
[----:B------:R-:W-:-:S06]  /*1d000*/  NOP ;  /* 0x0000000000007918 */ /* 0x000fcc0000000000 */
[----:B------:R-:W-:Y:S01]  /*1d010*/  IMAD.MOV.U32 R0, RZ, RZ, R23 ;  /* 0x000000ffff007224 */ /* 0x000fe200078e0017 */
[----:B0-----:R-:W-:-:S05]  /*1d020*/  LOP3.LUT R23, R7, 0x7, RZ, 0xc0, !PT ;  /* 0x0000000707177812 */ /* 0x001fca00078ec0ff */
[----:B------:R-:W-:Y:S01]  /*1d030*/  IMAD R23, R23, 0x90, RZ ;  /* 0x0000009017177824 */ /* 0x000fe200078e02ff */
[----:B----4-:R-:W-:Y:S04]  /*1d040*/  STL.64 [R1+0xc80], R18 ;  /* 0x000c801201007387 */ /* 0x010fe80000100a00 */
[----:B--2---:R0:W-:Y:S04]  /*1d050*/  STL.64 [R1+0xc78], R16 ;  /* 0x000c781001007387 */ /* 0x0041e80000100a00 */
[----:B0-----:R-:W2:Y:S04]  /*1d060*/  LDL.LU R16, [R1+0x70] ;  /* 0x0000700001107983 */ /* 0x001ea80000300800 */
[----:B------:R-:W2:Y:S04]  /*1d070*/  LDL.LU R17, [R1+0x74] ;  /* 0x0000740001117983 */ /* 0x000ea80000300800 */
[----:B------:R-:W2:Y:S04]  /*1d080*/  LDL.LU R18, [R1+0x78] ;  /* 0x0000780001127983 */ /* 0x000ea80000300800 */
[----:B------:R-:W2:Y:S04]  /*1d090*/  LDL.LU R19, [R1+0x7c] ;  /* 0x00007c0001137983 */ /* 0x000ea80000300800 */
[----:B------:R-:W3:Y:S04]  /*1d0a0*/  LDL.LU.64 R26, [R1+0xca0] ;  /* 0x000ca000011a7983 */ /* 0x000ee80000300a00 */
[----:B------:R-:W3:Y:S04]  /*1d0b0*/  LDL.LU.64 R24, [R1+0xc98] ;  /* 0x000c980001187983 */ /* 0x000ee80000300a00 */
[----:B------:R0:W-:Y:S04]  /*1d0c0*/  STL.64 [R1+0x90], R20 ;  /* 0x0000901401007387 */ /* 0x0001e80000100a00 */
[----:B------:R1:W-:Y:S01]  /*1d0d0*/  STL [R1+0x98], R22 ;  /* 0x0000981601007387 */ /* 0x0003e20000100800 */
[----:B0-----:R-:W-:-:S02]  /*1d0e0*/  IMAD.SHL.U32 R21, R7, 0x2, RZ ;  /* 0x0000000207157824 */ /* 0x001fc400078e00ff */
[----:B-1----:R-:W-:-:S03]  /*1d0f0*/  IMAD.SHL.U32 R22, R7, 0x40, RZ ;  /* 0x0000004007167824 */ /* 0x002fc600078e00ff */
[----:B------:R-:W-:-:S04]  /*1d100*/  LOP3.LUT R23, R23, 0x10, R21, 0x78, !PT ;  /* 0x0000001017177812 */ /* 0x000fc800078e7815 */
[----:B------:R-:W-:-:S04]  /*1d110*/  LOP3.LUT R23, R23, 0x400, R22, 0xf8, !PT ;  /* 0x0000040017177812 */ /* 0x000fc800078ef816 */
[----:B------:R-:W-:-:S06]  /*1d120*/  LOP3.LUT R23, R23, 0x20, RZ, 0x3c, !PT ;  /* 0x0000002017177812 */ /* 0x000fcc00078e3cff */
[----:B------:R-:W0:Y:S04]  /*1d130*/  LDSM.16.MT88.4 R20, [R23+UR4+0x5800] ;  /* 0x005800041714783b */ /* 0x000e280008004200 */
[----:B------:R-:W-:Y:S04]  /*1d140*/  STL [R1+0xaec], R0 ;  /* 0x000aec0001007387 */ /* 0x000fe80000100800 */
[----:B0-----:R-:W-:Y:S04]  /*1d150*/  STL.64 [R1+0xbe0], R22 ;  /* 0x000be01601007387 */ /* 0x001fe80000100a00 */
[----:B------:R0:W-:Y:S02]  /*1d160*/  STL.64 [R1+0xbd8], R20 ;  /* 0x000bd81401007387 */ /* 0x0001e40000100a00 */
[----:B0-----:R-:W-:-:S02]  /*1d170*/  IMAD.MOV.U32 R20, RZ, RZ, R5 ;  /* 0x000000ffff147224 */ /* 0x001fc400078e0005 */
[----:B------:R-:W-:-:S07]  /*1d180*/  IMAD.MOV.U32 R21, RZ, RZ, R4 ;  /* 0x000000ffff157224 */ /* 0x000fce00078e0004 */
[----:B---3--:R-:W-:-:S15]  /*1d190*/  HMMA.16816.F32 R20, R12, R20, R24 ;  /* 0x000000140c14723c */ /* 0x008fde0000001818 */
[----:B------:R-:W-:-:S08]  /*1d1a0*/  NOP ;  /* 0x0000000000007918 */ /* 0x000fd00000000000 */
[----:B------:R-:W-:Y:S04]  /*1d1b0*/  STL.64 [R1+0x80], R20 ;  /* 0x0000801401007387 */ /* 0x000fe80000100a00 */
[----:B------:R0:W-:Y:S04]  /*1d1c0*/  STL.64 [R1+0x88], R22 ;  /* 0x0000881601007387 */ /* 0x0001e80000100a00 */
[----:B0-----:R-:W3:Y:S01]  /*1d1d0*/  LDL.64 R22, [R1+0x48] ;  /* 0x0000480001167983 */ /* 0x001ee20000100a00 */
[----:B------:R-:W-:Y:S02]  /*1d1e0*/  IMAD.MOV.U32 R9, RZ, RZ, R6 ;  /* 0x000000ffff097224 */ /* 0x000fe400078e0006 */
[----:B------:R-:W0:Y:S02]  /*1d1f0*/  S2R R6, SR_TID.X ;  /* 0x0000000000067919 */ /* 0x000e240000002100 */
[C---:B0-----:R-:W-:Y:S01]  /*1d200*/  LOP3.LUT R7, R6.reuse, 0x7, RZ, 0xc0, !PT ;  /* 0x0000000706077812 */ /* 0x041fe200078ec0ff */
[----:B------:R-:W-:-:S04]  /*1d210*/  IMAD.SHL.U32 R11, R6, 0x2, RZ ;  /* 0x00000002060b7824 */ /* 0x000fc800078e00ff */
[----:B------:R-:W-:Y:S02]  /*1d220*/  IMAD R7, R7, 0x90, RZ ;  /* 0x0000009007077824 */ /* 0x000fe400078e02ff */
[----:B------:R-:W-:-:S03]  /*1d230*/  IMAD.SHL.U32 R6, R6, 0x40, RZ ;  /* 0x0000004006067824 */ /* 0x000fc600078e00ff */
[----:B------:R-:W-:-:S04]  /*1d240*/  LOP3.LUT R7, R7, 0x10, R11, 0x78, !PT ;  /* 0x0000001007077812 */ /* 0x000fc800078e780b */
[----:B------:R-:W-:-:S04]  /*1d250*/  LOP3.LUT R7, R7, 0x400, R6, 0xf8, !PT ;  /* 0x0000040007077812 */ /* 0x000fc800078ef806 */
[----:B------:R-:W-:-:S05]  /*1d260*/  LOP3.LUT R7, R7, 0x40, RZ, 0x3c, !PT ;  /* 0x0000004007077812 */ /* 0x000fca00078e3cff */
[----:B------:R-:W0:Y:S01]  /*1d270*/  LDSM.16.MT88.4 R24, [R7+UR4+0x5800] ;  /* 0x005800040718783b */ /* 0x000e220008004200 */
[----:B--2---:R-:W-:-:S15]  /*1d280*/  HMMA.16816.F32 R8, R12, R8, R16 ;  /* 0x000000080c08723c */ /* 0x004fde0000001810 */
[----:B------:R-:W-:-:S09]  /*1d290*/  NOP ;  /* 0x0000000000007918 */ /* 0x000fd20000000000 */
[----:B------:R-:W-:Y:S01]  /*1d2a0*/  IMAD.MOV.U32 R0, RZ, RZ, R11 ;  /* 0x000000ffff007224 */ /* 0x000fe200078e000b */
[----:B---3--:R1:W-:Y:S04]  /*1d2b0*/  STL.64 [R1+0xc40], R22 ;  /* 0x000c401601007387 */ /* 0x0083e80000100a00 */
[----:B------:R-:W2:Y:S04]  /*1d2c0*/  LDL.LU R20, [R1+0x260] ;  /* 0x0002600001147983 */ /* 0x000ea80000300800 */
[----:B------:R-:W2:Y:S04]  /*1d2d0*/  LDL.LU R21, [R1+0x264] ;  /* 0x0002640001157983 */ /* 0x000ea80000300800 */
[----:B-1----:R-:W2:Y:S04]  /*1d2e0*/  LDL.LU R22, [R1+0x268] ;  /* 0x0002680001167983 */ /* 0x002ea80000300800 */
[----:B------:R-:W2:Y:S04]  /*1d2f0*/  LDL.LU R23, [R1+0x26c] ;  /* 0x00026c0001177983 */ /* 0x000ea80000300800 */
[----:B0-----:R0:W-:Y:S04]  /*1d300*/  STL.64 [R1+0xb80], R26 ;  /* 0x000b801a01007387 */ /* 0x0011e80000100a00 */
[----:B------:R1:W-:Y:S01]  /*1d310*/  STL.64 [R1+0xb78], R24 ;  /* 0x000b781801007387 */ /* 0x0003e20000100a00 */
[----:B0-----:R-:W-:-:S02]  /*1d320*/  IMAD.MOV.U32 R26, RZ, RZ, R28 ;  /* 0x000000ffff1a7224 */ /* 0x001fc400078e001c */
[----:B-1----:R-:W-:Y:S02]  /*1d330*/  IMAD.MOV.U32 R24, RZ, RZ, R2 ;  /* 0x000000ffff187224 */ /* 0x002fe400078e0002 */
[----:B------:R-:W-:Y:S01]  /*1d340*/  IMAD.MOV.U32 R27, RZ, RZ, R29 ;  /* 0x000000ffff1b7224 */ /* 0x000fe200078e001d */
[----:B------:R-:W3:Y:S01]  /*1d350*/  LDL.LU R2, [R1+0xc94] ;  /* 0x000c940001027983 */ /* 0x000ee20000300800 */
[----:B------:R-:W-:-:S03]  /*1d360*/  IMAD.MOV.U32 R25, RZ, RZ, R3 ;  /* 0x000000ffff197224 */ /* 0x000fc600078e0003 */
[----:B------:R-:W4:Y:S04]  /*1d370*/  LDL.LU R3, [R1+0xc90] ;  /* 0x000c900001037983 */ /* 0x000f280000300800 */
[----:B------:R-:W2:Y:S04]  /*1d380*/  LDL.LU R28, [R1+0xc8c] ;  /* 0x000c8c00011c7983 */ /* 0x000ea80000300800 */
[----:B------:R-:W3:Y:S04]  /*1d390*/  LDL.LU R29, [R1+0xc88] ;  /* 0x000c8800011d7983 */ /* 0x000ee80000300800 */
[----:B------:R0:W-:Y:S04]  /*1d3a0*/  STL.64 [R1+0xc50], R26 ;  /* 0x000c501a01007387 */ /* 0x0001e80000100a00 */
[----:B------:R-:W-:Y:S04]  /*1d3b0*/  STL.64 [R1+0xc48], R24 ;  /* 0x000c481801007387 */ /* 0x000fe80000100a00 */
[----:B0-----:R-:W4:Y:S04]  /*1d3c0*/  LDL.64 R26, [R1+0x68] ;  /* 0x00006800011a7983 */ /* 0x001f280000100a00 */
[----:B------:R-:W2:Y:S04]  /*1d3d0*/  LDL.LU.64 R18, [R1+0xc80] ;  /* 0x000c800001127983 */ /* 0x000ea80000300a00 */
[----:B------:R-:W2:Y:S04]  /*1d3e0*/  LDL.LU.64 R16, [R1+0xc78] ;  /* 0x000c780001107983 */ /* 0x000ea80000300a00 */
[----:B------:R-:W-:Y:S04]  /*1d3f0*/  STL.64 [R1+0x70], R8 ;  /* 0x0000700801007387 */ /* 0x000fe80000100a00 */
[----:B------:R0:W-:Y:S04]  /*1d400*/  STL [R1+0x78], R10 ;  /* 0x0000780a01007387 */ /* 0x0001e80000100800 */
[----:B0-----:R-:W3:Y:S04]  /*1d410*/  LDL.LU.64 R10, [R1+0xc70] ;  /* 0x000c7000010a7983 */ /* 0x001ee80000300a00 */
[----:B------:R-:W2:Y:S01]  /*1d420*/  LDL.LU.64 R8, [R1+0xc68] ;  /* 0x000c680001087983 */ /* 0x000ea20000300a00 */
[----:B------:R-:W0:Y:S02]  /*1d430*/  S2R R6, SR_TID.X ;  /* 0x0000000000067919 */ /* 0x000e240000002100 */
[C---:B0-----:R-:W-:Y:S01]  /*1d440*/  LOP3.LUT R7, R6.reuse, 0x7, RZ, 0xc0, !PT ;  /* 0x0000000706077812 */ /* 0x041fe200078ec0ff */
[----:B------:R-:W-:-:S04]  /*1d450*/  IMAD.SHL.U32 R5, R6, 0x2, RZ ;  /* 0x0000000206057824 */ /* 0x000fc800078e00ff */
[----:B------:R-:W-:Y:S02]  /*1d460*/  IMAD R7, R7, 0x90, RZ ;  /* 0x0000009007077824 */ /* 0x000fe400078e02ff */
[----:B------:R-:W-:-:S03]  /*1d470*/  IMAD.SHL.U32 R6, R6, 0x40, RZ ;  /* 0x0000004006067824 */ /* 0x000fc600078e00ff */
[----:B------:R-:W-:-:S04]  /*1d480*/  LOP3.LUT R7, R7, 0x10, R5, 0x78, !PT ;  /* 0x0000001007077812 */ /* 0x000fc800078e7805 */
[----:B------:R-:W-:-:S04]  /*1d490*/  LOP3.LUT R7, R7, 0x400, R6, 0xf8, !PT ;  /* 0x0000040007077812 */ /* 0x000fc800078ef806 */
[----:B------:R-:W-:-:S06]  /*1d4a0*/  LOP3.LUT R7, R7, 0x60, RZ, 0x3c, !PT ;  /* 0x0000006007077812 */ /* 0x000fcc00078e3cff */
[----:B------:R-:W0:Y:S04]  /*1d4b0*/  LDSM.16.MT88.4 R4, [R7+UR4+0x5800] ;  /* 0x005800040704783b */ /* 0x000e280008004200 */
[----:B0-----:R-:W-:Y:S04]  /*1d4c0*/  STL.64 [R1+0xaf8], R6 ;  /* 0x000af80601007387 */ /* 0x001fe80000100a00 */
[----:B------:R4:W-:Y:S01]  /*1d4d0*/  STL.64 [R1+0xaf0], R4 ;  /* 0x000af00401007387 */ /* 0x0009e20000100a00 */
[----:B--2---:R-:W-:Y:S03]  /*1d4e0*/  HMMA.16816.F32 R12, R12, R8, R16 ;  /* 0x000000080c0c723c */ /* 0x004fe60000001810 */
[----:B------:R-:W2:Y:S04]  /*1d4f0*/  LDL.LU.64 R18, [R1+0xc60] ;  /* 0x000c600001127983 */ /* 0x000ea80000300a00 */
[----:B------:R-:W2:Y:S01]  /*1d500*/  LDL.LU.64 R16, [R1+0xc58] ;  /* 0x000c580001107983 */ /* 0x000ea20000300a00 */
[----:B----4-:R-:W-:-:S02]  /*1d510*/  IMAD.MOV.U32 R5, RZ, RZ, R26 ;  /* 0x000000ffff057224 */ /* 0x010fc400078e001a */
[----:B------:R-:W-:Y:S02]  /*1d520*/  IMAD.MOV.U32 R4, RZ, RZ, R27 ;  /* 0x000000ffff047224 */ /* 0x000fe400078e001b */
[----:B---3--:R-:W-:Y:S02]  /*1d530*/  IMAD.MOV.U32 R6, RZ, RZ, R29 ;  /* 0x000000ffff067224 */ /* 0x008fe400078e001d */
[----:B------:R-:W-:-:S09]  /*1d540*/  IMAD.MOV.U32 R7, RZ, RZ, R28 ;  /* 0x000000ffff077224 */ /* 0x000fd200078e001c */
[----:B------:R0:W-:Y:S04]  /*1d550*/  STL.64 [R1+0xa40], R14 ;  /* 0x000a400e01007387 */ /* 0x0001e80000100a00 */
[----:B------:R-:W-:Y:S01]  /*1d560*/  STL.64 [R1+0xa38], R12 ;  /* 0x000a380c01007387 */ /* 0x000fe20000100a00 */
[----:B0-----:R-:W-:Y:S02]  /*1d570*/  IMAD.MOV.U32 R14, RZ, RZ, R3 ;  /* 0x000000ffff0e7224 */ /* 0x001fe400078e0003 */
[----:B------:R-:W-:-:S05]  /*1d580*/  IMAD.MOV.U32 R15, RZ, RZ, R2 ;  /* 0x000000ffff0f7224 */ /* 0x000fca00078e0002 */
[----:B------:R0:W-:Y:S04]  /*1d590*/  STL.64 [R1+0xbf8], R14 ;  /* 0x000bf80e01007387 */ /* 0x0001e80000100a00 */
[----:B0-----:R-:W3:Y:S01]  /*1d5a0*/  LDL.64 R14, [R1+0x58] ;  /* 0x00005800010e7983 */ /* 0x001ee20000100a00 */
[----:B--2---:R-:W-:Y:S03]  /*1d5b0*/  HMMA.16816.F32 R20, R16, R26, R20 ;  /* 0x0000001a1014723c */ /* 0x004fe60000001814 */
[----:B------:R-:W2:Y:S04]  /*1d5c0*/  LDL.LU.64 R26, [R1+0xc50] ;  /* 0x000c5000011a7983 */ /* 0x000ea80000300a00 */
[----:B------:R-:W2:-:S15]  /*1d5d0*/  LDL.LU.64 R24, [R1+0xc48] ;  /* 0x000c480001187983 */ /* 0x000e9e0000300a00 */
[----:B------:R-:W-:-:S01]  /*1d5e0*/  NOP ;  /* 0x0000000000007918 */ /* 0x000fc20000000000 */
[----:B------:R-:W-:Y:S01]  /*1d5f0*/  STL.64 [R1+0x2d0], R20 ;  /* 0x0002d01401007387 */ /* 0x000fe20000100a00 */
[----:B------:R-:W-:Y:S02]  /*1d600*/  IMAD.MOV.U32 R29, RZ, RZ, R23 ;  /* 0x000000ffff1d7224 */ /* 0x000fe400078e0017 */
[----:B------:R-:W-:Y:S01]  /*1d610*/  IMAD.MOV.U32 R28, RZ, RZ, R22 ;  /* 0x000000ffff1c7224 */ /* 0x000fe200078e0016 */
[----:B------:R0:W-:Y:S04]  /*1d620*/  STL.64 [R1+0x2d8], R22 ;  /* 0x0002d81601007387 */ /* 0x0001e80000100a00 */
[----:B0-----:R-:W2:Y:S04]  /*1d630*/  LDL.LU.64 R22, [R1+0xc40] ;  /* 0x000c400001167983 */ /* 0x001ea80000300a00 */
[----:B------:R-:W-:Y:S04]  /*1d640*/  STL.64 [R1+0xc30], R6 ;  /* 0x000c300601007387 */ /* 0x000fe80000100a00 */
[----:B------:R0:W-:Y:S04]  /*1d650*/  STL.64 [R1+0xc28], R4 ;  /* 0x000c280401007387 */ /* 0x0001e80000100a00 */
[----:B0-----:R-:W3:Y:S04]  /*1d660*/  LDL.LU R4, [R1+0x250] ;  /* 0x0002500001047983 */ /* 0x001ee80000300800 */
[----:B------:R-:W3:Y:S04]  /*1d670*/  LDL.LU R5, [R1+0x254] ;  /* 0x0002540001057983 */ /* 0x000ee80000300800 */
[----:B------:R-:W3:Y:S04]  /*1d680*/  LDL.LU R6, [R1+0x258] ;  /* 0x0002580001067983 */ /* 0x000ee80000300800 */
[----:B------:R-:W3:Y:S01]  /*1d690*/  LDL.LU R7, [R1+0x25c] ;  /* 0x00025c0001077983 */ /* 0x000ee20000300800 */
[----:B------:R-:W-:-:S02]  /*1d6a0*/  IMAD.MOV.U32 R2, RZ, RZ, R20 ;  /* 0x000000ffff027224 */ /* 0x000fc400078e0014 */
[----:B------:R-:W-:-:S03]  /*1d6b0*/  IMAD.MOV.U32 R3, RZ, RZ, R21 ;  /* 0x000000ffff037224 */ /* 0x000fc600078e0015 */
[----:B------:R-:W-:Y:S04]  /*1d6c0*/  STL [R1+0x984], R2 ;  /* 0x0009840201007387 */ /* 0x000fe80000100800 */
[----:B------:R-:W-:Y:S04]  /*1d6d0*/  STL [R1+0x980], R3 ;  /* 0x0009800301007387 */ /* 0x000fe80000100800 */
[----:B------:R-:W-:Y:S04]  /*1d6e0*/  STL [R1+0x97c], R28 ;  /* 0x00097c1c01007387 */ /* 0x000fe80000100800 */
[----:B------:R-:W-:Y:S01]  /*1d6f0*/  STL [R1+0x978], R29 ;  /* 0x0009781d01007387 */ /* 0x000fe20000100800 */
[----:B---3--:R-:W-:-:S15]  /*1d700*/  HMMA.16816.F32 R4, R16, R14, R4 ;  /* 0x0000000e1004723c */ /* 0x008fde0000001804 */
[----:B------:R-:W-:-:S08]  /*1d710*/  NOP ;  /* 0x0000000000007918 */ /* 0x000fd00000000000 */
[----:B------:R-:W-:Y:S04]  /*1d720*/  STL.64 [R1+0x2c0], R4 ;  /* 0x0002c00401007387 */ /* 0x000fe80000100a00 */
[----:B------:R2:W-:Y:S02]  /*1d730*/  STL.64 [R1+0x2c8], R6 ;  /* 0x0002c80601007387 */ /* 0x0005e40000100a00 */
[----:B--2---:R-:W-:-:S15]  /*1d740*/  HMMA.16816.F32 R4, R16, R22, R24 ;  /* 0x000000161004723c */ /* 0x004fde0000001818 */
[----:B------:R-:W-:-:S08]  /*1d750*/  NOP ;  /* 0x0000000000007918 */ /* 0x000fd00000000000 */
[----:B------:R0:W-:Y:S04]  /*1d760*/  STL.64 [R1+0x2b0], R4 ;  /* 0x0002b00401007387 */ /* 0x0001e80000100a00 */
[----:B------:R1:W-:Y:S01]  /*1d770*/  STL.64 [R1+0x2b8], R6 ;  /* 0x0002b80601007387 */ /* 0x0003e20000100a00 */
[----:B------:R-:W-:Y:S02]  /*1d780*/  IMAD.MOV.U32 R8, RZ, RZ, R4 ;  /* 0x000000ffff087224 */ /* 0x000fe400078e0004 */
[----:B------:R-:W-:Y:S01]  /*1d790*/  IMAD.MOV.U32 R9, RZ, RZ, R6 ;  /* 0x000000ffff097224 */ /* 0x000fe200078e0006 */
[----:B0-----:R-:W2:Y:S04]  /*1d7a0*/  LDL.LU R4, [R1+0x230] ;  /* 0x0002300001047983 */ /* 0x001ea80000300800 */
[----:B------:R-:W2:Y:S04]  /*1d7b0*/  LDL.LU R5, [R1+0x234] ;  /* 0x0002340001057983 */ /* 0x000ea80000300800 */
[----:B-1----:R-:W2:Y:S04]  /*1d7c0*/  LDL.LU R6, [R1+0x238] ;  /* 0x0002380001067983 */ /* 0x002ea80000300800 */
[----:B------:R-:W2:Y:S04]  /*1d7d0*/  LDL.LU R7, [R1+0x23c] ;  /* 0x00023c0001077983 */ /* 0x000ea80000300800 */
[----:B------:R-:W3:Y:S04]  /*1d7e0*/  LDL.LU R24, [R1+0x180] ;  /* 0x0001800001187983 */ /* 0x000ee80000300800 */
[----:B------:R-:W3:Y:S01]  /*1d7f0*/  LDL.LU R25, [R1+0x184] ;  /* 0x0001840001197983 */ /* 0x000ee20000300800 */
[----:B------:R-:W-:-:S02]  /*1d800*/  IMAD.MOV.U32 R26, RZ, RZ, R11 ;  /* 0x000000ffff1a7224 */ /* 0x000fc400078e000b */
[----:B------:R-:W-:Y:S01]  /*1d810*/  IMAD.MOV.U32 R27, RZ, RZ, R10 ;  /* 0x000000ffff1b7224 */ /* 0x000fe200078e000a */
[----:B------:R-:W4:Y:S04]  /*1d820*/  LDL.LU R11, [R1+0xc3c] ;  /* 0x000c3c00010b7983 */ /* 0x000f280000300800 */
[----:B------:R-:W4:Y:S04]  /*1d830*/  LDL.LU R10, [R1+0xc38] ;  /* 0x000c3800010a7983 */ /* 0x000f280000300800 */
[----:B------:R0:W-:Y:S01]  /*1d840*/  STL.64 [R1+0xb90], R26 ;  /* 0x000b901a01007387 */ /* 0x0001e20000100a00 */
[----:B------:R-:W-:-:S02]  /*1d850*/  IMAD.MOV.U32 R29, RZ, RZ, R22 ;  /* 0x000000ffff1d7224 */ /* 0x000fc400078e0016 */
[----:B------:R-:W-:Y:S01]  /*1d860*/  IMAD.MOV.U32 R28, RZ, RZ, R23 ;  /* 0x000000ffff1c7224 */ /* 0x000fe200078e0017 */
[----:B---3--:R-:W-:Y:S04]  /*1d870*/  STL.64 [R1+0xb88], R24 ;  /* 0x000b881801007387 */ /* 0x008fe80000100a00 */
[----:B0-----:R-:W2:Y:S04]  /*1d880*/  LDL R26, [R1+0x38] ;  /* 0x00003800011a7983 */ /* 0x001ea80000100800 */
[----:B------:R-:W2:Y:S04]  /*1d890*/  LDL R27, [R1+0x3c] ;  /* 0x00003c00011b7983 */ /* 0x000ea80000100800 */
[----:B------:R-:W3:Y:S04]  /*1d8a0*/  LDL.LU R20, [R1+0x1e0] ;  /* 0x0001e00001147983 */ /* 0x000ee80000300800 */
[----:B------:R-:W3:Y:S04]  /*1d8b0*/  LDL.LU R21, [R1+0x1e4] ;  /* 0x0001e40001157983 */ /* 0x000ee80000300800 */
[----:B------:R-:W4:Y:S04]  /*1d8c0*/  LDL.LU R22, [R1+0x1e8] ;  /* 0x0001e80001167983 */ /* 0x000f280000300800 */
[----:B------:R-:W4:Y:S04]  /*1d8d0*/  LDL.LU R23, [R1+0x1ec] ;  /* 0x0001ec0001177983 */ /* 0x000f280000300800 */
[----:B----4-:R-:W-:Y:S04]  /*1d8e0*/  STL.64 [R1+0xbf0], R22 ;  /* 0x000bf01601007387 */ /* 0x010fe80000100a00 */
[----:B---3--:R0:W-:Y:S04]  /*1d8f0*/  STL.64 [R1+0xbe8], R20 ;  /* 0x000be81401007387 */ /* 0x0081e80000100a00 */
[----:B0-----:R-:W3:Y:S04]  /*1d900*/  LDL.LU R20, [R1+0x200] ;  /* 0x0002000001147983 */ /* 0x001ee80000300800 */
[----:B------:R-:W3:Y:S04]  /*1d910*/  LDL.LU R21, [R1+0x204] ;  /* 0x0002040001157983 */ /* 0x000ee80000300800 */
[----:B------:R-:W4:Y:S04]  /*1d920*/  LDL.LU R22, [R1+0x208] ;  /* 0x0002080001167983 */ /* 0x000f280000300800 */
[----:B------:R-:W4:Y:S01]  /*1d930*/  LDL.LU R23, [R1+0x20c] ;  /* 0x00020c0001177983 */ /* 0x000f220000300800 */
[----:B------:R-:W-:-:S02]  /*1d940*/  IMAD.MOV.U32 R3, RZ, RZ, R14 ;  /* 0x000000ffff037224 */ /* 0x000fc400078e000e */
[----:B------:R-:W-:Y:S01]  /*1d950*/  IMAD.MOV.U32 R2, RZ, RZ, R15 ;  /* 0x000000ffff027224 */ /* 0x000fe200078e000f */
[----:B--2---:R-:W-:Y:S01]  /*1d960*/  HMMA.16816.F32 R4, R16, R26, R4 ;  /* 0x0000001a1004723c */ /* 0x004fe20000001804 */
[----:B----4-:R-:W-:Y:S04]  /*1d970*/  STL.64 [R1+0xc08], R22 ;  /* 0x000c081601007387 */ /* 0x010fe80000100a00 */
[----:B---3--:R-:W-:Y:S04]  /*1d980*/  STL.64 [R1+0xc00], R20 ;  /* 0x000c001401007387 */ /* 0x008fe80000100a00 */
[----:B------:R-:W2:Y:S04]  /*1d990*/  LDL R14, [R1+0x18] ;  /* 0x00001800010e7983 */ /* 0x000ea80000100800 */
[----:B------:R-:W2:Y:S04]  /*1d9a0*/  LDL R15, [R1+0x1c] ;  /* 0x00001c00010f7983 */ /* 0x000ea80000100800 */
[----:B--2---:R0:W-:Y:S04]  /*1d9b0*/  STL.64 [R1+0xc20], R14 ;  /* 0x000c200e01007387 */ /* 0x0041e80000100a00 */
[----:B------:R-:W2:Y:S04]  /*1d9c0*/  LDL.LU R12, [R1+0x220] ;  /* 0x00022000010c7983 */ /* 0x000ea80000300800 */
[----:B------:R-:W2:Y:S04]  /*1d9d0*/  LDL.LU R13, [R1+0x224] ;  /* 0x00022400010d7983 */ /* 0x000ea80000300800 */
[----:B0-----:R-:W2:Y:S04]  /*1d9e0*/  LDL.LU R14, [R1+0x228] ;  /* 0x00022800010e7983 */ /* 0x001ea80000300800 */
[----:B------:R-:W2:Y:S04]  /*1d9f0*/  LDL.LU R15, [R1+0x22c] ;  /* 0x00022c00010f7983 */ /* 0x000ea80000300800 */
[----:B------:R-:W3:Y:S04]  /*1da00*/  LDL.LU R20, [R1+0x210] ;  /* 0x0002100001147983 */ /* 0x000ee80000300800 */
[----:B------:R-:W3:Y:S04]  /*1da10*/  LDL.LU R21, [R1+0x214] ;  /* 0x0002140001157983 */ /* 0x000ee80000300800 */
[----:B------:R-:W3:Y:S04]  /*1da20*/  LDL.LU R22, [R1+0x218] ;  /* 0x0002180001167983 */ /* 0x000ee80000300800 */
[----:B------:R-:W3:Y:S04]  /*1da30*/  LDL.LU R23, [R1+0x21c] ;  /* 0x00021c0001177983 */ /* 0x000ee80000300800 */
[----:B------:R-:W-:Y:S04]  /*1da40*/  STL [R1+0x98c], R8 ;  /* 0x00098c0801007387 */ /* 0x000fe80000100800 */
[----:B------:R-:W-:Y:S04]  /*1da50*/  STL [R1+0x988], R9 ;  /* 0x0009880901007387 */ /* 0x000fe80000100800 */
[----:B------:R-:W-:Y:S04]  /*1da60*/  STL.64 [R1+0x2a0], R4 ;  /* 0x0002a00401007387 */ /* 0x000fe80000100a00 */
[----:B------:R0:W-:Y:S04]  /*1da70*/  STL.64 [R1+0x2a8], R6 ;  /* 0x0002a80601007387 */ /* 0x0001e80000100a00 */
[----:B0-----:R-:W2:Y:S04]  /*1da80*/  LDL.LU.64 R6, [R1+0xc30] ;  /* 0x000c300001067983 */ /* 0x001ea80000300a00 */
[----:B------:R-:W4:Y:S04]  /*1da90*/  LDL.LU.64 R4, [R1+0xc28] ;  /* 0x000c280001047983 */ /* 0x000f280000300a00 */
[----:B------:R0:W-:Y:S02]  /*1daa0*/  STL.64 [R1+0xba0], R26 ;  /* 0x000ba01a01007387 */ /* 0x0001e40000100a00 */
[----:B0-----:R-:W-:-:S02]  /*1dab0*/  IMAD.MOV.U32 R26, RZ, RZ, R29 ;  /* 0x000000ffff1a7224 */ /* 0x001fc400078e001d */
[----:B------:R-:W-:-:S05]  /*1dac0*/  IMAD.MOV.U32 R27, RZ, RZ, R28 ;  /* 0x000000ffff1b7224 */ /* 0x000fca00078e001c */
[----:B------:R0:W-:Y:S02]  /*1dad0*/  STL.64 [R1+0xbb8], R26 ;  /* 0x000bb81a01007387 */ /* 0x0001e40000100a00 */
[----:B0-----:R-:W-:Y:S02]  /*1dae0*/  IMAD.MOV.U32 R26, RZ, RZ, R3 ;  /* 0x000000ffff1a7224 */ /* 0x001fe400078e0003 */
[----:B------:R-:W-:-:S05]  /*1daf0*/  IMAD.MOV.U32 R27, RZ, RZ, R2 ;  /* 0x000000ffff1b7224 */ /* 0x000fca00078e0002 */
[----:B------:R4:W-:Y:S01]  /*1db00*/  STL.64 [R1+0xbc0], R26 ;  /* 0x000bc01a01007387 */ /* 0x0009e20000100a00 */
[----:B--2---:R-:W-:Y:S01]  /*1db10*/  HMMA.16816.F32 R12, R16, R6, R12 ;  /* 0x00000006100c723c */ /* 0x004fe2000000180c */
[----:B----4-:R-:W-:Y:S02]  /*1db20*/  IMAD.MOV.U32 R27, RZ, RZ, R4 ;  /* 0x000000ffff1b7224 */ /* 0x010fe400078e0004 */
[----:B------:R-:W-:-:S15]  /*1db30*/  IMAD.MOV.U32 R26, RZ, RZ, R5 ;  /* 0x000000ffff1a7224 */ /* 0x000fde00078e0005 */
[----:B------:R-:W-:-:S05]  /*1db40*/  NOP ;  /* 0x0000000000007918 */ /* 0x000fca0000000000 */
[----:B------:R-:W-:Y:S04]  /*1db50*/  STL.64 [R1+0x290], R12 ;  /* 0x0002900c01007387 */ /* 0x000fe80000100a00 */
[----:B------:R0:W-:Y:S04]  /*1db60*/  STL.64 [R1+0x298], R14 ;  /* 0x0002980e01007387 */ /* 0x0001e80000100a00 */
[----:B0-----:R-:W3:Y:S04]  /*1db70*/  LDL.LU.64 R14, [R1+0xc20] ;  /* 0x000c2000010e7983 */ /* 0x001ee80000300a00 */
[----:B------:R0:W-:Y:S04]  /*1db80*/  STL.64 [R1+0xb98], R6 ;  /* 0x000b980601007387 */ /* 0x0001e80000100a00 */
[----:B------:R-:W2:Y:S04]  /*1db90*/  LDL.LU R4, [R1+0x1a0] ;  /* 0x0001a00001047983 */ /* 0x000ea80000300800 */
[----:B------:R-:W2:Y:S04]  /*1dba0*/  LDL.LU R5, [R1+0x1a4] ;  /* 0x0001a40001057983 */ /* 0x000ea80000300800 */
[----:B0-----:R-:W4:Y:S04]  /*1dbb0*/  LDL.LU R6, [R1+0x1a8] ;  /* 0x0001a80001067983 */ /* 0x001f280000300800 */
[----:B------:R-:W4:Y:S04]  /*1dbc0*/  LDL.LU R7, [R1+0x1ac] ;  /* 0x0001ac0001077983 */ /* 0x000f280000300800 */
[----:B----4-:R0:W-:Y:S04]  /*1dbd0*/  STL.64 [R1+0xbb0], R6 ;  /* 0x000bb00601007387 */ /* 0x0101e80000100a00 */
[----:B--2---:R1:W-:Y:S01]  /*1dbe0*/  STL.64 [R1+0xba8], R4 ;  /* 0x000ba80401007387 */ /* 0x0043e20000100a00 */
[----:B0-----:R-:W-:-:S03]  /*1dbf0*/  IMAD.MOV.U32 R6, RZ, RZ, R11 ;  /* 0x000000ffff067224 */ /* 0x001fc600078e000b */
[----:B-1----:R-:W2:Y:S01]  /*1dc00*/  LDL.LU R4, [R1+0x1b0] ;  /* 0x0001b00001047983 */ /* 0x002ea20000300800 */
[----:B------:R-:W-:-:S03]  /*1dc10*/  IMAD.MOV.U32 R5, RZ, RZ, R10 ;  /* 0x000000ffff057224 */ /* 0x000fc600078e000a */
[----:B------:R-:W4:Y:S04]  /*1dc20*/  LDL.LU R10, [R1+0xc1c] ;  /* 0x000c1c00010a7983 */ /* 0x000f280000300800 */
[----:B------:R-:W4:Y:S04]  /*1dc30*/  LDL.LU R11, [R1+0xc18] ;  /* 0x000c1800010b7983 */ /* 0x000f280000300800 */
[----:B------:R-:W2:Y:S01]  /*1dc40*/  LDL.LU R7, [R1+0x1bc] ;  /* 0x0001bc0001077983 */ /* 0x000ea20000300800 */
[----:B---3--:R-:W-:Y:S03]  /*1dc50*/  HMMA.16816.F32 R12, R16, R14, R20 ;  /* 0x0000000e100c723c */ /* 0x008fe60000001814 */
[----:B--2---:R4:W-:Y:S04]  /*1dc60*/  STL.64 [R1+0xbd0], R6 ;  /* 0x000bd00601007387 */ /* 0x0049e80000100a00 */
[----:B------:R0:W-:Y:S01]  /*1dc70*/  STL.64 [R1+0xbc8], R4 ;  /* 0x000bc80401007387 */ /* 0x0001e20000100a00 */
[----:B----4-:R-:W-:-:S03]  /*1dc80*/  IMAD.MOV.U32 R6, RZ, RZ, R10 ;  /* 0x000000ffff067224 */ /* 0x010fc600078e000a */
[----:B0-----:R-:W2:Y:S04]  /*1dc90*/  LDL.LU R4, [R1+0x1d0] ;  /* 0x0001d00001047983 */ /* 0x001ea80000300800 */
[----:B------:R-:W2:Y:S04]  /*1dca0*/  LDL.LU R5, [R1+0x1d4] ;  /* 0x0001d40001057983 */ /* 0x000ea80000300800 */
[----:B------:R-:W3:Y:S01]  /*1dcb0*/  LDL.LU R10, [R1+0xc14] ;  /* 0x000c1400010a7983 */ /* 0x000ee20000300800 */
[----:B------:R-:W-:-:S03]  /*1dcc0*/  IMAD.MOV.U32 R7, RZ, RZ, R11 ;  /* 0x000000ffff077224 */ /* 0x000fc600078e000b */
[----:B------:R-:W3:Y:S04]  /*1dcd0*/  LDL.LU R11, [R1+0xc10] ;  /* 0x000c1000010b7983 */ /* 0x000ee80000300800 */
[----:B------:R-:W4:Y:S04]  /*1dce0*/  LDL.LU.64 R22, [R1+0xc08] ;  /* 0x000c080001167983 */ /* 0x000f280000300a00 */
[----:B------:R-:W4:Y:S04]  /*1dcf0*/  LDL.LU.64 R20, [R1+0xc00] ;  /* 0x000c000001147983 */ /* 0x000f280000300a00 */
[----:B------:R-:W-:Y:S04]  /*1dd00*/  STL.64 [R1+0x280], R12 ;  /* 0x0002800c01007387 */ /* 0x000fe80000100a00 */
[----:B------:R0:W-:Y:S04]  /*1dd10*/  STL.64 [R1+0x288], R14 ;  /* 0x0002880e01007387 */ /* 0x0001e80000100a00 */
[----:B0-----:R-:W4:Y:S02]  /*1dd20*/  LDL.LU.64 R14, [R1+0xbf8] ;  /* 0x000bf800010e7983 */ /* 0x001f240000300a00 */
[----:B----4-:R-:W-:-:S15]  /*1dd30*/  HMMA.16816.F32 R20, R16, R14, R20 ;  /* 0x0000000e1014723c */ /* 0x010fde0000001814 */
[----:B------:R-:W-:-:S08]  /*1dd40*/  NOP ;  /* 0x0000000000007918 */ /* 0x000fd00000000000 */
[----:B------:R-:W-:Y:S04]  /*1dd50*/  STL.64 [R1+0x1f0], R20 ;  /* 0x0001f01401007387 */ /* 0x000fe80000100a00 */
[----:B------:R0:W-:Y:S04]  /*1dd60*/  STL.64 [R1+0x1f8], R22 ;  /* 0x0001f81601007387 */ /* 0x0001e80000100a00 */
[----:B0-----:R-:W3:Y:S04]  /*1dd70*/  LDL.LU.64 R22, [R1+0xbf0] ;  /* 0x000bf00001167983 */ /* 0x001ee80000300a00 */
[----:B------:R-:W3:Y:S02]  /*1dd80*/  LDL.LU.64 R20, [R1+0xbe8] ;  /* 0x000be80001147983 */ /* 0x000ee40000300a00 */
[----:B---3--:R-:W-:Y:S02]  /*1dd90*/  HMMA.16816.F32 R16, R16, R10, R20 ;  /* 0x0000000a1010723c */ /* 0x008fe40000001814 */
[----:B------:R-:W2:Y:S04]  /*1dda0*/  LDL.LU.64 R22, [R1+0xbe0] ;  /* 0x000be00001167983 */ /* 0x000ea80000300a00 */
[----:B------:R-:W2:-:S15]  /*1ddb0*/  LDL.LU.64 R20, [R1+0xbd8] ;  /* 0x000bd80001147983 */ /* 0x000e9e0000300a00 */
[----:B------:R-:W-:-:S02]  /*1ddc0*/  NOP ;  /* 0x0000000000007918 */ /* 0x000fc40000000000 */
[----:B------:R0:W-:Y:S04]  /*1ddd0*/  STL.64 [R1+0x1e0], R16 ;  /* 0x0001e01001007387 */ /* 0x0001e80000100a00 */
[----:B------:R1:W-:Y:S04]  /*1dde0*/  STL.64 [R1+0x1e8], R18 ;  /* 0x0001e81201007387 */ /* 0x0003e80000100a00 */
[----:B0-----:R-:W3:Y:S04]  /*1ddf0*/  LDL.LU R16, [R1+0x1c0] ;  /* 0x0001c00001107983 */ /* 0x001ee80000300800 */
[----:B------:R-:W3:Y:S04]  /*1de00*/  LDL.LU R17, [R1+0x1c4] ;  /* 0x0001c40001117983 */ /* 0x000ee80000300800 */
[----:B-1----:R-:W3:Y:S04]  /*1de10*/  LDL.LU R18, [R1+0x1c8] ;  /* 0x0001c80001127983 */ /* 0x002ee80000300800 */
[----:B------:R-:W3:Y:S01]  /*1de20*/  LDL.LU R19, [R1+0x1cc] ;  /* 0x0001cc0001137983 */ /* 0x000ee20000300800 */
[----:B--2---:R-:W-:Y:S03]  /*1de30*/  HMMA.16816.F32 R24, R20, R26, R4 ;  /* 0x0000001a1418723c */ /* 0x004fe60000001804 */
[----:B------:R-:W2:Y:S04]  /*1de40*/  LDL.LU.64 R6, [R1+0xbd0] ;  /* 0x000bd00001067983 */ /* 0x000ea80000300a00 */
[----:B------:R-:W2:-:S15]  /*1de50*/  LDL.LU.64 R4, [R1+0xbc8] ;  /* 0x000bc80001047983 */ /* 0x000e9e0000300a00 */
[----:B------:R-:W-:-:S01]  /*1de60*/  NOP ;  /* 0x0000000000007918 */ /* 0x000fc20000000000 */
[----:B------:R-:W-:Y:S04]  /*1de70*/  STL.64 [R1+0x1d0], R24 ;  /* 0x0001d01801007387 */ /* 0x000fe80000100a00 */
[----:B------:R0:W-:Y:S04]  /*1de80*/  STL.64 [R1+0x1d8], R26 ;  /* 0x0001d81a01007387 */ /* 0x0001e80000100a00 */
[----:B0-----:R-:W3:Y:S02]  /*1de90*/  LDL.LU.64 R26, [R1+0xbc0] ;  /* 0x000bc000011a7983 */ /* 0x001ee40000300a00 */
[----:B---3--:R-:W-:-:S15]  /*1dea0*/  HMMA.16816.F32 R24, R20, R26, R16 ;  /* 0x0000001a1418723c */ /* 0x008fde0000001810 */
[----:B------:R-:W-:-:S08]  /*1deb0*/  NOP ;  /* 0x0000000000007918 */ /* 0x000fd00000000000 */
[----:B------:R-:W-:Y:S01]  /*1dec0*/  STL.64 [R1+0x1c0], R24 ;  /* 0x0001c01801007387 */ /* 0x000fe20000100a00 */
[----:B------:R-:W-:-:S03]  /*1ded0*/  IMAD.MOV.U32 R19, RZ, RZ, R26 ;  /* 0x000000ffff137224 */ /* 0x000fc600078e001a */
[----:B------:R0:W-:Y:S04]  /*1dee0*/  STL.64 [R1+0x1c8], R26 ;  /* 0x0001c81a01007387 */ /* 0x0001e80000100a00 */
[----:B0-----:R-:W2:Y:S01]  /*1def0*/  LDL.LU.64 R26, [R1+0xbb8] ;  /* 0x000bb800011a7983 */ /* 0x001ea20000300a00 */
[----:B------:R-:W-:-:S05]  /*1df00*/  IMAD.MOV.U32 R18, RZ, RZ, R24 ;  /* 0x000000ffff127224 */ /* 0x000fca00078e0018 */
[----:B------:R0:W-:Y:S04]  /*1df10*/  STL [R1+0x994], R18 ;  /* 0x0009941201007387 */ /* 0x0001e80000100800 */
[----:B------:R1:W-:Y:S04]  /*1df20*/  STL [R1+0x990], R19 ;  /* 0x0009901301007387 */ /* 0x0003e80000100800 */
[----:B------:R-:W3:Y:S04]  /*1df30*/  LDL.LU R16, [R1+0x190] ;  /* 0x0001900001107983 */ /* 0x000ee80000300800 */
[----:B------:R-:W3:Y:S04]  /*1df40*/  LDL.LU R17, [R1+0x194] ;  /* 0x0001940001117983 */ /* 0x000ee80000300800 */
[----:B0-----:R-:W3:Y:S04]  /*1df50*/  LDL.LU R18, [R1+0x198] ;  /* 0x0001980001127983 */ /* 0x001ee80000300800 */
[----:B-1----:R-:W3:Y:S01]  /*1df60*/  LDL.LU R19, [R1+0x19c] ;  /* 0x00019c0001137983 */ /* 0x002ee20000300800 */
[----:B--2---:R-:W-:Y:S03]  /*1df70*/  HMMA.16816.F32 R24, R20, R26, R4 ;  /* 0x0000001a1418723c */ /* 0x004fe60000001804 */
[----:B------:R-:W2:Y:S04]  /*1df80*/  LDL.LU.64 R6, [R1+0xbb0] ;  /* 0x000bb00001067983 */ /* 0x000ea80000300a00 */
[----:B------:R-:W2:-:S15]  /*1df90*/  LDL.LU.64 R4, [R1+0xba8] ;  /* 0x000ba80001047983 */ /* 0x000e9e0000300a00 */
[----:B------:R-:W-:-:S01]  /*1dfa0*/  NOP ;  /* 0x0000000000007918 */ /* 0x000fc20000000000 */
[----:B------:R-:W-:Y:S04]  /*1dfb0*/  STL.64 [R1+0x1b0], R24 ;  /* 0x0001b01801007387 */ /* 0x000fe80000100a00 */
[----:B------:R0:W-:Y:S04]  /*1dfc0*/  STL.64 [R1+0x1b8], R26 ;  /* 0x0001b81a01007387 */ /* 0x0001e80000100a00 */
[----:B0-----:R-:W2:Y:S02]  /*1dfd0*/  LDL.LU.64 R26, [R1+0xba0] ;  /* 0x000ba000011a7983 */ /* 0x001ea40000300a00 */
[----:B--2---:R-:W-:Y:S02]  /*1dfe0*/  HMMA.16816.F32 R24, R20, R26, R4 ;  /* 0x0000001a1418723c */ /* 0x004fe40000001804 */
[----:B------:R-:W3:-:S15]  /*1dff0*/  LDL.LU.64 R6, [R1+0xb98] ;  /* 0x000b980001067983 */ /* 0x000ede0000300a00 */
[----:B------:R-:W-:-:S06]  /*1e000*/  NOP ;  /* 0x0000000000007918 */ /* 0x000fcc0000000000 */
[----:B------:R-:W-:Y:S04]  /*1e010*/  STL.64 [R1+0x1a0], R24 ;  /* 0x0001a01801007387 */ /* 0x000fe80000100a00 */
[----:B------:R0:W-:Y:S04]  /*1e020*/  STL.64 [R1+0x1a8], R26 ;  /* 0x0001a81a01007387 */ /* 0x0001e80000100a00 */
[----:B0-----:R-:W2:Y:S04]  /*1e030*/  LDL.LU.64 R26, [R1+0xb90] ;  /* 0x000b9000011a7983 */ /* 0x001ea80000300a00 */
[----:B------:R-:W2:Y:S01]  /*1e040*/  LDL.LU.64 R24, [R1+0xb88] ;  /* 0x000b880001187983 */ /* 0x000ea20000300a00 */
[----:B---3--:R-:W-:-:S15]  /*1e050*/  HMMA.16816.F32 R4, R20, R6, R16 ;  /* 0x000000061404723c */ /* 0x008fde0000001810 */
[----:B------:R-:W-:-:S08]  /*1e060*/  NOP ;  /* 0x0000000000007918 */ /* 0x000fd00000000000 */
[----:B------:R0:W-:Y:S04]  /*1e070*/  STL.64 [R1+0x190], R4 ;  /* 0x0001900401007387 */ /* 0x0001e80000100a00 */
[----:B------:R1:W-:Y:S01]  /*1e080*/  STL.64 [R1+0x198], R6 ;  /* 0x0001980601007387 */ /* 0x0003e20000100a00 */
[----:B------:R-:W-:Y:S02]  /*1e090*/  IMAD.MOV.U32 R16, RZ, RZ, R4 ;  /* 0x000000ffff107224 */ /* 0x000fe400078e0004 */
[----:B------:R-:W-:Y:S01]  /*1e0a0*/  IMAD.MOV.U32 R17, RZ, RZ, R5 ;  /* 0x000000ffff117224 */ /* 0x000fe200078e0005 */
[----:B0-----:R-:W3:Y:S04]  /*1e0b0*/  LDL.LU R4, [R1+0xf0] ;  /* 0x0000f00001047983 */ /* 0x001ee80000300800 */
[----:B------:R-:W3:Y:S04]  /*1e0c0*/  LDL.LU R5, [R1+0xf4] ;  /* 0x0000f40001057983 */ /* 0x000ee80000300800 */
[----:B-1----:R-:W4:Y:S04]  /*1e0d0*/  LDL.LU R6, [R1+0xf8] ;  /* 0x0000f80001067983 */ /* 0x002f280000300800 */
[----:B------:R-:W4:Y:S04]  /*1e0e0*/  LDL.LU R7, [R1+0xfc] ;  /* 0x0000fc0001077983 */ /* 0x000f280000300800 */
[----:B----4-:R0:W-:Y:S04]  /*1e0f0*/  STL.64 [R1+0xb08], R6 ;  /* 0x000b080601007387 */ /* 0x0101e80000100a00 */
[----:B---3--:R-:W-:Y:S04]  /*1e100*/  STL.64 [R1+0xb00], R4 ;  /* 0x000b000401007387 */ /* 0x008fe80000100a00 */
[----:B0-----:R-:W2:Y:S04]  /*1e110*/  LDL.LU.64 R6, [R1+0x18] ;  /* 0x0000180001067983 */ /* 0x001ea80000300a00 */
[----:B------:R0:W-:Y:S04]  /*1e120*/  STL [R1+0x99c], R16 ;  /* 0x00099c1001007387 */ /* 0x0001e80000100800 */
[----:B------:R1:W-:Y:S04]  /*1e130*/  STL [R1+0x998], R17 ;  /* 0x0009981101007387 */ /* 0x0003e80000100800 */
[----:B0-----:R-:W3:Y:S04]  /*1e140*/  LDL.LU R16, [R1+0x170] ;  /* 0x0001700001107983 */ /* 0x001ee80000300800 */
[----:B-1----:R-:W3:Y:S04]  /*1e150*/  LDL.LU R17, [R1+0x174] ;  /* 0x0001740001117983 */ /* 0x002ee80000300800 */
[----:B------:R-:W3:Y:S04]  /*1e160*/  LDL.LU R18, [R1+0x178] ;  /* 0x0001780001127983 */ /* 0x000ee80000300800 */
[----:B------:R-:W3:Y:S01]  /*1e170*/  LDL.LU R19, [R1+0x17c] ;  /* 0x00017c0001137983 */ /* 0x000ee20000300800 */
[----:B--2---:R-:W-:-:S15]  /*1e180*/  HMMA.16816.F32 R24, R20, R6, R24 ;  /* 0x000000061418723c */ /* 0x004fde0000001818 */
[----:B------:R-:W-:-:S08]  /*1e190*/  NOP ;  /* 0x0000000000007918 */ /* 0x000fd00000000000 */
[----:B------:R0:W-:Y:S04]  /*1e1a0*/  STL.64 [R1+0x180], R24 ;  /* 0x0001801801007387 */ /* 0x0001e80000100a00 */
[----:B------:R1:W-:Y:S04]  /*1e1b0*/  STL.64 [R1+0x188], R26 ;  /* 0x0001881a01007387 */ /* 0x0003e80000100a00 */
[----:B0-----:R-:W2:Y:S04]  /*1e1c0*/  LDL.LU R24, [R1+0x160] ;  /* 0x0001600001187983 */ /* 0x001ea80000300800 */
[----:B------:R-:W2:Y:S04]  /*1e1d0*/  LDL.LU R25, [R1+0x164] ;  /* 0x0001640001197983 */ /* 0x000ea80000300800 */
[----:B-1----:R-:W2:Y:S04]  /*1e1e0*/  LDL.LU R26, [R1+0x168] ;  /* 0x00016800011a7983 */ /* 0x002ea80000300800 */
[----:B------:R-:W2:Y:S04]  /*1e1f0*/  LDL.LU R27, [R1+0x16c] ;  /* 0x00016c00011b7983 */ /* 0x000ea80000300800 */
[----:B------:R0:W-:Y:S04]  /*1e200*/  STL.64 [R1+0xb20], R6 ;  /* 0x000b200601007387 */ /* 0x0001e80000100a00 */
[----:B0-----:R-:W4:Y:S04]  /*1e210*/  LDL.LU.64 R6, [R1+0x28] ;  /* 0x0000280001067983 */ /* 0x001f280000300a00 */
[----:B----4-:R3:W-:Y:S02]  /*1e220*/  STL.64 [R1+0xb38], R6 ;  /* 0x000b380601007387 */ /* 0x0107e40000100a00 */
[----:B---3--:R-:W-:Y:S06]  /*1e230*/  HMMA.16816.F32 R4, R20, R14, R16 ;  /* 0x0000000e1404723c */ /* 0x008fec0000001810 */
[----:B------:R0:W-:Y:S04]  /*1e240*/  STL.64 [R1+0xb50], R14 ;  /* 0x000b500e01007387 */ /* 0x0001e80000100a00 */
[----:B------:R-:W3:-:S13]  /*1e250*/  LDL.LU R16, [R1+0x120] ;  /* 0x0001200001107983 */ /* 0x000eda0000300800 */
[----:B------:R-:W-:Y:S04]  /*1e260*/  STL.64 [R1+0x170], R4 ;  /* 0x0001700401007387 */ /* 0x000fe80000100a00 */
[----:B------:R-:W-:Y:S04]  /*1e270*/  STL.64 [R1+0x178], R6 ;  /* 0x0001780601007387 */ /* 0x000fe80000100a00 */
[----:B------:R-:W3:Y:S04]  /*1e280*/  LDL.LU R17, [R1+0x124] ;  /* 0x0001240001117983 */ /* 0x000ee80000300800 */
[----:B------:R-:W4:Y:S04]  /*1e290*/  LDL.LU R18, [R1+0x128] ;  /* 0x0001280001127983 */ /* 0x000f280000300800 */
[----:B------:R-:W4:Y:S04]  /*1e2a0*/  LDL.LU R19, [R1+0x12c] ;  /* 0x00012c0001137983 */ /* 0x000f280000300800 */
[----:B------:R-:W2:Y:S04]  /*1e2b0*/  LDL.LU R12, [R1+0x130] ;  /* 0x00013000010c7983 */ /* 0x000ea80000300800 */
[----:B------:R-:W2:Y:S04]  /*1e2c0*/  LDL.LU R13, [R1+0x134] ;  /* 0x00013400010d7983 */ /* 0x000ea80000300800 */
[----:B0-----:R-:W3:Y:S04]  /*1e2d0*/  LDL.LU R14, [R1+0x138] ;  /* 0x00013800010e7983 */ /* 0x001ee80000300800 */
[----:B------:R-:W3:Y:S04]  /*1e2e0*/  LDL.LU R15, [R1+0x13c] ;  /* 0x00013c00010f7983 */ /* 0x000ee80000300800 */
[----:B---3--:R0:W-:Y:S04]  /*1e2f0*/  STL.64 [R1+0xb60], R14 ;  /* 0x000b600e01007387 */ /* 0x0081e80000100a00 */
[----:B--2---:R1:W-:Y:S04]  /*1e300*/  STL.64 [R1+0xb58], R12 ;  /* 0x000b580c01007387 */ /* 0x0043e80000100a00 */
[----:B0-----:R-:W2:Y:S01]  /*1e310*/  LDL.LU.64 R14, [R1+0x58] ;  /* 0x00005800010e7983 */ /* 0x001ea20000300a00 */
[----:B------:R-:W-:Y:S03]  /*1e320*/  HMMA.16816.F32 R20, R20, R10, R24 ;  /* 0x0000000a1414723c */ /* 0x000fe60000001818 */
[----:B--2---:R0:W-:Y:S04]  /*1e330*/  STL.64 [R1+0xb70], R14 ;  /* 0x000b700e01007387 */ /* 0x0041e80000100a00 */
[----:B-1----:R-:W2:Y:S04]  /*1e340*/  LDL.LU R12, [R1+0x150] ;  /* 0x00015000010c7983 */ /* 0x002ea80000300800 */
[----:B------:R-:W2:Y:S04]  /*1e350*/  LDL.LU R13, [R1+0x154] ;  /* 0x00015400010d7983 */ /* 0x000ea80000300800 */
[----:B0-----:R-:W2:Y:S04]  /*1e360*/  LDL.LU R14, [R1+0x158] ;  /* 0x00015800010e7983 */ /* 0x001ea80000300800 */
[----:B------:R-:W2:Y:S04]  /*1e370*/  LDL.LU R15, [R1+0x15c] ;  /* 0x00015c00010f7983 */ /* 0x000ea80000300800 */
        /* <DEDUP_REMOVED lines=8> */
[----:B------:R-:W4:Y:S04]  /*1e400*/  LDL.LU.64 R6, [R1+0x38] ;  /* 0x0000380001067983 */ /* 0x000f280000300a00 */
[----:B------:R-:W2:Y:S04]  /*1e410*/  LDL.LU.64 R26, [R1+0xb80] ;  /* 0x000b8000011a7983 */ /* 0x000ea80000300a00 */
[----:B------:R-:W2:Y:S04]  /*1e420*/  LDL.LU.64 R24, [R1+0xb78] ;  /* 0x000b780001187983 */ /* 0x000ea80000300a00 */
[----:B------:R-:W-:Y:S04]  /*1e430*/  STL.64 [R1+0x160], R20 ;  /* 0x0001601401007387 */ /* 0x000fe80000100a00 */
[----:B------:R0:W-:Y:S04]  /*1e440*/  STL.64 [R1+0x168], R22 ;  /* 0x0001681601007387 */ /* 0x0001e80000100a00 */
[----:B0-----:R-:W2:Y:S02]  /*1e450*/  LDL.LU.64 R22, [R1+0x68] ;  /* 0x0000680001167983 */ /* 0x001ea40000300a00 */
[----:B--2---:R-:W-:Y:S06]  /*1e460*/  HMMA.16816.F32 R12, R24, R22, R12 ;  /* 0x00000016180c723c */ /* 0x004fec000000180c */
[----:B------:R-:W-:-:S02]  /*1e470*/  IMAD.MOV.U32 R3, RZ, RZ, R22 ;  /* 0x000000ffff037224 */ /* 0x000fc400078e0016 */
[----:B------:R-:W-:-:S15]  /*1e480*/  IMAD.MOV.U32 R2, RZ, RZ, R23 ;  /* 0x000000ffff027224 */ /* 0x000fde00078e0017 */
[----:B------:R-:W-:-:S01]  /*1e490*/  NOP ;  /* 0x0000000000007918 */ /* 0x000fc20000000000 */
[----:B------:R-:W-:Y:S02]  /*1e4a0*/  IMAD.MOV.U32 R20, RZ, RZ, R12 ;  /* 0x000000ffff147224 */ /* 0x000fe400078e000c */
[----:B------:R-:W-:Y:S01]  /*1e4b0*/  IMAD.MOV.U32 R21, RZ, RZ, R14 ;  /* 0x000000ffff157224 */ /* 0x000fe200078e000e */
[----:B------:R-:W-:Y:S04]  /*1e4c0*/  STL.64 [R1+0x150], R12 ;  /* 0x0001500c01007387 */ /* 0x000fe80000100a00 */
[----:B------:R0:W-:Y:S04]  /*1e4d0*/  STL.64 [R1+0x158], R14 ;  /* 0x0001580e01007387 */ /* 0x0001e80000100a00 */
[----:B0-----:R-:W3:Y:S04]  /*1e4e0*/  LDL.LU.64 R14, [R1+0xb70] ;  /* 0x000b7000010e7983 */ /* 0x001ee80000300a00 */
[----:B------:R0:W-:Y:S04]  /*1e4f0*/  STL [R1+0x9a4], R20 ;  /* 0x0009a41401007387 */ /* 0x0001e80000100800 */
[----:B------:R1:W-:Y:S04]  /*1e500*/  STL [R1+0x9a0], R21 ;  /* 0x0009a01501007387 */ /* 0x0003e80000100800 */
[----:B0-----:R-:W2:Y:S04]  /*1e510*/  LDL.LU R20, [R1+0xe0] ;  /* 0x0000e00001147983 */ /* 0x001ea80000300800 */
[----:B-1----:R-:W2:Y:S04]  /*1e520*/  LDL.LU R21, [R1+0xe4] ;  /* 0x0000e40001157983 */ /* 0x002ea80000300800 */
[----:B------:R-:W4:Y:S04]  /*1e530*/  LDL.LU R22, [R1+0xe8] ;  /* 0x0000e80001167983 */ /* 0x000f280000300800 */
[----:B------:R-:W4:Y:S04]  /*1e540*/  LDL.LU R23, [R1+0xec] ;  /* 0x0000ec0001177983 */ /* 0x000f280000300800 */
[----:B----4-:R-:W-:Y:S04]  /*1e550*/  STL.64 [R1+0xb18], R22 ;  /* 0x000b181601007387 */ /* 0x010fe80000100a00 */
[----:B--2---:R0:W-:Y:S04]  /*1e560*/  STL.64 [R1+0xb10], R20 ;  /* 0x000b101401007387 */ /* 0x0041e80000100a00 */
[----:B0-----:R-:W2:Y:S04]  /*1e570*/  LDL.LU R20, [R1+0x100] ;  /* 0x0001000001147983 */ /* 0x001ea80000300800 */
[----:B------:R-:W2:Y:S04]  /*1e580*/  LDL.LU R21, [R1+0x104] ;  /* 0x0001040001157983 */ /* 0x000ea80000300800 */
[----:B------:R-:W4:Y:S04]  /*1e590*/  LDL.LU R22, [R1+0x108] ;  /* 0x0001080001167983 */ /* 0x000f280000300800 */
[----:B------:R-:W4:Y:S01]  /*1e5a0*/  LDL.LU R23, [R1+0x10c] ;  /* 0x00010c0001177983 */ /* 0x000f220000300800 */
[----:B---3--:R-:W-:Y:S06]  /*1e5b0*/  HMMA.16816.F32 R16, R24, R14, R16 ;  /* 0x0000000e1810723c */ /* 0x008fec0000001810 */
[----:B------:R-:W-:-:S02]  /*1e5c0*/  IMAD.MOV.U32 R9, RZ, RZ, R14 ;  /* 0x000000ffff097224 */ /* 0x000fc400078e000e */
[----:B------:R-:W-:Y:S01]  /*1e5d0*/  IMAD.MOV.U32 R8, RZ, RZ, R15 ;  /* 0x000000ffff087224 */ /* 0x000fe200078e000f */
[----:B----4-:R-:W-:Y:S04]  /*1e5e0*/  STL.64 [R1+0xb30], R22 ;  /* 0x000b301601007387 */ /* 0x010fe80000100a00 */
[----:B--2---:R0:W-:Y:S04]  /*1e5f0*/  STL.64 [R1+0xb28], R20 ;  /* 0x000b281401007387 */ /* 0x0041e80000100a00 */
        /* <DEDUP_REMOVED lines=16> */
[----:B------:R-:W4:Y:S04]  /*1e700*/  LDL.LU.64 R18, [R1+0xb48] ;  /* 0x000b480001127983 */ /* 0x000f280000300a00 */
[----:B------:R-:W4:Y:S02]  /*1e710*/  LDL.LU.64 R16, [R1+0xb40] ;  /* 0x000b400001107983 */ /* 0x000f240000300a00 */
[----:B----4-:R-:W-:-:S15]  /*1e720*/  HMMA.16816.F32 R16, R24, R6, R16 ;  /* 0x000000061810723c */ /* 0x010fde0000001810 */
[----:B------:R-:W-:-:S08]  /*1e730*/  NOP ;  /* 0x0000000000007918 */ /* 0x000fd00000000000 */
[----:B------:R0:W-:Y:S04]  /*1e740*/  STL.64 [R1+0x120], R16 ;  /* 0x0001201001007387 */ /* 0x0001e80000100a00 */
[----:B------:R1:W-:Y:S01]  /*1e750*/  STL.64 [R1+0x128], R18 ;  /* 0x0001281201007387 */ /* 0x0003e20000100a00 */
[----:B0-----:R-:W-:Y:S02]  /*1e760*/  IMAD.MOV.U32 R17, RZ, RZ, R6 ;  /* 0x000000ffff117224 */ /* 0x001fe400078e0006 */
[----:B------:R-:W-:Y:S02]  /*1e770*/  IMAD.MOV.U32 R16, RZ, RZ, R7 ;  /* 0x000000ffff107224 */ /* 0x000fe400078e0007 */
[----:B------:R-:W2:Y:S02]  /*1e780*/  LDL.LU.64 R6, [R1+0xb38] ;  /* 0x000b380001067983 */ /* 0x000ea40000300a00 */
[----:B--2---:R-:W-:Y:S06]  /*1e790*/  HMMA.16816.F32 R20, R24, R6, R20 ;  /* 0x000000061814723c */ /* 0x004fec0000001814 */
[----:B-1----:R-:W-:-:S02]  /*1e7a0*/  IMAD.MOV.U32 R19, RZ, RZ, R6 ;  /* 0x000000ffff137224 */ /* 0x002fc400078e0006 */
[----:B------:R-:W-:-:S15]  /*1e7b0*/  IMAD.MOV.U32 R18, RZ, RZ, R7 ;  /* 0x000000ffff127224 */ /* 0x000fde00078e0007 */
[----:B------:R-:W-:Y:S04]  /*1e7c0*/  STL.64 [R1+0x110], R20 ;  /* 0x0001101401007387 */ /* 0x000fe80000100a00 */
[----:B------:R0:W-:Y:S04]  /*1e7d0*/  STL.64 [R1+0x118], R22 ;  /* 0x0001181601007387 */ /* 0x0001e80000100a00 */
[----:B0-----:R-:W2:Y:S04]  /*1e7e0*/  LDL.LU.64 R22, [R1+0xb30] ;  /* 0x000b300001167983 */ /* 0x001ea80000300a00 */
        /* <DEDUP_REMOVED lines=11> */
[C---:B---3--:R-:W-:Y:S06]  /*1e8a0*/  HMMA.16816.F32 R4, R24.reuse, R14, R4 ;  /* 0x0000000e1804723c */ /* 0x048fec0000001804 */
[----:B--2---:R-:W-:-:S15]  /*1e8b0*/  HMMA.16816.F32 R20, R24, R10, R20 ;  /* 0x0000000a1814723c */ /* 0x004fde0000001814 */
[----:B------:R-:W-:-:S02]  /*1e8c0*/  NOP ;  /* 0x0000000000007918 */ /* 0x000fc40000000000 */
[----:B------:R-:W-:Y:S04]  /*1e8d0*/  STL.64 [R1+0xf0], R4 ;  /* 0x0000f00401007387 */ /* 0x000fe80000100a00 */
[----:B------:R0:W-:Y:S04]  /*1e8e0*/  STL.64 [R1+0xf8], R6 ;  /* 0x0000f80601007387 */ /* 0x0001e80000100a00 */
[----:B0-----:R-:W2:Y:S04]  /*1e8f0*/  LDL.LU.64 R6, [R1+0xaf8] ;  /* 0x000af80001067983 */ /* 0x001ea80000300a00 */
[----:B------:R-:W2:Y:S04]  /*1e900*/  LDL.LU.64 R4, [R1+0xaf0] ;  /* 0x000af00001047983 */ /* 0x000ea80000300a00 */
[----:B------:R0:W-:Y:S02]  /*1e910*/  STL.64 [R1+0xa50], R14 ;  /* 0x000a500e01007387 */ /* 0x0001e40000100a00 */
[----:B0-----:R-:W-:-:S02]  /*1e920*/  IMAD.MOV.U32 R14, RZ, RZ, R29 ;  /* 0x000000ffff0e7224 */ /* 0x001fc400078e001d */
[----:B------:R-:W-:-:S05]  /*1e930*/  IMAD.MOV.U32 R15, RZ, RZ, R28 ;  /* 0x000000ffff0f7224 */ /* 0x000fca00078e001c */
[----:B------:R0:W-:Y:S04]  /*1e940*/  STL.64 [R1+0xa68], R14 ;  /* 0x000a680e01007387 */ /* 0x0001e80000100a00 */
[----:B------:R-:W-:Y:S04]  /*1e950*/  STL.64 [R1+0xe0], R20 ;  /* 0x0000e01401007387 */ /* 0x000fe80000100a00 */
[----:B------:R-:W-:Y:S01]  /*1e960*/  STL.64 [R1+0xe8], R22 ;  /* 0x0000e81601007387 */ /* 0x000fe20000100a00 */
[----:B0-----:R-:W-:Y:S02]  /*1e970*/  IMAD.MOV.U32 R14, RZ, RZ, R19 ;  /* 0x000000ffff0e7224 */ /* 0x001fe400078e0013 */
[----:B------:R-:W-:-:S05]  /*1e980*/  IMAD.MOV.U32 R15, RZ, RZ, R18 ;  /* 0x000000ffff0f7224 */ /* 0x000fca00078e0012 */
[----:B------:R0:W-:Y:S04]  /*1e990*/  STL.64 [R1+0xa80], R14 ;  /* 0x000a800e01007387 */ /* 0x0001e80000100a00 */
[----:B------:R-:W3:Y:S04]  /*1e9a0*/  LDL.LU R27, [R1+0x348] ;  /* 0x00034800011b7983 */ /* 0x000ee80000300800 */
[----:B---3--:R1:W-:Y:S04]  /*1e9b0*/  STL [R1+0xa48], R27 ;  /* 0x000a481b01007387 */ /* 0x0083e80000100800 */
[----:B------:R-:W3:Y:S04]  /*1e9c0*/  LDL.LU R24, [R1+0x70] ;  /* 0x0000700001187983 */ /* 0x000ee80000300800 */
[----:B------:R-:W3:Y:S04]  /*1e9d0*/  LDL.LU R25, [R1+0x74] ;  /* 0x0000740001197983 */ /* 0x000ee80000300800 */
[----:B------:R-:W4:Y:S01]  /*1e9e0*/  LDL.LU R26, [R1+0x78] ;  /* 0x00007800011a7983 */ /* 0x000f220000300800 */
[----:B0-----:R-:W-:-:S02]  /*1e9f0*/  IMAD.MOV.U32 R14, RZ, RZ, R17 ;  /* 0x000000ffff0e7224 */ /* 0x001fc400078e0011 */
[----:B------:R-:W-:Y:S02]  /*1ea00*/  IMAD.MOV.U32 R15, RZ, RZ, R16 ;  /* 0x000000ffff0f7224 */ /* 0x000fe400078e0010 */
[----:B-1----:R-:W-:Y:S02]  /*1ea10*/  IMAD.MOV.U32 R27, RZ, RZ, R0 ;  /* 0x000000ffff1b7224 */ /* 0x002fe400078e0000 */
[----:B------:R-:W2:Y:S04]  /*1ea20*/  LDL.LU R0, [R1+0xaec] ;  /* 0x000aec0001007983 */ /* 0x000ea80000300800 */
[----:B------:R-:W-:Y:S04]  /*1ea30*/  STL.64 [R1+0xa98], R14 ;  /* 0x000a980e01007387 */ /* 0x000fe80000100a00 */
[----:B----4-:R-:W-:Y:S04]  /*1ea40*/  STL.64 [R1+0xa60], R26 ;  /* 0x000a601a01007387 */ /* 0x010fe80000100a00 */
[----:B---3--:R0:W-:Y:S04]  /*1ea50*/  STL.64 [R1+0xa58], R24 ;  /* 0x000a581801007387 */ /* 0x0081e80000100a00 */
[----:B0-----:R-:W3:Y:S04]  /*1ea60*/  LDL.LU R24, [R1+0x80] ;  /* 0x0000800001187983 */ /* 0x001ee80000300800 */
[----:B------:R-:W3:Y:S04]  /*1ea70*/  LDL.LU R25, [R1+0x84] ;  /* 0x0000840001197983 */ /* 0x000ee80000300800 */
[----:B------:R-:W4:Y:S04]  /*1ea80*/  LDL.LU R26, [R1+0x88] ;  /* 0x00008800011a7983 */ /* 0x000f280000300800 */
[----:B------:R-:W4:Y:S01]  /*1ea90*/  LDL.LU R27, [R1+0x8c] ;  /* 0x00008c00011b7983 */ /* 0x000f220000300800 */
[----:B------:R-:W-:-:S02]  /*1eaa0*/  IMAD.MOV.U32 R14, RZ, RZ, R13 ;  /* 0x000000ffff0e7224 */ /* 0x000fc400078e000d */
[----:B------:R-:W-:-:S05]  /*1eab0*/  IMAD.MOV.U32 R15, RZ, RZ, R12 ;  /* 0x000000ffff0f7224 */ /* 0x000fca00078e000c */
[----:B------:R0:W-:Y:S02]  /*1eac0*/  STL.64 [R1+0xab0], R14 ;  /* 0x000ab00e01007387 */ /* 0x0001e40000100a00 */
[----:B0-----:R-:W-:Y:S02]  /*1ead0*/  IMAD.MOV.U32 R14, RZ, RZ, R9 ;  /* 0x000000ffff0e7224 */ /* 0x001fe400078e0009 */
[----:B------:R-:W-:-:S05]  /*1eae0*/  IMAD.MOV.U32 R15, RZ, RZ, R8 ;  /* 0x000000ffff0f7224 */ /* 0x000fca00078e0008 */
[----:B------:R-:W-:Y:S04]  /*1eaf0*/  STL.64 [R1+0xac8], R14 ;  /* 0x000ac80e01007387 */ /* 0x000fe80000100a00 */
[----:B----4-:R-:W-:Y:S04]  /*1eb00*/  STL.64 [R1+0xa78], R26 ;  /* 0x000a781a01007387 */ /* 0x010fe80000100a00 */
[----:B---3--:R0:W-:Y:S04]  /*1eb10*/  STL.64 [R1+0xa70], R24 ;  /* 0x000a701801007387 */ /* 0x0081e80000100a00 */
[----:B0-----:R-:W3:Y:S04]  /*1eb20*/  LDL.LU R24, [R1+0x90] ;  /* 0x0000900001187983 */ /* 0x001ee80000300800 */
[----:B------:R-:W3:Y:S04]  /*1eb30*/  LDL.LU R25, [R1+0x94] ;  /* 0x0000940001197983 */ /* 0x000ee80000300800 */
[----:B------:R-:W4:Y:S01]  /*1eb40*/  LDL.LU R26, [R1+0x98] ;  /* 0x00009800011a7983 */ /* 0x000f220000300800 */
[----:B--2---:R-:W-:-:S03]  /*1eb50*/  IMAD.MOV.U32 R27, RZ, RZ, R0 ;  /* 0x000000ffff1b7224 */ /* 0x004fc600078e0000 */
[----:B------:R-:W2:Y:S04]  /*1eb60*/  LDL.LU R0, [R1+0xae8] ;  /* 0x000ae80001007983 */ /* 0x000ea80000300800 */
[----:B----4-:R-:W-:Y:S04]  /*1eb70*/  STL.64 [R1+0xa90], R26 ;  /* 0x000a901a01007387 */ /* 0x010fe80000100a00 */
[----:B---3--:R0:W-:Y:S04]  /*1eb80*/  STL.64 [R1+0xa88], R24 ;  /* 0x000a881801007387 */ /* 0x0081e80000100a00 */
[----:B0-----:R-:W3:Y:S04]  /*1eb90*/  LDL.LU R24, [R1+0xa0] ;  /* 0x0000a00001187983 */ /* 0x001ee80000300800 */
[----:B------:R-:W3:Y:S04]  /*1eba0*/  LDL.LU R25, [R1+0xa4] ;  /* 0x0000a40001197983 */ /* 0x000ee80000300800 */
[----:B------:R-:W4:Y:S04]  /*1ebb0*/  LDL.LU R26, [R1+0xa8] ;  /* 0x0000a800011a7983 */ /* 0x000f280000300800 */
[----:B------:R-:W4:Y:S04]  /*1ebc0*/  LDL.LU R27, [R1+0xac] ;  /* 0x0000ac00011b7983 */ /* 0x000f280000300800 */
        /* <DEDUP_REMOVED lines=15> */
[----:B----4-:R-:W-:Y:S04]  /*1ecc0*/  STL.64 [R1+0xad8], R26 ;  /* 0x000ad81a01007387 */ /* 0x010fe80000100a00 */
[----:B---3--:R0:W-:Y:S04]  /*1ecd0*/  STL.64 [R1+0xad0], R24 ;  /* 0x000ad01801007387 */ /* 0x0081e80000100a00 */
[----:B0-----:R-:W3:Y:S04]  /*1ece0*/  LDL.LU R24, [R1+0xd0] ;  /* 0x0000d00001187983 */ /* 0x001ee80000300800 */
[----:B------:R-:W3:Y:S04]  /*1ecf0*/  LDL.LU R25, [R1+0xd4] ;  /* 0x0000d40001197983 */ /* 0x000ee80000300800 */
[----:B------:R-:W3:Y:S01]  /*1ed00*/  LDL.LU R26, [R1+0xd8] ;  /* 0x0000d800011a7983 */ /* 0x000ee20000300800 */
[----:B--2---:R-:W-:-:S03]  /*1ed10*/  IMAD.MOV.U32 R27, RZ, RZ, R0 ;  /* 0x000000ffff1b7224 */ /* 0x004fc600078e0000 */
[----:B------:R-:W2:Y:S04]  /*1ed20*/  LDL.LU R0, [R1+0xae0] ;  /* 0x000ae00001007983 */ /* 0x000ea80000300800 */
[----:B------:R-:W4:Y:S04]  /*1ed30*/  LDL.LU R21, [R1+0x33c] ;  /* 0x00033c0001157983 */ /* 0x000f280000300800 */
[----:B------:R-:W2:Y:S04]  /*1ed40*/  LDL.LU R20, [R1+0x544] ;  /* 0x0005440001147983 */ /* 0x000ea80000300800 */
        /* <DEDUP_REMOVED lines=9> */
[----:B------:R-:W2:Y:S01]  /*1ede0*/  LDL.LU R2, [R1+0x50c] ;  /* 0x00050c0001027983 */ /* 0x000ea20000300800 */
[----:B---3--:R-:W-:Y:S03]  /*1edf0*/  HMMA.16816.F32 R12, R4, R14, R24 ;  /* 0x0000000e040c723c */ /* 0x008fe60000001818 */
[----:B------:R-:W3:Y:S04]  /*1ee00*/  LDL.LU.64 R26, [R1+0xad8] ;  /* 0x000ad800011a7983 */ /* 0x000ee80000300a00 */
[----:B------:R-:W3:-:S15]  /*1ee10*/  LDL.LU.64 R24, [R1+0xad0] ;  /* 0x000ad00001187983 */ /* 0x000ede0000300a00 */
[----:B------:R-:W-:-:S01]  /*1ee20*/  NOP ;  /* 0x0000000000007918 */ /* 0x000fc20000000000 */
[----:B------:R-:W-:Y:S01]  /*1ee30*/  STL.64 [R1+0xd0], R12 ;  /* 0x0000d00c01007387 */ /* 0x000fe20000100a00 */
[----:B------:R-:W-:-:S03]  /*1ee40*/  IMAD.MOV.U32 R23, RZ, RZ, R14 ;  /* 0x000000ffff177224 */ /* 0x000fc600078e000e */
[----:B------:R0:W-:Y:S04]  /*1ee50*/  STL.64 [R1+0xd8], R14 ;  /* 0x0000d80e01007387 */ /* 0x0001e80000100a00 */
[----:B0-----:R-:W3:Y:S01]  /*1ee60*/  LDL.LU.64 R14, [R1+0xac8] ;  /* 0x000ac800010e7983 */ /* 0x001ee20000300a00 */
[----:B------:R-:W-:-:S05]  /*1ee70*/  IMAD.MOV.U32 R22, RZ, RZ, R12 ;  /* 0x000000ffff167224 */ /* 0x000fca00078e000c */
        /* <DEDUP_REMOVED lines=8> */
[----:B0-----:R-:W3:Y:S02]  /*1ef00*/  LDL.LU.64 R14, [R1+0xab0] ;  /* 0x000ab000010e7983 */ /* 0x001ee40000300a00 */
[----:B---3--:R-:W-:Y:S02]  /*1ef10*/  HMMA.16816.F32 R12, R4, R14, R24 ;  /* 0x0000000e040c723c */ /* 0x008fe40000001818 */
[----:B------:R-:W3:Y:S04]  /*1ef20*/  LDL.LU.64 R26, [R1+0xaa8] ;  /* 0x000aa800011a7983 */ /* 0x000ee80000300a00 */
[----:B------:R-:W3:-:S15]  /*1ef30*/  LDL.LU.64 R24, [R1+0xaa0] ;  /* 0x000aa00001187983 */ /* 0x000ede0000300a00 */
[----:B------:R-:W-:-:S02]  /*1ef40*/  NOP ;  /* 0x0000000000007918 */ /* 0x000fc40000000000 */
        /* <DEDUP_REMOVED lines=25> */
[----:B------:R-:W3:Y:S01]  /*1f0e0*/  LDL.LU R27, [R1+0xa48] ;  /* 0x000a4800011b7983 */ /* 0x000ee20000300800 */
[----:B------:R-:W0:Y:S08]  /*1f0f0*/  LDC R24, c[0x0][0x238] ;  /* 0x00008e00ff187b82 */ /* 0x000e300000000800 */
[----:B------:R-:W1:-:S12]  /*1f100*/  LDC R25, c[0x0][0x230] ;  /* 0x00008c00ff197b82 */ /* 0x000e580000000800 */
[----:B------:R-:W-:Y:S04]  /*1f110*/  STL.64 [R1+0x70], R12 ;  /* 0x0000700c01007387 */ /* 0x000fe80000100a00 */
[----:B------:R4:W-:Y:S04]  /*1f120*/  STL.64 [R1+0x78], R14 ;  /* 0x0000780e01007387 */ /* 0x0009e80000100a00 */
[----:B----4-:R-:W4:Y:S04]  /*1f130*/  LDL.LU.64 R14, [R1+0xa40] ;  /* 0x000a4000010e7983 */ /* 0x010f280000300a00 */
[----:B------:R-:W4:Y:S01]  /*1f140*/  LDL.LU.64 R12, [R1+0xa38] ;  /* 0x000a3800010c7983 */ /* 0x000f220000300a00 */
[----:B0-----:R-:W-:-:S04]  /*1f150*/  IMAD.SHL.U32 R24, R24, 0x40, RZ ;  /* 0x0000004018187824 */ /* 0x001fc800078e00ff */
[----:B------:R-:W-:-:S05]  /*1f160*/  IMAD.SHL.U32 R24, R24, 0x2, RZ ;  /* 0x0000000218187824 */ /* 0x000fca00078e00ff */
[-C--:B------:R-:W-:Y:S02]  /*1f170*/  IADD3 R21, P4, R21, R24.reuse, RZ ;  /* 0x0000001815157210 */ /* 0x080fe40007f9e0ff */
[-C--:B--2---:R-:W-:Y:S02]  /*1f180*/  IADD3 R20, P5, R20, R24.reuse, RZ ;  /* 0x0000001814147210 */ /* 0x084fe40007fbe0ff */
[-C--:B------:R-:W-:Y:S02]  /*1f190*/  IADD3 R17, P6, R17, R24.reuse, RZ ;  /* 0x0000001811117210 */ /* 0x080fe40007fde0ff */
[-C--:B------:R-:W-:Y:S02]  /*1f1a0*/  IADD3 R16, P1, R16, R24.reuse, RZ ;  /* 0x0000001810107210 */ /* 0x080fe40007f3e0ff */
[-C--:B------:R-:W-:Y:S02]  /*1f1b0*/  IADD3 R19, P2, R19, R24.reuse, RZ ;  /* 0x0000001813137210 */ /* 0x080fe40007f5e0ff */
[-C--:B------:R-:W-:Y:S01]  /*1f1c0*/  IADD3 R18, P3, R18, R24.reuse, RZ ;  /* 0x0000001812127210 */ /* 0x080fe20007f7e0ff */
[--C-:B------:R-:W-:Y:S01]  /*1f1d0*/  IMAD.X R9, R9, 0x1, R0.reuse, P4 ;  /* 0x0000000109097824 */ /* 0x100fe200020e0600 */
[-C--:B------:R-:W-:Y:S01]  /*1f1e0*/  IADD3 R8, P4, R8, R24.reuse, RZ ;  /* 0x0000001808087210 */ /* 0x080fe20007f9e0ff */
[--C-:B------:R-:W-:Y:S01]  /*1f1f0*/  IMAD.X R29, R29, 0x1, R0.reuse, P5 ;  /* 0x000000011d1d7824 */ /* 0x100fe200028e0600 */
[-C--:B------:R-:W-:Y:S01]  /*1f200*/  IADD3 R28, P5, R28, R24.reuse, RZ ;  /* 0x000000181c1c7210 */ /* 0x080fe20007fbe0ff */
[----:B------:R-:W-:Y:S01]  /*1f210*/  IMAD.X R3, R3, 0x1, R0, P6 ;  /* 0x0000000103037824 */ /* 0x000fe200030e0600 */
[----:B------:R-:W-:Y:S01]  /*1f220*/  IADD3 R2, P6, R2, R24, RZ ;  /* 0x0000001802027210 */ /* 0x000fe20007fde0ff */
[----:B---3--:R-:W-:Y:S01]  /*1f230*/  VIADD R27, R27, 0x1 ;  /* 0x000000011b1b7836 */ /* 0x008fe20000000000 */
[----:B----4-:R-:W-:-:S15]  /*1f240*/  HMMA.16816.F32 R12, R4, R10, R12 ;  /* 0x0000000a040c723c */ /* 0x010fde000000180c */
[----:B------:R-:W-:-:S09]  /*1f250*/  NOP ;  /* 0x0000000000007918 */ /* 0x000fd20000000000 */
[----:B------:R-:W-:Y:S02]  /*1f260*/  IMAD.MOV.U32 R4, RZ, RZ, R15 ;  /* 0x000000ffff047224 */ /* 0x000fe400078e000f */
[----:B------:R-:W-:Y:S01]  /*1f270*/  IMAD.MOV.U32 R5, RZ, RZ, R14 ;  /* 0x000000ffff057224 */ /* 0x000fe200078e000e */
[----:B------:R-:W-:Y:S04]  /*1f280*/  STL.64 [R1+0x260], R12 ;  /* 0x0002600c01007387 */ /* 0x000fe80000100a00 */
[----:B------:R-:W-:Y:S04]  /*1f290*/  STL.64 [R1+0x268], R14 ;  /* 0x0002680e01007387 */ /* 0x000fe80000100a00 */
        /* <DEDUP_REMOVED lines=14> */
[----:B0-----:R-:W2:Y:S04]  /*1f380*/  LDL.LU R24, [R1+0x530] ;  /* 0x0005300001187983 */ /* 0x001ea80000300800 */
[----:B------:R-:W-:Y:S04]  /*1f390*/  STL [R1+0x538], R3 ;  /* 0x0005380301007387 */ /* 0x000fe80000100800 */
[----:B------:R-:W3:Y:S04]  /*1f3a0*/  LDL.LU R5, [R1+0x520] ;  /* 0x0005200001057983 */ /* 0x000ee80000300800 */
[----:B------:R-:W-:Y:S04]  /*1f3b0*/  STL [R1+0x50c], R2 ;  /* 0x00050c0201007387 */ /* 0x000fe80000100800 */
[----:B---3--:R0:W-:Y:S04]  /*1f3c0*/  STL [R1+0xa28], R5 ;  /* 0x000a280501007387 */ /* 0x0081e80000100800 */
[----:B0-----:R-:W3:Y:S01]  /*1f3d0*/  LDL.LU R5, [R1+0x4fc] ;  /* 0x0004fc0001057983 */ /* 0x001ee20000300800 */
[----:B-1----:R-:W-:-:S03]  /*1f3e0*/  VIADD R25, R25, 0x3f ;  /* 0x0000003f19197836 */ /* 0x002fc60000000000 */
[----:B---3--:R0:W-:Y:S04]  /*1f3f0*/  STL [R1+0xa2c], R5 ;  /* 0x000a2c0501007387 */ /* 0x0081e80000100800 */
[----:B0-----:R-:W3:Y:S01]  /*1f400*/  LDL.LU R5, [R1+0x528] ;  /* 0x0005280001057983 */ /* 0x001ee20000300800 */
[----:B------:R-:W-:-:S04]  /*1f410*/  SHF.R.S32.HI R26, RZ, 0x1f, R25 ;  /* 0x0000001fff1a7819 */ /* 0x000fc80000011419 */
[----:B------:R-:W-:-:S04]  /*1f420*/  LEA.HI R25, R26, R25, RZ, 0x6 ;  /* 0x000000191a197211 */ /* 0x000fc800078f30ff */
[----:B------:R-:W-:-:S04]  /*1f430*/  SHF.R.S32.HI R25, RZ, 0x6, R25 ;  /* 0x00000006ff197819 */ /* 0x000fc80000011419 */
[----:B------:R-:W-:Y:S01]  /*1f440*/  ISETP.NE.U32.AND P0, PT, R27, R25, PT ;  /* 0x000000191b00720c */ /* 0x000fe20003f05070 */
[----:B--2---:R-:W-:Y:S01]  /*1f450*/  IMAD.X R24, R24, 0x1, R0, P1 ;  /* 0x0000000118187824 */ /* 0x004fe200008e0600 */
[----:B---3--:R0:W-:Y:S04]  /*1f460*/  STL [R1+0xa30], R5 ;  /* 0x000a300501007387 */ /* 0x0081e80000100800 */
[----:B0-----:R-:W2:Y:S04]  /*1f470*/  LDL.LU R5, [R1+0x504] ;  /* 0x0005040001057983 */ /* 0x001ea80000300800 */
[----:B------:R-:W3:Y:S04]  /*1f480*/  LDL.LU R4, [R1+0x4f4] ;  /* 0x0004f40001047983 */ /* 0x000ee80000300800 */
[----:B------:R-:W4:Y:S04]  /*1f490*/  LDL.LU R6, [R1+0x518] ;  /* 0x0005180001067983 */ /* 0x000f280000300800 */
[----:B------:R-:W3:Y:S04]  /*1f4a0*/  LDL.LU R7, [R1+0x4ec] ;  /* 0x0004ec0001077983 */ /* 0x000ee80000300800 */
        /* <DEDUP_REMOVED lines=23> */
[----:B------:R0:W-:Y:S04]  /*1f620*/  STL [R1+0x530], R24 ;  /* 0x0005301801007387 */ /* 0x0001e80000100800 */
[----:B0-----:R-:W2:Y:S02]  /*1f630*/  LDL.LU R24, [R1+0xa34] ;  /* 0x000a340001187983 */ /* 0x001ea40000300800 */
[----:B--2---:R-:W-:-:S05]  /*1f640*/  IADD3 R5, P1, R5, R24, RZ ;  /* 0x0000001805057210 */ /* 0x004fca0007f3e0ff */
[----:B------:R0:W-:Y:S04]  /*1f650*/  STL [R1+0x504], R5 ;  /* 0x0005040501007387 */ /* 0x0001e80000100800 */
[----:B0-----:R-:W2:Y:S02]  /*1f660*/  LDL.LU R5, [R1+0xa30] ;  /* 0x000a300001057983 */ /* 0x001ea40000300800 */
[----:B--2---:R-:W-:-:S05]  /*1f670*/  IMAD.X R5, R5, 0x1, R0, P2 ;  /* 0x0000000105057824 */ /* 0x004fca00010e0600 */
[----:B------:R0:W-:Y:S04]  /*1f680*/  STL [R1+0x528], R5 ;  /* 0x0005280501007387 */ /* 0x0001e80000100800 */
[----:B0-----:R-:W2:Y:S02]  /*1f690*/  LDL.LU R5, [R1+0xa2c] ;  /* 0x000a2c0001057983 */ /* 0x001ea40000300800 */
[----:B--2---:R-:W-:-:S05]  /*1f6a0*/  IADD3 R5, P2, R5, R24, RZ ;  /* 0x0000001805057210 */ /* 0x004fca0007f5e0ff */
[----:B------:R0:W-:Y:S04]  /*1f6b0*/  STL [R1+0x4fc], R5 ;  /* 0x0004fc0501007387 */ /* 0x0001e80000100800 */
[----:B0-----:R-:W2:Y:S01]  /*1f6c0*/  LDL.LU R5, [R1+0xa28] ;  /* 0x000a280001057983 */ /* 0x001ea20000300800 */
[--C-:B----4-:R-:W-:Y:S01]  /*1f6d0*/  IMAD.X R6, R6, 0x1, R0.reuse, P4 ;  /* 0x0000000106067824 */ /* 0x110fe200020e0600 */
[-C--:B---3--:R-:W-:Y:S01]  /*1f6e0*/  IADD3 R7, P4, R7, R24.reuse, RZ ;  /* 0x0000001807077210 */ /* 0x088fe20007f9e0ff */
[--C-:B------:R-:W-:Y:S01]  /*1f6f0*/  IMAD.X R10, R10, 0x1, R0.reuse, P5 ;  /* 0x000000010a0a7824 */ /* 0x100fe200028e0600 */
[-C--:B------:R-:W-:Y:S01]  /*1f700*/  IADD3 R11, P5, R11, R24.reuse, RZ ;  /* 0x000000180b0b7210 */ /* 0x080fe20007fbe0ff */
        /* <DEDUP_REMOVED lines=15> */
[----:B------:R-:W-:Y:S01]  /*1f800*/  IADD3 R29, P2, R29, R24, RZ ;  /* 0x000000181d1d7210 */ /* 0x000fe20007f5e0ff */
[----:B------:R-:W-:-:S02]  /*1f810*/  IMAD.X R2, R2, 0x1, R0, P4 ;  /* 0x0000000102027824 */ /* 0x000fc400020e0600 */
[----:B--2---:R-:W-:Y:S01]  /*1f820*/  IMAD.X R5, R5, 0x1, R0, P3 ;  /* 0x0000000105057824 */ /* 0x004fe200018e0600 */
[----:B------:R-:W-:-:S04]  /*1f830*/  IADD3 R4, P3, R4, R24, RZ ;  /* 0x0000001804047210 */ /* 0x000fc80007f7e0ff */
[----:B------:R-:W-:Y:S04]  /*1f840*/  STL [R1+0x520], R5 ;  /* 0x0005200501007387 */ /* 0x000fe80000100800 */
[----:B------:R-:W-:Y:S04]  /*1f850*/  STL [R1+0x4f4], R4 ;  /* 0x0004f40401007387 */ /* 0x000fe80000100800 */
[----:B------:R-:W-:Y:S04]  /*1f860*/  STL [R1+0x518], R6 ;  /* 0x0005180601007387 */ /* 0x000fe80000100800 */
[----:B------:R-:W-:Y:S04]  /*1f870*/  STL [R1+0x4ec], R7 ;  /* 0x0004ec0701007387 */ /* 0x000fe80000100800 */
[----:B------:R-:W-:Y:S04]  /*1f880*/  STL [R1+0x510], R10 ;  /* 0x0005100a01007387 */ /* 0x000fe80000100800 */
[----:B------:R-:W-:Y:S04]  /*1f890*/  STL [R1+0x4e4], R11 ;  /* 0x0004e40b01007387 */ /* 0x000fe80000100800 */
[----:B------:R-:W-:Y:S04]  /*1f8a0*/  STL [R1+0x508], R12 ;  /* 0x0005080c01007387 */ /* 0x000fe80000100800 */
[----:B------:R-:W-:Y:S01]  /*1f8b0*/  STL [R1+0x4dc], R13 ;  /* 0x0004dc0d01007387 */ /* 0x000fe20000100800 */
[----:B------:R-:W-:-:S03]  /*1f8c0*/  IMAD.X R25, R25, 0x1, R0, P3 ;  /* 0x0000000119197824 */ /* 0x000fc600018e0600 */
        /* <DEDUP_REMOVED lines=26> */
[----:B0-----:R-:W3:Y:S04]  /*1fa70*/  LDL.LU R5, [R1+0x4a8] ;  /* 0x0004a80001057983 */ /* 0x001ee80000300800 */
[----:B---3--:R0:W-:Y:S04]  /*1fa80*/  STL [R1+0xa1c], R5 ;  /* 0x000a1c0501007387 */ /* 0x0081e80000100800 */
[----:B0-----:R-:W3:Y:S01]  /*1fa90*/  LDL.LU R5, [R1+0x484] ;  /* 0x0004840001057983 */ /* 0x001ee20000300800 */
[----:B--2---:R-:W-:-:S03]  /*1faa0*/  IADD3 R0, P4, R0, R24, RZ ;  /* 0x0000001800007210 */ /* 0x004fc60007f9e0ff */
[----:B---3--:R0:W-:Y:S04]  /*1fab0*/  STL [R1+0xa20], R5 ;  /* 0x000a200501007387 */ /* 0x0081e80000100800 */
        /* <DEDUP_REMOVED lines=27> */
[----:B------:R0:W-:Y:S04]  /*1fc70*/  STL [R1+0x48c], R0 ;  /* 0x00048c0001007387 */ /* 0x0001e80000100800 */
[----:B0-----:R-:W2:Y:S02]  /*1fc80*/  LDL.LU R0, [R1+0xa24] ;  /* 0x000a240001007983 */ /* 0x001ea40000300800 */
[----:B--2---:R-:W-:-:S05]  /*1fc90*/  IMAD.X R5, R5, 0x1, R0, P5 ;  /* 0x0000000105057824 */ /* 0x004fca00028e0600 */
[----:B------:R0:W-:Y:S04]  /*1fca0*/  STL [R1+0x4b0], R5 ;  /* 0x0004b00501007387 */ /* 0x0001e80000100800 */
[----:B0-----:R-:W2:Y:S02]  /*1fcb0*/  LDL.LU R5, [R1+0xa20] ;  /* 0x000a200001057983 */ /* 0x001ea40000300800 */
[----:B--2---:R-:W-:-:S05]  /*1fcc0*/  IADD3 R5, P5, R5, R24, RZ ;  /* 0x0000001805057210 */ /* 0x004fca0007fbe0ff */
[----:B------:R0:W-:Y:S04]  /*1fcd0*/  STL [R1+0x484], R5 ;  /* 0x0004840501007387 */ /* 0x0001e80000100800 */
[----:B0-----:R-:W2:Y:S02]  /*1fce0*/  LDL.LU R5, [R1+0xa1c] ;  /* 0x000a1c0001057983 */ /* 0x001ea40000300800 */
[----:B--2---:R-:W-:-:S05]  /*1fcf0*/  IMAD.X R5, R5, 0x1, R0, P6 ;  /* 0x0000000105057824 */ /* 0x004fca00030e0600 */
[----:B------:R0:W-:Y:S04]  /*1fd00*/  STL [R1+0x4a8], R5 ;  /* 0x0004a80501007387 */ /* 0x0001e80000100800 */
[----:B0-----:R-:W2:Y:S01]  /*1fd10*/  LDL.LU R5, [R1+0xa18] ;  /* 0x000a180001057983 */ /* 0x001ea20000300800 */
[--C-:B---3--:R-:W-:Y:S01]  /*1fd20*/  IMAD.X R4, R4, 0x1, R0.reuse, P1 ;  /* 0x0000000104047824 */ /* 0x108fe200008e0600 */
[-C--:B----4-:R-:W-:Y:S01]  /*1fd30*/  IADD3 R6, P1, R6, R24.reuse, RZ ;  /* 0x0000001806067210 */ /* 0x090fe20007f3e0ff */
        /* <DEDUP_REMOVED lines=18> */
[----:B------:R-:W-:Y:S01]  /*1fe60*/  IMAD.X R3, R3, 0x1, R0, P1 ;  /* 0x0000000103037824 */ /* 0x000fe200008e0600 */
[----:B------:R-:W-:-:S02]  /*1fe70*/  IADD3 R2, P1, R2, R24, RZ ;  /* 0x0000001802027210 */ /* 0x000fc40007f3e0ff */
[----:B--2---:R-:W-:-:S05]  /*1fe80*/  IADD3 R5, P6, R5, R24, RZ ;  /* 0x0000001805057210 */ /* 0x004fca0007fde0ff */
        /* <DEDUP_REMOVED lines=22> */
[----:B------:R-:W-:Y:S04]  /*1fff0*/  STL [R1+0x458], R19 ;  /* 0x0004581301007387 */ /* 0x000fe80000100800 */
[----:B------:R-:W-:Y:S01]  /*20000*/  STL [R1+0x42c], R18 ;  /* 0x00042c1201007387 */ /* 0x000fe20000100800 */
[----:B------:R-:W-:-:S03]  /*20010*/  IADD3 R28, P6, R28, R24, RZ ;  /* 0x000000181c1c7210 */ /* 0x000fc60007fde0ff */
        /* <DEDUP_REMOVED lines=13> */
[----:B--2---:R-:W-:-:S03]  /*200f0*/  IMAD.X R24, R24, 0x1, R0, P2 ;  /* 0x0000000118187824 */ /* 0x004fc600010e0600 */
        /* <DEDUP_REMOVED lines=128> */
[----:B0-----:R-:W4:Y:S01]  /*20900*/  LDL.LU R2, [R1+0x8dc] ;  /* 0x0008dc0001027983 */ /* 0x001f220000300800 */
        /* <DEDUP_REMOVED lines=19> */
[--C-:B------:R-:W-:Y:S01]  /*20a40*/  IMAD.X R26, R26, 0x1, R0.reuse, P2 ;  /* 0x000000011a1a7824 */ /* 0x100fe200010e0600 */
[----:B------:R-:W-:Y:S01]  /*20a50*/  IADD3 R27, P2, R27, UR7, RZ ;  /* 0x000000071b1b7c10 */ /* 0x000fe2000ff5e0ff */
[--C-:B------:R-:W-:Y:S01]  /*20a60*/  IMAD.X R21, R21, 0x1, R0.reuse, P3 ;  /* 0x0000000115157824 */ /* 0x100fe200018e0600 */
[----:B------:R-:W-:Y:S01]  /*20a70*/  IADD3 R20, P3, R20, UR7, RZ ;  /* 0x0000000714147c10 */ /* 0x000fe2000ff7e0ff */
[--C-:B------:R-:W-:Y:S01]  /*20a80*/  IMAD.X R17, R17, 0x1, R0.reuse, P4 ;  /* 0x0000000111117824 */ /* 0x100fe200020e0600 */
[----:B------:R-:W-:Y:S01]  /*20a90*/  IADD3 R16, P4, R16, UR7, RZ ;  /* 0x0000000710107c10 */ /* 0x000fe2000ff9e0ff */
[--C-:B------:R-:W-:Y:S01]  /*20aa0*/  IMAD.X R19, R19, 0x1, R0.reuse, P5 ;  /* 0x0000000113137824 */ /* 0x100fe200028e0600 */
[----:B------:R-:W-:Y:S01]  /*20ab0*/  IADD3 R18, P5, R18, UR7, RZ ;  /* 0x0000000712127c10 */ /* 0x000fe2000ffbe0ff */
[----:B------:R-:W-:Y:S01]  /*20ac0*/  IMAD.X R9, R9, 0x1, R0, P6 ;  /* 0x0000000109097824 */ /* 0x000fe200030e0600 */
[----:B------:R-:W-:-:S02]  /*20ad0*/  IADD3 R8, P6, R8, UR7, RZ ;  /* 0x0000000708087c10 */ /* 0x000fc4000ffde0ff */
        /* <DEDUP_REMOVED lines=25> */
[----:B------:R0:W-:Y:S04]  /*20c70*/  STL [R1+0x9b8], R0 ;  /* 0x0009b80001007387 */ /* 0x0001e80000100800 */
[----:B------:R-:W-:Y:S04]  /*20c80*/  STL [R1+0x358], R9 ;  /* 0x0003580901007387 */ /* 0x000fe80000100800 */
[----:B------:R-:W-:Y:S04]  /*20c90*/  STL [R1+0x8e4], R8 ;  /* 0x0008e40801007387 */ /* 0x000fe80000100800 */
[----:B------:R-:W-:Y:S04]  /*20ca0*/  STL [R1+0x350], R29 ;  /* 0x0003501d01007387 */ /* 0x000fe80000100800 */
[----:B0-----:R-:W2:Y:S01]  /*20cb0*/  LDL.LU R0, [R1+0x55c] ;  /* 0x00055c0001007983 */ /* 0x001ea20000300800 */
[----:B------:R-:W-:-:S02]  /*20cc0*/  IADD3 R28, P1, R28, UR7, RZ ;  /* 0x000000071c1c7c10 */ /* 0x000fc4000ff3e0ff */
[----:B------:R-:W-:-:S03]  /*20cd0*/  IADD3.X R3, R3, UR6, RZ, P2, !PT ;  /* 0x0000000603037c10 */ /* 0x000fc600097fe4ff */
[----:B------:R-:W-:Y:S04]  /*20ce0*/  STL [R1+0x8e0], R28 ;  /* 0x0008e01c01007387 */ /* 0x000fe80000100800 */
[----:B--2---:R0:W-:Y:S04]  /*20cf0*/  STL [R1+0x9f4], R0 ;  /* 0x0009f40001007387 */ /* 0x0041e80000100800 */
[----:B------:R-:W-:Y:S04]  /*20d00*/  STL [R1+0x924], R3 ;  /* 0x0009240301007387 */ /* 0x000fe80000100800 */
[----:B0-----:R-:W2:Y:S01]  /*20d10*/  LDL.LU R0, [R1+0x8d8] ;  /* 0x0008d80001007983 */ /* 0x001ea20000300800 */
[----:B------:R-:W-:-:S05]  /*20d20*/  IADD3 R2, P2, R2, UR7, RZ ;  /* 0x0000000702027c10 */ /* 0x000fca000ff5e0ff */
[----:B------:R-:W-:Y:S04]  /*20d30*/  STL [R1+0x8dc], R2 ;  /* 0x0008dc0201007387 */ /* 0x000fe80000100800 */
[----:B--2---:R0:W-:Y:S04]  /*20d40*/  STL [R1+0x9f8], R0 ;  /* 0x0009f80001007387 */ /* 0x0041e80000100800 */
        /* <DEDUP_REMOVED lines=28> */
[----:B------:R-:W3:Y:S01]  /*20f10*/  LDL.LU R2, [R1+0x890] ;  /* 0x0008900001027983 */ /* 0x000ee20000300800 */
[----:B--2---:R-:W-:-:S05]  /*20f20*/  IADD3.X R0, R0, UR6, RZ, P3, !PT ;  /* 0x0000000600007c10 */ /* 0x004fca0009ffe4ff */
[----:B------:R0:W-:Y:S04]  /*20f30*/  STL [R1+0x34c], R0 ;  /* 0x00034c0001007387 */ /* 0x0001e80000100800 */
[----:B0-----:R-:W2:Y:S02]  /*20f40*/  LDL.LU R0, [R1+0x9f8] ;  /* 0x0009f80001007983 */ /* 0x001ea40000300800 */
[----:B--2---:R-:W-:-:S05]  /*20f50*/  IADD3 R0, P3, R0, UR7, RZ ;  /* 0x0000000700007c10 */ /* 0x004fca000ff7e0ff */
[----:B------:R0:W-:Y:S04]  /*20f60*/  STL [R1+0x8d8], R0 ;  /* 0x0008d80001007387 */ /* 0x0001e80000100800 */
[----:B0-----:R-:W2:Y:S01]  /*20f70*/  LDL.LU R0, [R1+0x9f4] ;  /* 0x0009f40001007983 */ /* 0x001ea20000300800 */
[----:B----4-:R-:W-:Y:S02]  /*20f80*/  IADD3.X R4, R4, UR6, RZ, P5, !PT ;  /* 0x0000000604047c10 */ /* 0x010fe4000affe4ff */
[----:B---3--:R-:W-:Y:S02]  /*20f90*/  IADD3 R6, P5, R6, UR7, RZ ;  /* 0x0000000706067c10 */ /* 0x008fe4000ffbe0ff */
[----:B------:R-:W-:Y:S02]  /*20fa0*/  IADD3.X R7, R7, UR6, RZ, P6, !PT ;  /* 0x0000000607077c10 */ /* 0x000fe4000b7fe4ff */
[----:B------:R-:W-:-:S02]  /*20fb0*/  IADD3 R10, P6, R10, UR7, RZ ;  /* 0x000000070a0a7c10 */ /* 0x000fc4000ffde0ff */
[----:B------:R-:W-:Y:S02]  /*20fc0*/  IADD3.X R11, R11, UR6, RZ, P1, !PT ;  /* 0x000000060b0b7c10 */ /* 0x000fe40008ffe4ff */
[----:B------:R-:W-:Y:S02]  /*20fd0*/  IADD3 R12, P1, R12, UR7, RZ ;  /* 0x000000070c0c7c10 */ /* 0x000fe4000ff3e0ff */
[----:B------:R-:W-:Y:S02]  /*20fe0*/  IADD3.X R13, R13, UR6, RZ, P2, !PT ;  /* 0x000000060d0d7c10 */ /* 0x000fe400097fe4ff */
[----:B------:R-:W-:Y:S02]  /*20ff0*/  IADD3 R14, P2, R14, UR7, RZ ;  /* 0x000000070e0e7c10 */ /* 0x000fe4000ff5e0ff */
        /* <DEDUP_REMOVED lines=12> */
[----:B--2---:R-:W-:Y:S02]  /*210c0*/  IADD3.X R0, R0, UR6, RZ, P4, !PT ;  /* 0x0000000600007c10 */ /* 0x004fe4000a7fe4ff */
[----:B------:R-:W-:-:S03]  /*210d0*/  IADD3 R5, P4, R5, UR7, RZ ;  /* 0x0000000705057c10 */ /* 0x000fc6000ff9e0ff */
[----:B------:R0:W-:Y:S04]  /*210e0*/  STL [R1+0x55c], R0 ;  /* 0x00055c0001007387 */ /* 0x0001e80000100800 */
[----:B------:R-:W-:Y:S04]  /*210f0*/  STL [R1+0x8d4], R5 ;  /* 0x0008d40501007387 */ /* 0x000fe80000100800 */
[----:B------:R-:W-:Y:S04]  /*21100*/  STL [R1+0x558], R4 ;  /* 0x0005580401007387 */ /* 0x000fe80000100800 */
[----:B------:R-:W-:Y:S04]  /*21110*/  STL [R1+0x8cc], R6 ;  /* 0x0008cc0601007387 */ /* 0x000fe80000100800 */
[----:B------:R-:W-:Y:S04]  /*21120*/  STL [R1+0x554], R7 ;  /* 0x0005540701007387 */ /* 0x000fe80000100800 */
[----:B------:R-:W-:Y:S04]  /*21130*/  STL [R1+0x8c4], R10 ;  /* 0x0008c40a01007387 */ /* 0x000fe80000100800 */
[----:B------:R-:W-:Y:S04]  /*21140*/  STL [R1+0x550], R11 ;  /* 0x0005500b01007387 */ /* 0x000fe80000100800 */
[----:B------:R-:W-:Y:S01]  /*21150*/  STL [R1+0x8bc], R12 ;  /* 0x0008bc0c01007387 */ /* 0x000fe20000100800 */
[----:B------:R-:W-:-:S03]  /*21160*/  IADD3.X R22, R22, UR6, RZ, P4, !PT ;  /* 0x0000000616167c10 */ /* 0x000fc6000a7fe4ff */
[----:B------:R-:W-:Y:S01]  /*21170*/  STL [R1+0x54c], R13 ;  /* 0x00054c0d01007387 */ /* 0x000fe20000100800 */
[----:B------:R-:W-:-:S03]  /*21180*/  IADD3 R24, P4, R24, UR7, RZ ;  /* 0x0000000718187c10 */ /* 0x000fc6000ff9e0ff */
        /* <DEDUP_REMOVED lines=19> */
[----:B0-----:R-:W2:Y:S01]  /*212c0*/  LDL.LU R0, [R1+0x85c] ;  /* 0x00085c0001007983 */ /* 0x001ea20000300800 */
[----:B------:R-:W-:-:S02]  /*212d0*/  IADD3.X R28, R28, UR6, RZ, P5, !PT ;  /* 0x000000061c1c7c10 */ /* 0x000fc4000affe4ff */
[----:B------:R-:W-:-:S03]  /*212e0*/  IADD3 R3, P5, R3, UR7, RZ ;  /* 0x0000000703037c10 */ /* 0x000fc6000ffbe0ff */
[----:B------:R-:W-:Y:S04]  /*212f0*/  STL [R1+0x898], R28 ;  /* 0x0008981c01007387 */ /* 0x000fe80000100800 */
[----:B--2---:R0:W-:Y:S04]  /*21300*/  STL [R1+0x9ec], R0 ;  /* 0x0009ec0001007387 */ /* 0x0041e80000100800 */
[----:B------:R-:W-:Y:S04]  /*21310*/  STL [R1+0x86c], R3 ;  /* 0x00086c0301007387 */ /* 0x000fe80000100800 */
[----:B0-----:R-:W2:Y:S01]  /*21320*/  LDL.LU R0, [R1+0x888] ;  /* 0x0008880001007983 */ /* 0x001ea20000300800 */
[----:B------:R-:W-:-:S05]  /*21330*/  IADD3.X R2, R2, UR6, RZ, P6, !PT ;  /* 0x0000000602027c10 */ /* 0x000fca000b7fe4ff */
[----:B------:R-:W-:Y:S04]  /*21340*/  STL [R1+0x890], R2 ;  /* 0x0008900201007387 */ /* 0x000fe80000100800 */
        /* <DEDUP_REMOVED lines=30> */
[----:B--2---:R-:W-:-:S05]  /*21530*/  IADD3 R0, P6, R0, UR7, RZ ;  /* 0x0000000700007c10 */ /* 0x004fca000ffde0ff */
[----:B------:R0:W-:Y:S04]  /*21540*/  STL [R1+0x864], R0 ;  /* 0x0008640001007387 */ /* 0x0001e80000100800 */
[----:B0-----:R-:W2:Y:S02]  /*21550*/  LDL.LU R0, [R1+0x9f0] ;  /* 0x0009f00001007983 */ /* 0x001ea40000300800 */
[----:B--2---:R-:W-:-:S05]  /*21560*/  IADD3.X R0, R0, UR6, RZ, P1, !PT ;  /* 0x0000000600007c10 */ /* 0x004fca0008ffe4ff */
[----:B------:R0:W-:Y:S04]  /*21570*/  STL [R1+0x888], R0 ;  /* 0x0008880001007387 */ /* 0x0001e80000100800 */
[----:B0-----:R-:W2:Y:S01]  /*21580*/  LDL.LU R0, [R1+0x9ec] ;  /* 0x0009ec0001007983 */ /* 0x001ea20000300800 */
[----:B---3--:R-:W-:Y:S02]  /*21590*/  IADD3.X R5, R5, UR6, RZ, P2, !PT ;  /* 0x0000000605057c10 */ /* 0x008fe400097fe4ff */
[----:B----4-:R-:W-:Y:S02]  /*215a0*/  IADD3 R4, P2, R4, UR7, RZ ;  /* 0x0000000704047c10 */ /* 0x010fe4000ff5e0ff */
        /* <DEDUP_REMOVED lines=19> */
[----:B--2---:R-:W-:-:S05]  /*216e0*/  IADD3 R0, P1, R0, UR7, RZ ;  /* 0x0000000700007c10 */ /* 0x004fca000ff3e0ff */
[----:B------:R0:W-:Y:S04]  /*216f0*/  STL [R1+0x85c], R0 ;  /* 0x00085c0001007387 */ /* 0x0001e80000100800 */
        /* <DEDUP_REMOVED lines=580> */
[----:B------:R-:W-:-:S02]  /*23b40*/  IADD3.X R24, R24, UR6, RZ, P6, !PT ;  /* 0x0000000618187c10 */ /* 0x000fc4000b7fe4ff */
[----:B------:R-:W-:Y:S02]  /*23b50*/  IADD3.X R25, R25, UR6, RZ, P1, !PT ;  /* 0x0000000619197c10 */ /* 0x000fe40008ffe4ff */
[----:B------:R-:W-:Y:S02]  /*23b60*/  IADD3.X R27, R27, UR6, RZ, P3, !PT ;  /* 0x000000061b1b7c10 */ /* 0x000fe40009ffe4ff */
[----:B------:R-:W-:Y:S02]  /*23b70*/  IADD3.X R26, R26, UR6, RZ, P2, !PT ;  /* 0x000000061a1a7c10 */ /* 0x000fe400097fe4ff */
[----:B--2---:R-:W-:-:S05]  /*23b80*/  IADD3 R0, P4, R0, UR7, RZ ;  /* 0x0000000700007c10 */ /* 0x004fca000ff9e0ff */
[----:B------:R0:W-:Y:S04]  /*23b90*/  STL [R1+0x8fc], R0 ;  /* 0x0008fc0001007387 */ /* 0x0001e80000100800 */
[----:B0-----:R0:W5:Y:S04]  /*23ba0*/  LDL.LU R0, [R1+0x9b8] ;  /* 0x0009b80001007983 */ /* 0x0011680000300800 */
[----:B------:R1:W-:Y:S04]  /*23bb0*/  STL [R1+0x598], R4 ;  /* 0x0005980401007387 */ /* 0x0003e80000100800 */
[----:B-1----:R0:W5:Y:S04]  /*23bc0*/  LDL.LU R4, [R1+0x9b4] ;  /* 0x0009b40001047983 */ /* 0x0021680000300800 */
[----:B------:R1:W-:Y:S04]  /*23bd0*/  STL [R1+0x904], R5 ;  /* 0x0009040501007387 */ /* 0x0003e80000100800 */
[----:B-1----:R0:W5:Y:S04]  /*23be0*/  LDL.LU R5, [R1+0x9b0] ;  /* 0x0009b00001057983 */ /* 0x0021680000300800 */
[----:B------:R1:W-:Y:S04]  /*23bf0*/  STL [R1+0x590], R22 ;  /* 0x0005901601007387 */ /* 0x0003e80000100800 */
[----:B-1----:R0:W5:Y:S04]  /*23c00*/  LDL.LU R22, [R1+0x9ac] ;  /* 0x0009ac0001167983 */ /* 0x0021680000300800 */
[----:B------:R1:W-:Y:S01]  /*23c10*/  STL [R1+0x90c], R23 ;  /* 0x00090c1701007387 */ /* 0x0003e20000100800 */
[----:B------:R-:W-:-:S03]  /*23c20*/  IADD3.X R8, R8, UR6, RZ, P4, !PT ;  /* 0x0000000608087c10 */ /* 0x000fc6000a7fe4ff */
[----:B-1----:R0:W5:Y:S04]  /*23c30*/  LDL.LU R23, [R1+0x9a8] ;  /* 0x0009a80001177983 */ /* 0x0021680000300800 */
[----:B------:R1:W-:Y:S01]  /*23c40*/  STL [R1+0x588], R20 ;  /* 0x0005881401007387 */ /* 0x0003e20000100800 */
[----:B------:R-:W-:-:S03]  /*23c50*/  IADD3 R9, P4, R9, UR7, RZ ;  /* 0x0000000709097c10 */ /* 0x000fc6000ff9e0ff */
[----:B-1----:R0:W5:Y:S04]  /*23c60*/  LDL.LU R20, [R1+0x9a4] ;  /* 0x0009a40001147983 */ /* 0x0021680000300800 */
[----:B------:R1:W-:Y:S04]  /*23c70*/  STL [R1+0x914], R21 ;  /* 0x0009141501007387 */ /* 0x0003e80000100800 */
        /* <DEDUP_REMOVED lines=33> */
[----:B------:R0:W-:Y:S01]  /*23e90*/  STL [R1+0x910], R26 ;  /* 0x0009101a01007387 */ /* 0x0001e20000100800 */
[----:B------:R-:W-:Y:S05]  /*23ea0*/  @P0 BRA `(.L_x_2) ;  /* 0xfffffebc00880947 */ /* 0x000fea000383ffff */
[----:B-----5:R1:W-:Y:S04]  /*23eb0*/  STL [R1+0xa18], R16 ;  /* 0x000a181001007387 */ /* 0x0203e80000100800 */
[----:B-1----:R-:W2:Y:S04]  /*23ec0*/  LDL.LU R16, [R1+0x1f8] ;  /* 0x0001f80001107983 */ /* 0x002ea80000300800 */
[----:B--2---:R1:W-:Y:S04]  /*23ed0*/  STL [R1+0xa20], R16 ;  /* 0x000a201001007387 */ /* 0x0043e80000100800 */
        /* <DEDUP_REMOVED lines=26> */
[----:B------:R2:W-:Y:S01]  /*24080*/  STL [R1+0xa14], R17 ;  /* 0x000a141101007387 */ /* 0x0005e20000100800 */
[----:B-1----:R-:W-:-:S03]  /*24090*/  IMAD.MOV.U32 R16, RZ, RZ, R5 ;  /* 0x000000ffff107224 */ /* 0x002fc600078e0005 */
[----:B--2---:R-:W2:Y:S04]  /*240a0*/  LDL.LU R17, [R1+0x1f4] ;  /* 0x0001f40001117983 */ /* 0x004ea80000300800 */
        /* <DEDUP_REMOVED lines=29> */
[----:B------:R-:W2:Y:S01]  /*24280*/  LDL.LU R0, [R1+0x180] ;  /* 0x0001800001007983 */ /* 0x000ea20000300800 */
[----:B-1----:R-:W-:-:S03]  /*24290*/  IMAD.MOV.U32 R17, RZ, RZ, R4 ;  /* 0x000000ffff117224 */ /* 0x002fc600078e0004 */
[----:B------:R-:W3:Y:S04]  /*242a0*/  LDL.LU R4, [R1+0x28c] ;  /* 0x00028c0001047983 */ /* 0x000ee80000300800 */
[----:B------:R-:W3:Y:S04]  /*242b0*/  LDL.LU R5, [R1+0x288] ;  /* 0x0002880001057983 */ /* 0x000ee80000300800 */
[----:B0-----:R-:W4:Y:S04]  /*242c0*/  LDL.LU R6, [R1+0x284] ;  /* 0x0002840001067983 */ /* 0x001f280000300800 */
        /* <DEDUP_REMOVED lines=12> */
[----:B0-----:R-:W2:Y:S04]  /*24390*/  LDL.LU R9, [R1+0x184] ;  /* 0x0001840001097983 */ /* 0x001ea80000300800 */
[----:B------:R0:W-:Y:S04]  /*243a0*/  STL [R1+0x9a8], R8 ;  /* 0x0009a80801007387 */ /* 0x0001e80000100800 */
[----:B0-----:R-:W4:Y:S04]  /*243b0*/  LDL.LU R8, [R1+0x188] ;  /* 0x0001880001087983 */ /* 0x001f280000300800 */
[----:B------:R0:W-:Y:S04]  /*243c0*/  STL [R1+0x99c], R19 ;  /* 0x00099c1301007387 */ /* 0x0001e80000100800 */
[----:B0-----:R-:W4:Y:S04]  /*243d0*/  LDL.LU R19, [R1+0x18c] ;  /* 0x00018c0001137983 */ /* 0x001f280000300800 */
[----:B------:R0:W-:Y:S04]  /*243e0*/  STL [R1+0x998], R18 ;  /* 0x0009981201007387 */ /* 0x0001e80000100800 */
[----:B0-----:R-:W3:Y:S04]  /*243f0*/  LDL.LU R18, [R1+0x100] ;  /* 0x0001000001127983 */ /* 0x001ee80000300800 */
[----:B------:R0:W-:Y:S04]  /*24400*/  STL [R1+0x994], R23 ;  /* 0x0009941701007387 */ /* 0x0001e80000100800 */
[----:B0-----:R-:W3:Y:S04]  /*24410*/  LDL.LU R23, [R1+0x104] ;  /* 0x0001040001177983 */ /* 0x001ee80000300800 */
[----:B------:R0:W-:Y:S01]  /*24420*/  STL [R1+0x990], R22 ;  /* 0x0009901601007387 */ /* 0x0001e20000100800 */
[----:B------:R-:W-:-:S03]  /*24430*/  F2FP.F16.F32.PACK_AB R16, R17, R16 ;  /* 0x000000101110723e */ /* 0x000fc600000000ff */
[----:B0-----:R-:W2:Y:S04]  /*24440*/  LDL.LU R22, [R1+0x108] ;  /* 0x0001080001167983 */ /* 0x001ea80000300800 */
        /* <DEDUP_REMOVED lines=10> */
[----:B------:R0:W-:Y:S04]  /*244f0*/  STL [R1+0x978], R3 ;  /* 0x0009780301007387 */ /* 0x0001e80000100800 */
[----:B0-----:R-:W2:Y:S04]  /*24500*/  LDL.LU R3, [R1+0x1f0] ;  /* 0x0001f00001037983 */ /* 0x001ea80000300800 */
[----:B------:R-:W4:Y:S04]  /*24510*/  LDL.LU R17, [R1+0xa8c] ;  /* 0x000a8c0001117983 */ /* 0x000f280000300800 */
[----:B------:R0:W-:Y:S04]  /*24520*/  STL [R1+0x20c], R16 ;  /* 0x00020c1001007387 */ /* 0x0001e80000100800 */
[----:B0-----:R-:W4:Y:S02]  /*24530*/  LDL.LU R16, [R1+0xa88] ;  /* 0x000a880001107983 */ /* 0x001f240000300800 */
[----:B----4-:R-:W-:-:S02]  /*24540*/  F2FP.F16.F32.PACK_AB R16, R17, R16 ;  /* 0x000000101110723e */ /* 0x010fc400000000ff */
        /* <DEDUP_REMOVED lines=52> */
[----:B------:R-:W2:Y:S01]  /*24890*/  LDL.LU R17, [R1+0xa1c] ;  /* 0x000a1c0001117983 */ /* 0x000ea20000300800 */
[----:B---3--:R-:W-:-:S03]  /*248a0*/  F2FP.F16.F32.PACK_AB R2, R2, R29 ;  /* 0x0000001d0202723e */ /* 0x008fc600000000ff */
[----:B------:R0:W-:Y:S01]  /*248b0*/  STL [R1+0x64], R16 ;  /* 0x0000641001007387 */ /* 0x0001e20000100800 */
[----:B------:R-:W-:-:S03]  /*248c0*/  F2FP.F16.F32.PACK_AB R20, R28, R20 ;  /* 0x000000141c14723e */ /* 0x000fc600000000ff */
[----:B0-----:R-:W3:Y:S01]  /*248d0*/  LDL.LU R16, [R1+0xa18] ;  /* 0x000a180001107983 */ /* 0x001ee20000300800 */
[----:B------:R-:W-:Y:S02]  /*248e0*/  F2FP.F16.F32.PACK_AB R8, R19, R8 ;  /* 0x000000081308723e */ /* 0x000fe400000000ff */
[----:B--2---:R-:W-:Y:S02]  /*248f0*/  F2FP.F16.F32.PACK_AB R3, R17, R3 ;  /* 0x000000031103723e */ /* 0x004fe400000000ff */
[----:B------:R-:W3:Y:S04]  /*24900*/  LDL.LU R17, [R1+0xa14] ;  /* 0x000a140001117983 */ /* 0x000ee80000300800 */
[----:B------:R0:W-:Y:S04]  /*24910*/  STL [R1+0x60], R3 ;  /* 0x0000600301007387 */ /* 0x0001e80000100800 */
[----:B------:R1:W-:Y:S01]  /*24920*/  STL [R1+0x5c], R2 ;  /* 0x00005c0201007387 */ /* 0x0003e20000100800 */
[----:B0-----:R-:W-:-:S03]  /*24930*/  F2FP.F16.F32.PACK_AB R3, R21, R22 ;  /* 0x000000161503723e */ /* 0x001fc600000000ff */
[----:B------:R-:W-:Y:S01]  /*24940*/  STL [R1+0x58], R20 ;  /* 0x0000581401007387 */ /* 0x000fe20000100800 */
[----:B-1----:R-:W-:-:S03]  /*24950*/  F2FP.F16.F32.PACK_AB R2, R23, R18 ;  /* 0x000000121702723e */ /* 0x002fc600000000ff */
[----:B------:R0:W-:Y:S04]  /*24960*/  STL [R1+0x54], R3 ;  /* 0x0000540301007387 */ /* 0x0001e80000100800 */
[----:B------:R1:W-:Y:S01]  /*24970*/  STL [R1+0x50], R2 ;  /* 0x0000500201007387 */ /* 0x0003e20000100800 */
[----:B0-----:R-:W-:-:S03]  /*24980*/  F2FP.F16.F32.PACK_AB R3, R9, R0 ;  /* 0x000000000903723e */ /* 0x001fc600000000ff */
[----:B------:R-:W-:Y:S01]  /*24990*/  STL [R1+0x4c], R8 ;  /* 0x00004c0801007387 */ /* 0x000fe20000100800 */
[----:B------:R-:W-:Y:S02]  /*249a0*/  F2FP.F16.F32.PACK_AB R0, R6, R7 ;  /* 0x000000070600723e */ /* 0x000fe400000000ff */
[----:B-1----:R-:W-:Y:S01]  /*249b0*/  F2FP.F16.F32.PACK_AB R2, R4, R5 ;  /* 0x000000050402723e */ /* 0x002fe200000000ff */
[----:B------:R0:W-:Y:S04]  /*249c0*/  STL [R1+0x48], R3 ;  /* 0x0000480301007387 */ /* 0x0001e80000100800 */
[----:B------:R1:W-:Y:S01]  /*249d0*/  STL [R1+0x44], R2 ;  /* 0x0000440201007387 */ /* 0x0003e20000100800 */
[----:B0-----:R-:W-:-:S03]  /*249e0*/  F2FP.F16.F32.PACK_AB R3, R10, R11 ;  /* 0x0000000b0a03723e */ /* 0x001fc600000000ff */
[----:B------:R0:W-:Y:S01]  /*249f0*/  STL [R1+0x40], R0 ;  /* 0x0000400001007387 */ /* 0x0001e20000100800 */
[----:B-1----:R-:W-:-:S03]  /*24a00*/  F2FP.F16.F32.PACK_AB R2, R12, R13 ;  /* 0x0000000d0c02723e */ /* 0x002fc600000000ff */
[----:B------:R1:W-:Y:S01]  /*24a10*/  STL [R1+0x3c], R3 ;  /* 0x00003c0301007387 */ /* 0x0003e20000100800 */
[----:B0-----:R-:W-:-:S03]  /*24a20*/  F2FP.F16.F32.PACK_AB R0, R14, R15 ;  /* 0x0000000f0e00723e */ /* 0x001fc600000000ff */
[----:B------:R0:W-:Y:S01]  /*24a30*/  STL [R1+0x38], R2 ;  /* 0x0000380201007387 */ /* 0x0001e20000100800 */
[----:B-1----:R-:W-:-:S03]  /*24a40*/  F2FP.F16.F32.PACK_AB R3, R24, R25 ;  /* 0x000000191803723e */ /* 0x002fc600000000ff */
[----:B------:R3:W-:Y:S04]  /*24a50*/  STL [R1+0x34], R0 ;  /* 0x0000340001007387 */ /* 0x0007e80000100800 */
[----:B------:R-:W-:Y:S04]  /*24a60*/  STL [R1+0x30], R3 ;  /* 0x0000300301007387 */ /* 0x000fe80000100800 */
[----:B------:R-:W2:Y:S01]  /*24a70*/  LDL.LU R7, [R1+0xb8] ;  /* 0x0000b80001077983 */ /* 0x000ea20000300800 */
[----:B0-----:R-:W-:-:S05]  /*24a80*/  F2FP.F16.F32.PACK_AB R2, R26, R27 ;  /* 0x0000001b1a02723e */ /* 0x001fca00000000ff */
[----:B------:R-:W-:Y:S01]  /*24a90*/  STL [R1+0x2c], R2 ;  /* 0x00002c0201007387 */ /* 0x000fe20000100800 */
[----:B---3--:R-:W-:-:S03]  /*24aa0*/  F2FP.F16.F32.PACK_AB R0, R17, R16 ;  /* 0x000000101100723e */ /* 0x008fc600000000ff */
[----:B--2---:R0:W-:Y:S04]  /*24ab0*/  STL [R1+0x9c4], R7 ;  /* 0x0009c40701007387 */ /* 0x0041e80000100800 */
[----:B------:R-:W-:Y:S04]  /*24ac0*/  STL [R1+0x28], R0 ;  /* 0x0000280001007387 */ /* 0x000fe80000100800 */
[----:B0-----:R-:W2:Y:S04]  /*24ad0*/  LDL.LU R7, [R1+0x2a0] ;  /* 0x0002a00001077983 */ /* 0x001ea80000300800 */
[----:B--2---:R0:W-:Y:S04]  /*24ae0*/  STL [R1+0x9cc], R7 ;  /* 0x0009cc0701007387 */ /* 0x0041e80000100800 */
        /* <DEDUP_REMOVED lines=17> */
[----:B------:R-:W3:Y:S04]  /*24c00*/  LDL.LU R6, [R1+0xb0] ;  /* 0x0000b00001067983 */ /* 0x000ee80000300800 */
[----:B---3--:R0:W-:Y:S04]  /*24c10*/  STL [R1+0x9c0], R6 ;  /* 0x0009c00601007387 */ /* 0x0081e80000100800 */
[----:B0-----:R-:W3:Y:S04]  /*24c20*/  LDL.LU R6, [R1+0xbc] ;  /* 0x0000bc0001067983 */ /* 0x001ee80000300800 */
        /* <DEDUP_REMOVED lines=19> */
[----:B0-----:R-:W2:Y:S04]  /*24d60*/  LDL.LU R6, [R1+0x29c] ;  /* 0x00029c0001067983 */ /* 0x001ea80000300800 */
[----:B------:R-:W3:Y:S04]  /*24d70*/  LDL.LU R5, [R1+0x138] ;  /* 0x0001380001057983 */ /* 0x000ee80000300800 */
[----:B---3--:R0:W-:Y:S04]  /*24d80*/  STL [R1+0x9bc], R5 ;  /* 0x0009bc0501007387 */ /* 0x0081e80000100800 */
[----:B0-----:R-:W3:Y:S04]  /*24d90*/  LDL.LU R5, [R1+0xb4] ;  /* 0x0000b40001057983 */ /* 0x001ee80000300800 */
[----:B------:R-:W4:Y:S04]  /*24da0*/  LDL.LU R4, [R1+0x130] ;  /* 0x0001300001047983 */ /* 0x000f280000300800 */
[----:B----4-:R0:W-:Y:S04]  /*24db0*/  STL [R1+0x9b8], R4 ;  /* 0x0009b80401007387 */ /* 0x0101e80000100800 */
[----:B0-----:R-:W4:Y:S04]  /*24dc0*/  LDL.LU R4, [R1+0x13c] ;  /* 0x00013c0001047983 */ /* 0x001f280000300800 */
[----:B------:R-:W2:Y:S04]  /*24dd0*/  LDL.LU R11, [R1+0x1b8] ;  /* 0x0001b800010b7983 */ /* 0x000ea80000300800 */
[----:B--2---:R0:W-:Y:S04]  /*24de0*/  STL [R1+0x9b4], R11 ;  /* 0x0009b40b01007387 */ /* 0x0041e80000100800 */
[----:B0-----:R-:W2:Y:S04]  /*24df0*/  LDL.LU R11, [R1+0x134] ;  /* 0x00013400010b7983 */ /* 0x001ea80000300800 */
[----:B------:R-:W3:Y:S04]  /*24e00*/  LDL.LU R9, [R1+0x1b4] ;  /* 0x0001b40001097983 */ /* 0x000ee80000300800 */
[----:B---3--:R0:W-:Y:S04]  /*24e10*/  STL [R1+0x9b0], R9 ;  /* 0x0009b00901007387 */ /* 0x0081e80000100800 */
[----:B0-----:R-:W3:Y:S04]  /*24e20*/  LDL.LU R9, [R1+0x1bc] ;  /* 0x0001bc0001097983 */ /* 0x001ee80000300800 */
[----:B------:R-:W3:Y:S04]  /*24e30*/  LDL.LU R10, [R1+0x1b0] ;  /* 0x0001b000010a7983 */ /* 0x000ee80000300800 */
[----:B------:R-:W3:Y:S04]  /*24e40*/  LDL.LU R8, [R1+0x2bc] ;  /* 0x0002bc0001087983 */ /* 0x000ee80000300800 */
[----:B------:R-:W4:Y:S04]  /*24e50*/  LDL.LU R15, [R1+0xc8] ;  /* 0x0000c800010f7983 */ /* 0x000f280000300800 */
[----:B----4-:R0:W-:Y:S04]  /*24e60*/  STL [R1+0x9a4], R15 ;  /* 0x0009a40f01007387 */ /* 0x0101e80000100800 */
[----:B0-----:R-:W4:Y:S04]  /*24e70*/  LDL.LU R15, [R1+0x2b4] ;  /* 0x0002b400010f7983 */ /* 0x001f280000300800 */
[----:B------:R-:W2:Y:S01]  /*24e80*/  LDL.LU R19, [R1+0xc4] ;  /* 0x0000c40001137983 */ /* 0x000ea20000300800 */
[----:B------:R-:W-:-:S03]  /*24e90*/  F2FP.F16.F32.PACK_AB R7, R6, R7 ;  /* 0x000000070607723e */ /* 0x000fc600000000ff */
[----:B--2---:R0:W-:Y:S04]  /*24ea0*/  STL [R1+0x9a0], R19 ;  /* 0x0009a01301007387 */ /* 0x0041e80000100800 */
[----:B0-----:R-:W2:Y:S04]  /*24eb0*/  LDL.LU R19, [R1+0xcc] ;  /* 0x0000cc0001137983 */ /* 0x001ea80000300800 */
        /* <DEDUP_REMOVED lines=19> */
[----:B------:R-:W3:Y:S04]  /*24ff0*/  LDL.LU R6, [R1+0xa10] ;  /* 0x000a100001067983 */ /* 0x000ee80000300800 */
[----:B------:R0:W-:Y:S04]  /*25000*/  STL [R1+0x24], R7 ;  /* 0x0000240701007387 */ /* 0x0001e80000100800 */
[----:B0-----:R-:W3:Y:S02]  /*25010*/  LDL.LU R7, [R1+0xa0c] ;  /* 0x000a0c0001077983 */ /* 0x001ee40000300800 */
[----:B---3--:R-:W-:-:S02]  /*25020*/  F2FP.F16.F32.PACK_AB R7, R6, R7 ;  /* 0x000000070607723e */ /* 0x008fc400000000ff */
        /* <DEDUP_REMOVED lines=33> */
[----:B------:R0:W-:Y:S04]  /*25240*/  STL [R1], R7 ;  /* 0x0000000701007387 */ /* 0x0001e80000100800 */
[----:B0-----:R-:W3:Y:S02]  /*25250*/  LDL.LU R7, [R1+0x9c4] ;  /* 0x0009c40001077983 */ /* 0x001ee40000300800 */
[----:B---3--:R-:W-:-:S02]  /*25260*/  F2FP.F16.F32.PACK_AB R7, R6, R7 ;  /* 0x000000070607723e */ /* 0x008fc400000000ff */
[----:B------:R-:W3:Y:S02]  /*25270*/  LDL.LU R6, [R1+0x9c0] ;  /* 0x0009c00001067983 */ /* 0x000ee40000300800 */
[----:B---3--:R-:W-:Y:S02]  /*25280*/  F2FP.F16.F32.PACK_AB R6, R5, R6 ;  /* 0x000000060506723e */ /* 0x008fe400000000ff */
[----:B------:R-:W3:Y:S02]  /*25290*/  LDL.LU R5, [R1+0x9bc] ;  /* 0x0009bc0001057983 */ /* 0x000ee40000300800 */
[----:B---3--:R-:W-:Y:S02]  /*252a0*/  F2FP.F16.F32.PACK_AB R5, R4, R5 ;  /* 0x000000050405723e */ /* 0x008fe400000000ff */
[----:B------:R-:W3:Y:S02]  /*252b0*/  LDL.LU R4, [R1+0x9b8] ;  /* 0x0009b80001047983 */ /* 0x000ee40000300800 */
[----:B---3--:R-:W-:-:S02]  /*252c0*/  F2FP.F16.F32.PACK_AB R4, R11, R4 ;  /* 0x000000040b04723e */ /* 0x008fc400000000ff */
[----:B------:R-:W3:Y:S02]  /*252d0*/  LDL.LU R11, [R1+0x9b4] ;  /* 0x0009b400010b7983 */ /* 0x000ee40000300800 */
[----:B---3--:R-:W-:Y:S02]  /*252e0*/  F2FP.F16.F32.PACK_AB R11, R9, R11 ;  /* 0x0000000b090b723e */ /* 0x008fe400000000ff */
[----:B------:R-:W3:Y:S02]  /*252f0*/  LDL.LU R9, [R1+0x9b0] ;  /* 0x0009b00001097983 */ /* 0x000ee40000300800 */
[----:B---3--:R-:W-:Y:S02]  /*25300*/  F2FP.F16.F32.PACK_AB R10, R9, R10 ;  /* 0x0000000a090a723e */ /* 0x008fe400000000ff */
[----:B------:R-:W3:Y:S02]  /*25310*/  LDL.LU R9, [R1+0x9ac] ;  /* 0x0009ac0001097983 */ /* 0x000ee40000300800 */
[----:B---3--:R-:W-:-:S02]  /*25320*/  F2FP.F16.F32.PACK_AB R9, R8, R9 ;  /* 0x000000090809723e */ /* 0x008fc400000000ff */
[----:B------:R-:W4:Y:S02]  /*25330*/  LDL.LU R8, [R1+0x9a8] ;  /* 0x0009a80001087983 */ /* 0x000f240000300800 */
[----:B----4-:R-:W-:Y:S02]  /*25340*/  F2FP.F16.F32.PACK_AB R8, R15, R8 ;  /* 0x000000080f08723e */ /* 0x010fe400000000ff */
[----:B------:R-:W2:Y:S02]  /*25350*/  LDL.LU R15, [R1+0x9a4] ;  /* 0x0009a400010f7983 */ /* 0x000ea40000300800 */
[----:B--2---:R-:W-:Y:S02]  /*25360*/  F2FP.F16.F32.PACK_AB R15, R19, R15 ;  /* 0x0000000f130f723e */ /* 0x004fe400000000ff */
[----:B------:R-:W2:Y:S01]  /*25370*/  LDL.LU R19, [R1+0x9a0] ;  /* 0x0009a00001137983 */ /* 0x000ea20000300800 */
[----:B------:R-:W-:Y:S02]  /*25380*/  F2FP.F16.F32.PACK_AB R13, R18, R13 ;  /* 0x0000000d120d723e */ /* 0x000fe400000000ff */
[----:B--2---:R-:W-:-:S02]  /*25390*/  F2FP.F16.F32.PACK_AB R14, R19, R14 ;  /* 0x0000000e130e723e */ /* 0x004fc400000000ff */
[----:B------:R-:W2:Y:S04]  /*253a0*/  LDL.LU R19, [R1+0x99c] ;  /* 0x00099c0001137983 */ /* 0x000ea80000300800 */
[----:B------:R-:W3:Y:S01]  /*253b0*/  LDL.LU R18, [R1+0x998] ;  /* 0x0009980001127983 */ /* 0x000ee20000300800 */
[----:B------:R-:W-:-:S03]  /*253c0*/  F2FP.F16.F32.PACK_AB R12, R23, R12 ;  /* 0x0000000c170c723e */ /* 0x000fc600000000ff */
[----:B------:R-:W4:Y:S01]  /*253d0*/  LDL.LU R23, [R1+0x994] ;  /* 0x0009940001177983 */ /* 0x000f220000300800 */
[----:B--2---:R-:W-:-:S03]  /*253e0*/  F2FP.F16.F32.PACK_AB R19, R22, R19 ;  /* 0x000000131613723e */ /* 0x004fc600000000ff */
[----:B------:R-:W2:Y:S01]  /*253f0*/  LDL.LU R22, [R1+0x990] ;  /* 0x0009900001167983 */ /* 0x000ea20000300800 */
[----:B---3--:R-:W-:-:S03]  /*25400*/  F2FP.F16.F32.PACK_AB R18, R21, R18 ;  /* 0x000000121512723e */ /* 0x008fc600000000ff */
[----:B------:R-:W3:Y:S01]  /*25410*/  LDL.LU R21, [R1+0x98c] ;  /* 0x00098c0001157983 */ /* 0x000ee20000300800 */
[----:B------:R-:W-:Y:S02]  /*25420*/  F2FP.F16.F32.PACK_AB R17, R20, R17 ;  /* 0x000000111411723e */ /* 0x000fe400000000ff */
[----:B------:R-:W-:Y:S01]  /*25430*/  F2FP.F16.F32.PACK_AB R16, R28, R16 ;  /* 0x000000101c10723e */ /* 0x000fe200000000ff */
[----:B------:R-:W3:Y:S01]  /*25440*/  LDL.LU R20, [R1+0x988] ;  /* 0x0009880001147983 */ /* 0x000ee20000300800 */
[----:B----4-:R-:W-:-:S03]  /*25450*/  F2FP.F16.F32.PACK_AB R23, R29, R23 ;  /* 0x000000171d17723e */ /* 0x010fc600000000ff */
[----:B------:R-:W4:Y:S04]  /*25460*/  LDL.LU R28, [R1+0x984] ;  /* 0x00098400011c7983 */ /* 0x000f280000300800 */
[----:B------:R-:W4:Y:S01]  /*25470*/  LDL.LU R29, [R1+0x980] ;  /* 0x00098000011d7983 */ /* 0x000f220000300800 */
[----:B--2---:R-:W-:-:S03]  /*25480*/  F2FP.F16.F32.PACK_AB R22, R2, R22 ;  /* 0x000000160216723e */ /* 0x004fc600000000ff */
[----:B------:R-:W2:Y:S01]  /*25490*/  LDL.LU R2, [R1+0x97c] ;  /* 0x00097c0001027983 */ /* 0x000ea20000300800 */
[----:B---3--:R-:W-:-:S03]  /*254a0*/  F2FP.F16.F32.PACK_AB R21, R3, R21 ;  /* 0x000000150315723e */ /* 0x008fc600000000ff */
[----:B------:R-:W2:Y:S01]  /*254b0*/  LDL.LU R3, [R1+0x978] ;  /* 0x0009780001037983 */ /* 0x000ea20000300800 */
[----:B------:R-:W-:Y:S02]  /*254c0*/  F2FP.F16.F32.PACK_AB R27, R24, R27 ;  /* 0x0000001b181b723e */ /* 0x000fe400000000ff */
[----:B------:R-:W-:Y:S02]  /*254d0*/  F2FP.F16.F32.PACK_AB R26, R25, R26 ;  /* 0x0000001a191a723e */ /* 0x000fe400000000ff */
[----:B------:R-:W-:Y:S02]  /*254e0*/  F2FP.F16.F32.PACK_AB R20, R0, R20 ;  /* 0x000000140014723e */ /* 0x000fe400000000ff */
[----:B----4-:R-:W-:Y:S02]  /*254f0*/  F2FP.F16.F32.PACK_AB R25, R29, R28 ;  /* 0x0000001c1d19723e */ /* 0x010fe400000000ff */
[----:B--2---:R-:W-:-:S07]  /*25500*/  F2FP.F16.F32.PACK_AB R24, R3, R2 ;  /* 0x000000020318723e */ /* 0x004fce00000000ff */
.L_x_1:
[----:B0-----:R-:W2:Y:S01]  /*25510*/  LDL R0, [R1+0x974] ;  /* 0x0009740001007983 */ /* 0x001ea20000100800 */
[----:B------:R-:W0:Y:S01]  /*25520*/  S2R R3, SR_TID.X ;  /* 0x0000000000037919 */ /* 0x000e220000002100 */
[----:B------:R-:W1:Y:S01]  /*25530*/  S2UR UR5, SR_CgaCtaId ;  /* 0x00000000000579c3 */ /* 0x000e620000008800 */
[----:B------:R-:W-:Y:S01]  /*25540*/  UMOV UR4, 0x400 ;  /* 0x0000040000047882 */ /* 0x000fe20000000000 */
[----:B------:R-:W-:Y:S01]  /*25550*/  ULDC.64 UR10, c[0x0][0x228] ;  /* 0x00008a00000a7ab9 */ /* 0x000fe20000000a00 */
[----:B------:R-:W3:Y:S01]  /*25560*/  LDL.LU R29, [R1+0x964] ;  /* 0x00096400011d7983 */ /* 0x000ee20000300800 */
[----:B------:R-:W-:-:S03]  /*25570*/  ULDC UR6, c[0x0][0x22c] ;  /* 0x00008b0000067ab9 */ /* 0x000fc60000000800 */
[----:B------:R-:W4:Y:S01]  /*25580*/  LDL R28, [R1+0x274] ;  /* 0x00027400011c7983 */ /* 0x000f220000100800 */
[----:B-1----:R-:W-:-:S03]  /*25590*/  ULEA UR4, UR5, UR4, 0x18 ;  /* 0x0000000405047291 */ /* 0x002fc6000f8ec03f */
[----:B------:R-:W-:Y:S01]  /*255a0*/  ULDC UR5, c[0x0][0x22c] ;  /* 0x00008b0000057ab9 */ /* 0x000fe20000000800 */
[----:B0-----:R-:W-:-:S05]  /*255b0*/  IMAD.SHL.U32 R3, R3, 0x10, RZ ;  /* 0x0000001003037824 */ /* 0x001fca00078e00ff */
[----:B------:R-:W-:Y:S01]  /*255c0*/  LOP3.LUT R3, R3, 0x1f0, RZ, 0xc0, !PT ;  /* 0x000001f003037812 */ /* 0x000fe200078ec0ff */
[----:B------:R-:W-:Y:S01]  /*255d0*/  BAR.SYNC.DEFER_BLOCKING 0x0 ;  /* 0x0000000000007b1d */ /* 0x000fe20000010000 */
[----:B--2---:R-:W-:Y:S02]  /*255e0*/  ISETP.GE.AND P0, PT, R0, UR10, PT ;  /* 0x0000000a00007c0c */ /* 0x004fe4000bf06270 */
[----:B---3--:R-:W-:-:S03]  /*255f0*/  IADD3 R3, R3, UR4, R29 ;  /* 0x0000000403037c10 */ /* 0x008fc6000fffe01d */
[----:B------:R-:W0:Y:S01]  /*25600*/  S2R R29, SR_TID.X ;  /* 0x00000000001d7919 */ /* 0x000e220000002100 */
[C---:B----4-:R-:W-:Y:S01]  /*25610*/  VIADD R2, R28.reuse, 0x1 ;  /* 0x000000011c027836 */ /* 0x050fe20000000000 */
[----:B------:R-:W-:Y:S01]  /*25620*/  STSM.16.M88.4 [R3], R24 ;  /* 0x0000001803007844 */ /* 0x000fe20000000200 */
[----:B------:R-:W-:-:S03]  /*25630*/  VIADD R0, R28, 0x2 ;  /* 0x000000021c007836 */ /* 0x000fc60000000000 */
[----:B------:R-:W-:Y:S01]  /*25640*/  ISETP.LT.AND P1, PT, R2, UR6, !P0 ;  /* 0x0000000602007c0c */ /* 0x000fe2000c721270 */
[----:B------:R-:W-:Y:S01]  /*25650*/  STSM.16.M88.4 [R3+0x200], R20 ;  /* 0x0002001403007844 */ /* 0x000fe20000000200 */
[----:B------:R-:W-:Y:S01]  /*25660*/  VIADD R2, R28, 0x3 ;  /* 0x000000031c027836 */ /* 0x000fe20000000000 */
[----:B------:R-:W-:Y:S01]  /*25670*/  BAR.SYNC.DEFER_BLOCKING 0x0 ;  /* 0x0000000000007b1d */ /* 0x000fe20000010000 */
[----:B------:R-:W-:Y:S01]  /*25680*/  ISETP.LT.AND P5, PT, R0, UR5, !P0 ;  /* 0x0000000500007c0c */ /* 0x000fe2000c7a1270 */
[----:B------:R-:W-:-:S04]  /*25690*/  VIADD R0, R28, 0x4 ;  /* 0x000000041c007836 */ /* 0x000fc80000000000 */
[----:B------:R-:W-:Y:S01]  /*256a0*/  ULDC UR5, c[0x0][0x22c] ;  /* 0x00008b0000057ab9 */ /* 0x000fe20000000800 */
[----:B------:R-:W-:Y:S01]  /*256b0*/  ULDC UR6, c[0x0][0x22c] ;  /* 0x00008b0000067ab9 */ /* 0x000fe20000000800 */
[----:B------:R-:W-:Y:S01]  /*256c0*/  STL [R1+0x80], R3 ;  /* 0x0000800301007387 */ /* 0x000fe20000100800 */
[----:B------:R-:W-:Y:S01]  /*256d0*/  ISETP.LT.AND P4, PT, R2, UR5, !P0 ;  /* 0x0000000502007c0c */ /* 0x000fe2000c781270 */
[----:B------:R-:W-:Y:S01]  /*256e0*/  ULDC UR5, c[0x0][0x22c] ;  /* 0x00008b0000057ab9 */ /* 0x000fe20000000800 */
[----:B------:R-:W-:Y:S01]  /*256f0*/  ISETP.LT.AND P3, PT, R0, UR6, !P0 ;  /* 0x0000000600007c0c */ /* 0x000fe2000c761270 */
[----:B------:R-:W-:Y:S01]  /*25700*/  ULDC.64 UR6, c[0x0][0x220] ;  /* 0x0000880000067ab9 */ /* 0x000fe20000000a00 */
[----:B0-----:R-:W-:-:S04]  /*25710*/  LOP3.LUT R29, R29, 0x3f, RZ, 0xc0, !PT ;  /* 0x0000003f1d1d7812 */ /* 0x001fc800078ec0ff */
[----:B------:R-:W-:Y:S01]  /*25720*/  LEA R29, R29, UR4, 0x4 ;  /* 0x000000041d1d7c11 */ /* 0x000fe2000f8e20ff */
[----:B------:R-:W-:-:S04]  /*25730*/  ULDC UR4, c[0x0][0x244] ;  /* 0x0000910000047ab9 */ /* 0x000fc80000000800 */
[----:B------:R-:W0:Y:S04]  /*25740*/  LDS.128 R24, [R29] ;  /* 0x000000001d187984 */ /* 0x000e280000000c00 */
[----:B------:R-:W1:Y:S04]  /*25750*/  LDS.128 R20, [R29+0x400] ;  /* 0x000400001d147984 */ /* 0x000e680000000c00 */
[----:B0-----:R-:W-:Y:S04]  /*25760*/  STL [R1+0x990], R25 ;  /* 0x0009901901007387 */ /* 0x001fe80000100800 */
[----:B------:R-:W-:Y:S04]  /*25770*/  STL [R1+0x984], R27 ;  /* 0x0009841b01007387 */ /* 0x000fe80000100800 */
[----:B------:R-:W-:Y:S04]  /*25780*/  STL [R1+0x988], R26 ;  /* 0x0009881a01007387 */ /* 0x000fe80000100800 */
[----:B------:R0:W-:Y:S04]  /*25790*/  STL.64 [R1+0x998], R24 ;  /* 0x0009981801007387 */ /* 0x0001e80000100a00 */
[----:B0-----:R-:W2:Y:S04]  /*257a0*/  LDL.LU R24, [R1+0x10] ;  /* 0x0000100001187983 */ /* 0x001ea80000300800 */
[----:B------:R-:W2:Y:S04]  /*257b0*/  LDL.LU R25, [R1+0x14] ;  /* 0x0000140001197983 */ /* 0x000ea80000300800 */
[----:B------:R-:W2:Y:S04]  /*257c0*/  LDL.LU R26, [R1+0x18] ;  /* 0x00001800011a7983 */ /* 0x000ea80000300800 */
[----:B------:R-:W2:Y:S04]  /*257d0*/  LDL.LU R27, [R1+0x1c] ;  /* 0x00001c00011b7983 */ /* 0x000ea80000300800 */
[----:B-1----:R0:W-:Y:S04]  /*257e0*/  STL [R1+0x9a0], R20 ;  /* 0x0009a01401007387 */ /* 0x0021e80000100800 */
[----:B0-----:R-:W3:Y:S01]  /*257f0*/  LDL.LU R20, [R1+0x80] ;  /* 0x0000800001147983 */ /* 0x001ee20000300800 */
[----:B------:R-:W-:Y:S06]  /*25800*/  BAR.SYNC.DEFER_BLOCKING 0x0 ;  /* 0x0000000000007b1d */ /* 0x000fec0000010000 */
[----:B------:R-:W-:Y:S04]  /*25810*/  STL [R1+0x98c], R21 ;  /* 0x00098c1501007387 */ /* 0x000fe80000100800 */
[----:B------:R-:W-:Y:S04]  /*25820*/  STL [R1+0x980], R22 ;  /* 0x0009801601007387 */ /* 0x000fe80000100800 */
[----:B------:R-:W-:Y:S04]  /*25830*/  STL [R1+0x97c], R23 ;  /* 0x00097c1701007387 */ /* 0x000fe80000100800 */
[----:B---3--:R0:W-:Y:S04]  /*25840*/  STSM.16.M88.4 [R20], R16 ;  /* 0x0000001014007844 */ /* 0x0081e80000000200 */
[----:B0-----:R-:W3:Y:S04]  /*25850*/  LDL.LU R16, [R1] ;  /* 0x0000000001107983 */ /* 0x001ee80000300800 */
[----:B------:R-:W3:Y:S04]  /*25860*/  LDL.LU R17, [R1+0x4] ;  /* 0x0000040001117983 */ /* 0x000ee80000300800 */
[----:B------:R-:W3:Y:S04]  /*25870*/  LDL.LU R18, [R1+0x8] ;  /* 0x0000080001127983 */ /* 0x000ee80000300800 */
[----:B------:R-:W3:Y:S04]  /*25880*/  LDL.LU R19, [R1+0xc] ;  /* 0x00000c0001137983 */ /* 0x000ee80000300800 */
[----:B------:R-:W-:Y:S01]  /*25890*/  STSM.16.M88.4 [R20+0x200], R12 ;  /* 0x0002000c14007844 */ /* 0x000fe20000000200 */
[----:B------:R-:W-:Y:S06]  /*258a0*/  BAR.SYNC.DEFER_BLOCKING 0x0 ;  /* 0x0000000000007b1d */ /* 0x000fec0000010000 */
[----:B------:R-:W0:Y:S04]  /*258b0*/  LDS.128 R12, [R29] ;  /* 0x000000001d0c7984 */ /* 0x000e280000000c00 */
[----:B0-----:R-:W-:Y:S04]  /*258c0*/  STL.64 [R1+0x90], R12 ;  /* 0x0000900c01007387 */ /* 0x001fe80000100a00 */
[----:B------:R-:W-:Y:S04]  /*258d0*/  STL.64 [R1+0x98], R14 ;  /* 0x0000980e01007387 */ /* 0x000fe80000100a00 */
[----:B------:R-:W0:Y:S01]  /*258e0*/  LDS.128 R12, [R29+0x400] ;  /* 0x000400001d0c7984 */ /* 0x000e220000000c00 */
[----:B------:R-:W-:Y:S06]  /*258f0*/  BAR.SYNC.DEFER_BLOCKING 0x0 ;  /* 0x0000000000007b1d */ /* 0x000fec0000010000 */
[----:B------:R-:W-:Y:S04]  /*25900*/  STSM.16.M88.4 [R20], R8 ;  /* 0x0000000814007844 */ /* 0x000fe80000000200 */
[----:B------:R-:W-:Y:S01]  /*25910*/  STSM.16.M88.4 [R20+0x200], R4 ;  /* 0x0002000414007844 */ /* 0x000fe20000000200 */
[----:B------:R-:W-:Y:S06]  /*25920*/  BAR.SYNC.DEFER_BLOCKING 0x0 ;  /* 0x0000000000007b1d */ /* 0x000fec0000010000 */
[----:B0-----:R-:W-:Y:S04]  /*25930*/  STL.64 [R1+0xa0], R12 ;  /* 0x0000a00c01007387 */ /* 0x001fe80000100a00 */
[----:B------:R-:W-:Y:S04]  /*25940*/  STL.64 [R1+0xa8], R14 ;  /* 0x0000a80e01007387 */ /* 0x000fe80000100a00 */
[----:B------:R-:W0:Y:S04]  /*25950*/  LDS.128 R8, [R29] ;  /* 0x000000001d087984 */ /* 0x000e280000000c00 */
[----:B------:R-:W1:Y:S01]  /*25960*/  LDS.128 R4, [R29+0x400] ;  /* 0x000400001d047984 */ /* 0x000e620000000c00 */
[----:B------:R-:W-:Y:S06]  /*25970*/  BAR.SYNC.DEFER_BLOCKING 0x0 ;  /* 0x0000000000007b1d */ /* 0x000fec0000010000 */
[----:B0-----:R0:W-:Y:S04]  /*25980*/  STL.64 [R1+0xb0], R8 ;  /* 0x0000b00801007387 */ /* 0x0011e80000100a00 */
[----:B------:R-:W-:Y:S04]  /*25990*/  STL.64 [R1+0xb8], R10 ;  /* 0x0000b80a01007387 */ /* 0x000fe80000100a00 */
[----:B-1----:R-:W-:Y:S04]  /*259a0*/  STL.64 [R1+0xc0], R4 ;  /* 0x0000c00401007387 */ /* 0x002fe80000100a00 */
[----:B------:R-:W-:Y:S04]  /*259b0*/  STL.64 [R1+0xc8], R6 ;  /* 0x0000c80601007387 */ /* 0x000fe80000100a00 */
[----:B0-----:R-:W4:Y:S04]  /*259c0*/  LDL.LU R8, [R1+0x50] ;  /* 0x0000500001087983 */ /* 0x001f280000300800 */
[----:B---3--:R-:W-:Y:S04]  /*259d0*/  STSM.16.M88.4 [R20], R16 ;  /* 0x0000001014007844 */ /* 0x008fe80000000200 */
[----:B--2---:R-:W-:Y:S01]  /*259e0*/  STSM.16.M88.4 [R20+0x200], R24 ;  /* 0x0002001814007844 */ /* 0x004fe20000000200 */
[----:B------:R-:W-:Y:S06]  /*259f0*/  BAR.SYNC.DEFER_BLOCKING 0x0 ;  /* 0x0000000000007b1d */ /* 0x000fec0000010000 */
[----:B------:R-:W0:Y:S04]  /*25a00*/  LDS.128 R12, [R29] ;  /* 0x000000001d0c7984 */ /* 0x000e280000000c00 */
[----:B------:R-:W1:Y:S04]  /*25a10*/  LDS.128 R4, [R29+0x400] ;  /* 0x000400001d047984 */ /* 0x000e680000000c00 */
[----:B0-----:R-:W-:Y:S04]  /*25a20*/  STL.64 [R1+0x10], R12 ;  /* 0x0000100c01007387 */ /* 0x001fe80000100a00 */
[----:B------:R-:W-:Y:S04]  /*25a30*/  STL.64 [R1+0x18], R14 ;  /* 0x0000180e01007387 */ /* 0x000fe80000100a00 */
[----:B-1----:R-:W-:Y:S04]  /*25a40*/  STL.64 [R1+0xd0], R4 ;  /* 0x0000d00401007387 */ /* 0x002fe80000100a00 */
[----:B------:R-:W-:Y:S04]  /*25a50*/  STL.64 [R1+0xd8], R6 ;  /* 0x0000d80601007387 */ /* 0x000fe80000100a00 */
[----:B------:R-:W4:Y:S04]  /*25a60*/  LDL.LU R9, [R1+0x54] ;  /* 0x0000540001097983 */ /* 0x000f280000300800 */
[----:B------:R-:W2:Y:S04]  /*25a70*/  LDL.LU R10, [R1+0x58] ;  /* 0x00005800010a7983 */ /* 0x000ea80000300800 */
[----:B------:R-:W2:Y:S04]  /*25a80*/  LDL.LU R11, [R1+0x5c] ;  /* 0x00005c00010b7983 */ /* 0x000ea80000300800 */
[----:B------:R-:W3:Y:S01]  /*25a90*/  LDL.LU R3, [R1+0x974] ;  /* 0x0009740001037983 */ /* 0x000ee20000300800 */
[----:B------:R-:W-:Y:S06]  /*25aa0*/  BAR.SYNC.DEFER_BLOCKING 0x0 ;  /* 0x0000000000007b1d */ /* 0x000fec0000010000 */
[----:B--2---:R-:W-:Y:S04]  /*25ab0*/  STL.64 [R1+0x9c0], R10 ;  /* 0x0009c00a01007387 */ /* 0x004fe80000100a00 */
[----:B----4-:R0:W-:Y:S04]  /*25ac0*/  STL.64 [R1+0x9b8], R8 ;  /* 0x0009b80801007387 */ /* 0x0101e80000100a00 */
        /* <DEDUP_REMOVED lines=8> */
[----:B------:R-:W2:Y:S04]  /*25b50*/  LDL.LU R10, [R1+0x28] ;  /* 0x00002800010a7983 */ /* 0x000ea80000300800 */
[----:B------:R-:W2:Y:S04]  /*25b60*/  LDL.LU R11, [R1+0x2c] ;  /* 0x00002c00010b7983 */ /* 0x000ea80000300800 */
[----:B------:R-:W4:Y:S04]  /*25b70*/  LDL.LU R4, [R1+0x40] ;  /* 0x0000400001047983 */ /* 0x000f280000300800 */
[----:B------:R-:W4:Y:S04]  /*25b80*/  LDL.LU R5, [R1+0x44] ;  /* 0x0000440001057983 */ /* 0x000f280000300800 */
[----:B------:R-:W4:Y:S04]  /*25b90*/  LDL.LU R6, [R1+0x48] ;  /* 0x0000480001067983 */ /* 0x000f280000300800 */
[----:B------:R-:W4:Y:S04]  /*25ba0*/  LDL.LU R7, [R1+0x4c] ;  /* 0x00004c0001077983 */ /* 0x000f280000300800 */
[----:B------:R-:W5:Y:S04]  /*25bb0*/  LDL.LU R24, [R1+0x200] ;  /* 0x0002000001187983 */ /* 0x000f680000300800 */
[----:B------:R-:W5:Y:S04]  /*25bc0*/  LDL.LU R25, [R1+0x204] ;  /* 0x0002040001197983 */ /* 0x000f680000300800 */
[----:B------:R-:W3:Y:S04]  /*25bd0*/  LDL.LU R26, [R1+0x208] ;  /* 0x00020800011a7983 */ /* 0x000ee80000300800 */
        /* <DEDUP_REMOVED lines=9> */
[----:B--2---:R-:W-:Y:S04]  /*25c70*/  STSM.16.M88.4 [R20], R8 ;  /* 0x0000000814007844 */ /* 0x004fe80000000200 */
[----:B---3--:R-:W-:Y:S04]  /*25c80*/  STL.64 [R1+0x9b0], R26 ;  /* 0x0009b01a01007387 */ /* 0x008fe80000100a00 */
[----:B-----5:R0:W-:Y:S04]  /*25c90*/  STL.64 [R1+0x9a8], R24 ;  /* 0x0009a81801007387 */ /* 0x0201e80000100a00 */
[----:B0-----:R-:W2:Y:S04]  /*25ca0*/  LDL.LU R24, [R1+0xe0] ;  /* 0x0000e00001187983 */ /* 0x001ea80000300800 */
[----:B------:R-:W2:Y:S04]  /*25cb0*/  LDL.LU R25, [R1+0xe4] ;  /* 0x0000e40001197983 */ /* 0x000ea80000300800 */
[----:B------:R-:W2:Y:S04]  /*25cc0*/  LDL.LU R26, [R1+0xe8] ;  /* 0x0000e800011a7983 */ /* 0x000ea80000300800 */
[----:B------:R-:W2:Y:S04]  /*25cd0*/  LDL.LU R27, [R1+0xec] ;  /* 0x0000ec00011b7983 */ /* 0x000ea80000300800 */
[----:B------:R-:W3:Y:S04]  /*25ce0*/  LDL.LU.64 R10, [R1+0x9d0] ;  /* 0x0009d000010a7983 */ /* 0x000ee80000300a00 */
[----:B------:R-:W3:Y:S04]  /*25cf0*/  LDL.LU.64 R8, [R1+0x9c8] ;  /* 0x0009c80001087983 */ /* 0x000ee80000300a00 */
[----:B---3--:R-:W-:Y:S01]  /*25d00*/  STSM.16.M88.4 [R20+0x200], R8 ;  /* 0x0002000814007844 */ /* 0x008fe20000000200 */
[----:B------:R-:W-:Y:S06]  /*25d10*/  BAR.SYNC.DEFER_BLOCKING 0x0 ;  /* 0x0000000000007b1d */ /* 0x000fec0000010000 */
[----:B------:R-:W0:Y:S04]  /*25d20*/  LDS.128 R8, [R29] ;  /* 0x000000001d087984 */ /* 0x000e280000000c00 */
[----:B0-----:R-:W-:Y:S04]  /*25d30*/  STL.64 [R1+0x20], R8 ;  /* 0x0000200801007387 */ /* 0x001fe80000100a00 */
[----:B------:R-:W-:Y:S04]  /*25d40*/  STL.64 [R1+0x28], R10 ;  /* 0x0000280a01007387 */ /* 0x000fe80000100a00 */
[----:B------:R-:W0:Y:S01]  /*25d50*/  LDS.128 R8, [R29+0x400] ;  /* 0x000400001d087984 */ /* 0x000e220000000c00 */
[----:B------:R-:W-:Y:S06]  /*25d60*/  BAR.SYNC.DEFER_BLOCKING 0x0 ;  /* 0x0000000000007b1d */ /* 0x000fec0000010000 */
[----:B0-----:R-:W-:Y:S04]  /*25d70*/  STL.64 [R1+0x30], R8 ;  /* 0x0000300801007387 */ /* 0x001fe80000100a00 */
[----:B------:R0:W-:Y:S04]  /*25d80*/  STL.64 [R1+0x38], R10 ;  /* 0x0000380a01007387 */ /* 0x0001e80000100a00 */
[----:B0-----:R-:W3:Y:S04]  /*25d90*/  LDL.LU.64 R10, [R1+0x9c0] ;  /* 0x0009c000010a7983 */ /* 0x001ee80000300a00 */
[----:B------:R-:W3:Y:S04]  /*25da0*/  LDL.LU.64 R8, [R1+0x9b8] ;  /* 0x0009b80001087983 */ /* 0x000ee80000300a00 */
[----:B----4-:R-:W-:Y:S04]  /*25db0*/  STSM.16.M88.4 [R20], R4 ;  /* 0x0000000414007844 */ /* 0x010fe80000000200 */
[----:B---3--:R-:W-:Y:S01]  /*25dc0*/  STSM.16.M88.4 [R20+0x200], R8 ;  /* 0x0002000814007844 */ /* 0x008fe20000000200 */
[----:B------:R-:W-:Y:S06]  /*25dd0*/  BAR.SYNC.DEFER_BLOCKING 0x0 ;  /* 0x0000000000007b1d */ /* 0x000fec0000010000 */
[----:B------:R-:W0:Y:S04]  /*25de0*/  LDS.128 R4, [R29] ;  /* 0x000000001d047984 */ /* 0x000e280000000c00 */
[----:B------:R-:W1:Y:S01]  /*25df0*/  LDS.128 R8, [R29+0x400] ;  /* 0x000400001d087984 */ /* 0x000e620000000c00 */
[----:B------:R-:W-:Y:S06]  /*25e00*/  BAR.SYNC.DEFER_BLOCKING 0x0 ;  /* 0x0000000000007b1d */ /* 0x000fec0000010000 */
[----:B------:R-:W-:Y:S04]  /*25e10*/  STSM.16.M88.4 [R20], R12 ;  /* 0x0000000c14007844 */ /* 0x000fe80000000200 */
[----:B------:R-:W-:Y:S01]  /*25e20*/  STSM.16.M88.4 [R20+0x200], R16 ;  /* 0x0002001014007844 */ /* 0x000fe20000000200 */
[----:B------:R-:W-:Y:S06]  /*25e30*/  BAR.SYNC.DEFER_BLOCKING 0x0 ;  /* 0x0000000000007b1d */ /* 0x000fec0000010000 */
[----:B------:R-:W3:Y:S04]  /*25e40*/  LDS.128 R12, [R29] ;  /* 0x000000001d0c7984 */ /* 0x000ee80000000c00 */
[----:B------:R-:W4:Y:S01]  /*25e50*/  LDS.128 R16, [R29+0x400] ;  /* 0x000400001d107984 */ /* 0x000f220000000c00 */
[----:B------:R-:W-:Y:S06]  /*25e60*/  BAR.SYNC.DEFER_BLOCKING 0x0 ;  /* 0x0000000000007b1d */ /* 0x000fec0000010000 */
[----:B0-----:R0:W-:Y:S04]  /*25e70*/  STL [R1+0x978], R7 ;  /* 0x0009780701007387 */ /* 0x0011e80000100800 */
[----:B0-----:R-:W5:Y:S04]  /*25e80*/  LDL R7, [R1+0x274] ;  /* 0x0002740001077983 */ /* 0x001f680000100800 */
[----:B--2---:R0:W-:Y:S04]  /*25e90*/  STSM.16.M88.4 [R20], R24 ;  /* 0x0000001814007844 */ /* 0x0041e80000000200 */
[----:B0-----:R-:W2:Y:S04]  /*25ea0*/  LDL.LU.64 R26, [R1+0x9b0] ;  /* 0x0009b000011a7983 */ /* 0x001ea80000300a00 */
[----:B------:R-:W2:Y:S01]  /*25eb0*/  LDL.LU.64 R24, [R1+0x9a8] ;  /* 0x0009a80001187983 */ /* 0x000ea20000300a00 */
[----:B------:R-:W-:Y:S01]  /*25ec0*/  IMAD R2, R3, UR4, RZ ;  /* 0x0000000403027c24 */ /* 0x000fe2000f8e02ff */
[----:B------:R-:W-:Y:S01]  /*25ed0*/  ULDC UR4, c[0x0][0x248] ;  /* 0x0000920000047ab9 */ /* 0x000fe20000000800 */
[C---:B------:R-:W-:Y:S01]  /*25ee0*/  ISETP.LT.AND P2, PT, R28.reuse, UR11, !P0 ;  /* 0x0000000b1c007c0c */ /* 0x040fe2000c741270 */
[----:B------:R-:W-:-:S02]  /*25ef0*/  IMAD R21, R28, UR4, RZ ;  /* 0x000000041c157c24 */ /* 0x000fc4000f8e02ff */
[C---:B------:R-:W-:Y:S01]  /*25f00*/  LEA R0, P6, R2.reuse, UR6, 0x1 ;  /* 0x0000000602007c11 */ /* 0x040fe2000f8c08ff */
[----:B--2---:R0:W-:Y:S04]  /*25f10*/  STSM.16.M88.4 [R20+0x200], R24 ;  /* 0x0002001814007844 */ /* 0x0041e80000000200 */
[----:B0-----:R-:W2:Y:S04]  /*25f20*/  LDL.LU R20, [R1+0x9a0] ;  /* 0x0009a00001147983 */ /* 0x001ea80000300800 */
[----:B------:R-:W3:Y:S01]  /*25f30*/  LDL.LU.64 R24, [R1+0x998] ;  /* 0x0009980001187983 */ /* 0x000ee20000300a00 */
[----:B------:R-:W-:Y:S01]  /*25f40*/  LEA.HI.X.SX32 R28, R2, UR7, 0x1, P6 ;  /* 0x00000007021c7c11 */ /* 0x000fe2000b0f0eff */
[----:B------:R-:W-:Y:S01]  /*25f50*/  BAR.SYNC.DEFER_BLOCKING 0x0 ;  /* 0x0000000000007b1d */ /* 0x000fe20000010000 */
[C---:B------:R-:W-:Y:S01]  /*25f60*/  LEA R2, P6, R21.reuse, R0, 0x1 ;  /* 0x0000000015027211 */ /* 0x040fe200078c08ff */
[----:B------:R-:W-:-:S03]  /*25f70*/  VIADD R26, R21, UR4 ;  /* 0x00000004151a7c36 */ /* 0x000fc60008000000 */
[----:B------:R-:W-:-:S05]  /*25f80*/  LEA.HI.X.SX32 R3, R21, R28, 0x1, P6 ;  /* 0x0000001c15037211 */ /* 0x000fca00030f0eff */
[----:B---3--:R5:W-:Y:S01]  /*25f90*/  @P2 STG.E.U16 desc[UR8][R2.64], R24 ;  /* 0x0000001802002986 */ /* 0x008be2000c101508 */
[----:B------:R-:W-:Y:S01]  /*25fa0*/  PRMT R25, R24, 0x7632, R25 ;  /* 0x0000763218197816 */ /* 0x000fe20000000019 */
[----:B-----5:R-:W-:Y:S01]  /*25fb0*/  VIADD R3, R7, 0x5 ;  /* 0x0000000507037836 */ /* 0x020fe20000000000 */
[----:B------:R-:W-:-:S04]  /*25fc0*/  LEA R2, P6, R26, R0, 0x1 ;  /* 0x000000001a027211 */ /* 0x000fc800078c08ff */
[----:B------:R-:W-:Y:S01]  /*25fd0*/  ISETP.LT.AND P2, PT, R3, UR5, !P0 ;  /* 0x0000000503007c0c */ /* 0x000fe2000c741270 */
[C---:B------:R-:W-:Y:S01]  /*25fe0*/  VIADD R21, R26.reuse, UR4 ;  /* 0x000000041a157c36 */ /* 0x040fe20008000000 */
[----:B------:R-:W-:Y:S01]  /*25ff0*/  LEA.HI.X.SX32 R3, R26, R28, 0x1, P6 ;  /* 0x0000001c1a037211 */ /* 0x000fe200030f0eff */
[----:B------:R-:W-:-:S04]  /*26000*/  ULDC UR5, c[0x0][0x22c] ;  /* 0x00008b0000057ab9 */ /* 0x000fc80000000800 */
[----:B------:R0:W-:Y:S04]  /*26010*/  @P1 STG.E.U16 desc[UR8][R2.64], R25 ;  /* 0x0000001902001986 */ /* 0x0001e8000c101508 */
[----:B0-----:R-:W3:Y:S01]  /*26020*/  LDL.LU R25, [R1+0x990] ;  /* 0x0009900001197983 */ /* 0x001ee20000300800 */
[----:B------:R-:W-:Y:S01]  /*26030*/  IMAD.MOV.U32 R27, RZ, RZ, R21 ;  /* 0x000000ffff1b7224 */ /* 0x000fe200078e0015 */
[----:B------:R-:W-:Y:S01]  /*26040*/  LEA R26, P6, R21, R0, 0x1 ;  /* 0x00000000151a7211 */ /* 0x000fe200078c08ff */
[----:B------:R-:W-:Y:S02]  /*26050*/  VIADD R21, R7, 0x6 ;  /* 0x0000000607157836 */ /* 0x000fe40000000000 */
[C---:B------:R-:W-:Y:S01]  /*26060*/  VIADD R24, R27.reuse, UR4 ;  /* 0x000000041b187c36 */ /* 0x040fe20008000000 */
[----:B------:R-:W-:-:S02]  /*26070*/  LEA.HI.X.SX32 R27, R27, R28, 0x1, P6 ;  /* 0x0000001c1b1b7211 */ /* 0x000fc400030f0eff */
[----:B------:R-:W-:Y:S01]  /*26080*/  ISETP.LT.AND P1, PT, R21, UR5, !P0 ;  /* 0x0000000515007c0c */ /* 0x000fe2000c721270 */
[----:B------:R-:W-:Y:S01]  /*26090*/  ULDC UR5, c[0x0][0x22c] ;  /* 0x00008b0000057ab9 */ /* 0x000fe20000000800 */
[----:B------:R-:W5:Y:S01]  /*260a0*/  LDL.LU R21, [R1+0x98c] ;  /* 0x00098c0001157983 */ /* 0x000f620000300800 */
[----:B------:R-:W-:-:S04]  /*260b0*/  LEA R2, P6, R24, R0, 0x1 ;  /* 0x0000000018027211 */ /* 0x000fc800078c08ff */
[C---:B------:R-:W-:Y:S01]  /*260c0*/  LEA.HI.X.SX32 R3, R24.reuse, R28, 0x1, P6 ;  /* 0x0000001c18037211 */ /* 0x040fe200030f0eff */
[----:B---3--:R0:W-:Y:S04]  /*260d0*/  @P5 STG.E.U16 desc[UR8][R26.64], R25 ;  /* 0x000000191a005986 */ /* 0x0081e8000c101508 */
[----:B0-----:R-:W3:Y:S01]  /*260e0*/  LDL.LU R26, [R1+0x988] ;  /* 0x00098800011a7983 */ /* 0x001ee20000300800 */
[----:B------:R-:W-:Y:S01]  /*260f0*/  VIADD R27, R7, 0x7 ;  /* 0x00000007071b7836 */ /* 0x000fe20000000000 */
[----:B------:R-:W-:Y:S01]  /*26100*/  PRMT R25, R25, 0x7632, R25 ;  /* 0x0000763219197816 */ /* 0x000fe20000000019 */
[----:B------:R-:W-:-:S03]  /*26110*/  VIADD R24, R24, UR4 ;  /* 0x0000000418187c36 */ /* 0x000fc60008000000 */
[----:B------:R-:W-:Y:S01]  /*26120*/  ISETP.LT.AND P5, PT, R27, UR5, !P0 ;  /* 0x000000051b007c0c */ /* 0x000fe2000c7a1270 */
[----:B------:R0:W-:Y:S01]  /*26130*/  @P4 STG.E.U16 desc[UR8][R2.64], R25 ;  /* 0x0000001902004986 */ /* 0x0001e2000c101508 */
[----:B------:R-:W-:Y:S01]  /*26140*/  VIADD R27, R7, 0x8 ;  /* 0x00000008071b7836 */ /* 0x000fe20000000000 */
[----:B------:R-:W-:Y:S01]  /*26150*/  ULDC UR5, c[0x0][0x22c] ;  /* 0x00008b0000057ab9 */ /* 0x000fe20000000800 */
[----:B0-----:R-:W-:-:S04]  /*26160*/  LEA R2, P4, R24, R0, 0x1 ;  /* 0x0000000018027211 */ /* 0x001fc800078808ff */
[C---:B------:R-:W-:Y:S02]  /*26170*/  LEA.HI.X.SX32 R3, R24.reuse, R28, 0x1, P4 ;  /* 0x0000001c18037211 */ /* 0x040fe400020f0eff */
[----:B------:R-:W-:Y:S01]  /*26180*/  ISETP.LT.AND P4, PT, R27, UR5, !P0 ;  /* 0x000000051b007c0c */ /* 0x000fe2000c781270 */
[----:B------:R-:W-:Y:S01]  /*26190*/  VIADD R27, R7, 0x9 ;  /* 0x00000009071b7836 */ /* 0x000fe20000000000 */
[----:B------:R-:W-:Y:S01]  /*261a0*/  ULDC UR5, c[0x0][0x22c] ;  /* 0x00008b0000057ab9 */ /* 0x000fe20000000800 */
[----:B---3--:R0:W-:Y:S03]  /*261b0*/  @P3 STG.E.U16 desc[UR8][R2.64], R26 ;  /* 0x0000001a02003986 */ /* 0x0081e6000c101508 */
[----:B------:R-:W-:Y:S01]  /*261c0*/  ISETP.LT.AND P3, PT, R27, UR5, !P0 ;  /* 0x000000051b007c0c */ /* 0x000fe2000c761270 */
[----:B------:R-:W-:Y:S01]  /*261d0*/  VIADD R25, R24, UR4 ;  /* 0x0000000418197c36 */ /* 0x000fe20008000000 */
[----:B------:R-:W-:Y:S01]  /*261e0*/  PRMT R22, R26, 0x7632, R22 ;  /* 0x000076321a167816 */ /* 0x000fe20000000016 */
[----:B------:R-:W3:Y:S01]  /*261f0*/  LDL.LU R27, [R1+0x984] ;  /* 0x00098400011b7983 */ /* 0x000ee20000300800 */
[----:B------:R-:W-:-:S02]  /*26200*/  ULDC UR5, c[0x0][0x22c] ;  /* 0x00008b0000057ab9 */ /* 0x000fc40000000800 */
[C---:B------:R-:W-:Y:S01]  /*26210*/  LEA R24, P6, R25.reuse, R0, 0x1 ;  /* 0x0000000019187211 */ /* 0x040fe200078c08ff */
[----:B0-----:R-:W-:-:S03]  /*26220*/  VIADD R3, R25, UR4 ;  /* 0x0000000419037c36 */ /* 0x001fc60008000000 */
[----:B------:R-:W-:Y:S01]  /*26230*/  LEA.HI.X.SX32 R25, R25, R28, 0x1, P6 ;  /* 0x0000001c19197211 */ /* 0x000fe200030f0eff */
[----:B------:R-:W-:Y:S01]  /*26240*/  VIADD R26, R7, 0xa ;  /* 0x0000000a071a7836 */ /* 0x000fe20000000000 */
[----:B------:R-:W-:-:S03]  /*26250*/  LEA R2, P6, R3, R0, 0x1 ;  /* 0x0000000003027211 */ /* 0x000fc600078c08ff */
[----:B------:R0:W-:Y:S01]  /*26260*/  @P2 STG.E.U16 desc[UR8][R24.64], R22 ;  /* 0x0000001618002986 */ /* 0x0001e2000c101508 */
[----:B------:R-:W-:Y:S01]  /*26270*/  ISETP.LT.AND P2, PT, R26, UR5, !P0 ;  /* 0x000000051a007c0c */ /* 0x000fe2000c741270 */
[----:B------:R-:W-:Y:S01]  /*26280*/  ULDC UR5, c[0x0][0x22c] ;  /* 0x00008b0000057ab9 */ /* 0x000fe20000000800 */
[C---:B0-----:R-:W-:Y:S01]  /*26290*/  VIADD R25, R3.reuse, UR4 ;  /* 0x0000000403197c36 */ /* 0x041fe20008000000 */
[----:B------:R-:W-:Y:S01]  /*262a0*/  LEA.HI.X.SX32 R3, R3, R28, 0x1, P6 ;  /* 0x0000001c03037211 */ /* 0x000fe200030f0eff */
[----:B------:R-:W-:-:S03]  /*262b0*/  VIADD R22, R7, 0xb ;  /* 0x0000000b07167836 */ /* 0x000fc60000000000 */
[C---:B------:R-:W-:Y:S01]  /*262c0*/  LEA R24, P6, R25.reuse, R0, 0x1 ;  /* 0x0000000019187211 */ /* 0x040fe200078c08ff */
[----:B------:R-:W-:-:S03]  /*262d0*/  VIADD R26, R25, UR4 ;  /* 0x00000004191a7c36 */ /* 0x000fc60008000000 */
[----:B------:R-:W-:Y:S01]  /*262e0*/  LEA.HI.X.SX32 R25, R25, R28, 0x1, P6 ;  /* 0x0000001c19197211 */ /* 0x000fe200030f0eff */
[----:B---3--:R-:W-:Y:S01]  /*262f0*/  @P1 STG.E.U16 desc[UR8][R2.64], R27 ;  /* 0x0000001b02001986 */ /* 0x008fe2000c101508 */
[----:B------:R-:W-:Y:S01]  /*26300*/  ISETP.LT.AND P1, PT, R22, UR5, !P0 ;  /* 0x0000000516007c0c */ /* 0x000fe2000c721270 */
[----:B------:R-:W-:Y:S02]  /*26310*/  ULDC UR5, c[0x0][0x22c] ;  /* 0x00008b0000057ab9 */ /* 0x000fe40000000800 */
[----:B------:R-:W3:Y:S01]  /*26320*/  LDL.LU R22, [R1+0x980] ;  /* 0x0009800001167983 */ /* 0x000ee20000300800 */
[----:B------:R-:W-:-:S05]  /*26330*/  PRMT R23, R27, 0x7632, R23 ;  /* 0x000076321b177816 */ /* 0x000fca0000000017 */
[----:B------:R0:W-:Y:S04]  /*26340*/  @P5 STG.E.U16 desc[UR8][R24.64], R23 ;  /* 0x0000001718005986 */ /* 0x0001e8000c101508 */
[----:B0-----:R-:W4:Y:S01]  /*26350*/  LDL.LU R23, [R1+0x97c] ;  /* 0x00097c0001177983 */ /* 0x001f220000300800 */
[----:B------:R-:W-:Y:S01]  /*26360*/  LEA R2, P6, R26, R0, 0x1 ;  /* 0x000000001a027211 */ /* 0x000fe200078c08ff */
[----:B------:R-:W-:-:S03]  /*26370*/  VIADD R27, R7, 0xc ;  /* 0x0000000c071b7836 */ /* 0x000fc60000000000 */
[C---:B------:R-:W-:Y:S01]  /*26380*/  LEA.HI.X.SX32 R3, R26.reuse, R28, 0x1, P6 ;  /* 0x0000001c1a037211 */ /* 0x040fe200030f0eff */
[----:B------:R-:W-:Y:S01]  /*26390*/  VIADD R24, R26, UR4 ;  /* 0x000000041a187c36 */ /* 0x000fe20008000000 */
[----:B------:R-:W-:Y:S01]  /*263a0*/  ISETP.LT.AND P5, PT, R27, UR5, !P0 ;  /* 0x000000051b007c0c */ /* 0x000fe2000c7a1270 */
[----:B------:R-:W-:Y:S02]  /*263b0*/  ULDC UR5, c[0x0][0x22c] ;  /* 0x00008b0000057ab9 */ /* 0x000fe40000000800 */
[----:B--2---:R0:W-:Y:S01]  /*263c0*/  @P4 STG.E.U16 desc[UR8][R2.64], R20 ;  /* 0x0000001402004986 */ /* 0x0041e2000c101508 */
[----:B------:R-:W-:Y:S01]  /*263d0*/  VIADD R25, R24, UR4 ;  /* 0x0000000418197c36 */ /* 0x000fe20008000000 */
[----:B------:R-:W-:Y:S01]  /*263e0*/  PRMT R27, R20, 0x7632, R27 ;  /* 0x00007632141b7816 */ /* 0x000fe2000000001b */
[----:B0-----:R-:W-:Y:S01]  /*263f0*/  VIADD R3, R7, 0xd ;  /* 0x0000000d07037836 */ /* 0x001fe20000000000 */
[----:B------:R-:W-:Y:S01]  /*26400*/  LEA R2, P6, R24, R0, 0x1 ;  /* 0x0000000018027211 */ /* 0x000fe200078c08ff */
[----:B------:R-:W-:-:S03]  /*26410*/  VIADD R20, R25, UR4 ;  /* 0x0000000419147c36 */ /* 0x000fc60008000000 */
[----:B------:R-:W-:Y:S01]  /*26420*/  ISETP.LT.AND P4, PT, R3, UR5, !P0 ;  /* 0x0000000503007c0c */ /* 0x000fe2000c781270 */
[----:B------:R-:W-:Y:S01]  /*26430*/  VIADD R26, R7, 0xe ;  /* 0x0000000e071a7836 */ /* 0x000fe20000000000 */
[----:B------:R-:W-:Y:S01]  /*26440*/  LEA.HI.X.SX32 R3, R24, R28, 0x1, P6 ;  /* 0x0000001c18037211 */ /* 0x000fe200030f0eff */
[----:B------:R-:W-:Y:S01]  /*26450*/  ULDC UR5, c[0x0][0x22c] ;  /* 0x00008b0000057ab9 */ /* 0x000fe20000000800 */
[----:B------:R-:W-:-:S03]  /*26460*/  LEA R24, P6, R25, R0, 0x1 ;  /* 0x0000000019187211 */ /* 0x000fc600078c08ff */
[----:B------:R0:W-:Y:S01]  /*26470*/  @P3 STG.E.U16 desc[UR8][R2.64], R27 ;  /* 0x0000001b02003986 */ /* 0x0001e2000c101508 */
[----:B------:R-:W-:Y:S02]  /*26480*/  LEA.HI.X.SX32 R25, R25, R28, 0x1, P6 ;  /* 0x0000001c19197211 */ /* 0x000fe400030f0eff */
[----:B------:R-:W-:Y:S01]  /*26490*/  ISETP.LT.AND P3, PT, R26, UR5, !P0 ;  /* 0x000000051a007c0c */ /* 0x000fe2000c761270 */
[----:B------:R-:W-:Y:S02]  /*264a0*/  ULDC UR5, c[0x0][0x22c] ;  /* 0x00008b0000057ab9 */ /* 0x000fe40000000800 */
[----:B-----5:R2:W-:Y:S01]  /*264b0*/  @P2 STG.E.U16 desc[UR8][R24.64], R21 ;  /* 0x0000001518002986 */ /* 0x0205e2000c101508 */
[----:B0-----:R-:W-:-:S03]  /*264c0*/  LEA R2, P6, R20, R0, 0x1 ;  /* 0x0000000014027211 */ /* 0x001fc600078c08ff */
[----:B------:R-:W5:Y:S01]  /*264d0*/  LDL.LU R27, [R1+0x9c] ;  /* 0x00009c00011b7983 */ /* 0x000f620000300800 */
[C---:B------:R-:W-:Y:S01]  /*264e0*/  LEA.HI.X.SX32 R3, R20.reuse, R28, 0x1, P6 ;  /* 0x0000001c14037211 */ /* 0x040fe200030f0eff */
[----:B------:R-:W-:Y:S01]  /*264f0*/  VIADD R20, R20, UR4 ;  /* 0x0000000414147c36 */ /* 0x000fe20008000000 */
[----:B--2---:R-:W-:Y:S01]  /*26500*/  PRMT R21, R21, 0x7632, R21 ;  /* 0x0000763215157816 */ /* 0x004fe20000000015 */
[C---:B------:R-:W-:Y:S01]  /*26510*/  VIADD R24, R7.reuse, 0xf ;  /* 0x0000000f07187836 */ /* 0x040fe20000000000 */
[----:B------:R-:W2:Y:S04]  /*26520*/  LDL.LU R25, [R1+0x98] ;  /* 0x0000980001197983 */ /* 0x000ea80000300800 */
[----:B------:R-:W-:Y:S01]  /*26530*/  ISETP.LT.AND P2, PT, R24, UR5, !P0 ;  /* 0x0000000518007c0c */ /* 0x000fe2000c741270 */
[----:B------:R0:W-:Y:S01]  /*26540*/  @P1 STG.E.U16 desc[UR8][R2.64], R21 ;  /* 0x0000001502001986 */ /* 0x0001e2000c101508 */
[----:B------:R-:W-:Y:S01]  /*26550*/  VIADD R24, R7, 0x10 ;  /* 0x0000001007187836 */ /* 0x000fe20000000000 */
[----:B------:R-:W-:Y:S01]  /*26560*/  ULDC UR5, c[0x0][0x22c] ;  /* 0x00008b0000057ab9 */ /* 0x000fe20000000800 */
[C---:B0-----:R-:W-:Y:S01]  /*26570*/  LEA R2, P1, R20.reuse, R0, 0x1 ;  /* 0x0000000014027211 */ /* 0x041fe200078208ff */
[----:B------:R-:W-:-:S03]  /*26580*/  VIADD R21, R20, UR4 ;  /* 0x0000000414157c36 */ /* 0x000fc60008000000 */
[----:B------:R-:W-:Y:S02]  /*26590*/  LEA.HI.X.SX32 R3, R20, R28, 0x1, P1 ;  /* 0x0000001c14037211 */ /* 0x000fe400008f0eff */
[----:B------:R-:W-:Y:S01]  /*265a0*/  ISETP.LT.AND P1, PT, R24, UR5, !P0 ;  /* 0x0000000518007c0c */ /* 0x000fe2000c721270 */
[----:B------:R-:W-:Y:S01]  /*265b0*/  VIADD R24, R7, 0x11 ;  /* 0x0000001107187836 */ /* 0x000fe20000000000 */
[C---:B------:R-:W-:Y:S01]  /*265c0*/  LEA R20, P6, R21.reuse, R0, 0x1 ;  /* 0x0000000015147211 */ /* 0x040fe200078c08ff */
[----:B------:R-:W-:Y:S01]  /*265d0*/  ULDC UR5, c[0x0][0x22c] ;  /* 0x00008b0000057ab9 */ /* 0x000fe20000000800 */
[----:B---3--:R0:W-:Y:S02]  /*265e0*/  @P5 STG.E.U16 desc[UR8][R2.64], R22 ;  /* 0x0000001602005986 */ /* 0x0081e4000c101508 */
[----:B------:R-:W-:Y:S01]  /*265f0*/  ISETP.LT.AND P5, PT, R24, UR5, !P0 ;  /* 0x0000000518007c0c */ /* 0x000fe2000c7a1270 */
[----:B------:R-:W-:Y:S01]  /*26600*/  ULDC UR5, c[0x0][0x22c] ;  /* 0x00008b0000057ab9 */ /* 0x000fe20000000800 */
[----:B------:R-:W-:Y:S01]  /*26610*/  PRMT R24, R22, 0x7632, R24 ;  /* 0x0000763216187816 */ /* 0x000fe20000000018 */
[C---:B0-----:R-:W-:Y:S01]  /*26620*/  VIADD R3, R21.reuse, UR4 ;  /* 0x0000000415037c36 */ /* 0x041fe20008000000 */
[----:B------:R-:W-:Y:S01]  /*26630*/  LEA.HI.X.SX32 R21, R21, R28, 0x1, P6 ;  /* 0x0000001c15157211 */ /* 0x000fe200030f0eff */
[----:B------:R-:W-:-:S03]  /*26640*/  VIADD R22, R7, 0x12 ;  /* 0x0000001207167836 */ /* 0x000fc60000000000 */
[C---:B------:R-:W-:Y:S01]  /*26650*/  LEA R2, P6, R3.reuse, R0, 0x1 ;  /* 0x0000000003027211 */ /* 0x040fe200078c08ff */
[----:B------:R0:W-:Y:S01]  /*26660*/  @P4 STG.E.U16 desc[UR8][R20.64], R24 ;  /* 0x0000001814004986 */ /* 0x0001e2000c101508 */
[----:B------:R-:W-:Y:S01]  /*26670*/  ISETP.LT.AND P4, PT, R22, UR5, !P0 ;  /* 0x0000000516007c0c */ /* 0x000fe2000c781270 */
[----:B------:R-:W-:Y:S01]  /*26680*/  ULDC UR5, c[0x0][0x22c] ;  /* 0x00008b0000057ab9 */ /* 0x000fe20000000800 */
[C---:B0-----:R-:W-:Y:S01]  /*26690*/  VIADD R21, R3.reuse, UR4 ;  /* 0x0000000403157c36 */ /* 0x041fe20008000000 */
[----:B------:R-:W-:Y:S01]  /*266a0*/  LEA.HI.X.SX32 R3, R3, R28, 0x1, P6 ;  /* 0x0000001c03037211 */ /* 0x000fe200030f0eff */
[----:B------:R-:W-:-:S03]  /*266b0*/  VIADD R24, R7, 0x13 ;  /* 0x0000001307187836 */ /* 0x000fc60000000000 */
[C---:B------:R-:W-:Y:S01]  /*266c0*/  LEA R20, P6, R21.reuse, R0, 0x1 ;  /* 0x0000000015147211 */ /* 0x040fe200078c08ff */
[----:B----4-:R0:W-:Y:S01]  /*266d0*/  @P3 STG.E.U16 desc[UR8][R2.64], R23 ;  /* 0x0000001702003986 */ /* 0x0101e2000c101508 */
[C---:B------:R-:W-:Y:S01]  /*266e0*/  VIADD R22, R21.reuse, UR4 ;  /* 0x0000000415167c36 */ /* 0x040fe20008000000 */
[----:B------:R-:W-:Y:S01]  /*266f0*/  ISETP.LT.AND P3, PT, R24, UR5, !P0 ;  /* 0x0000000518007c0c */ /* 0x000fe2000c761270 */
[----:B------:R-:W-:Y:S01]  /*26700*/  ULDC UR5, c[0x0][0x22c] ;  /* 0x00008b0000057ab9 */ /* 0x000fe20000000800 */
[----:B------:R-:W-:Y:S02]  /*26710*/  LEA.HI.X.SX32 R21, R21, R28, 0x1, P6 ;  /* 0x0000001c15157211 */ /* 0x000fe400030f0eff */
[----:B------:R-:W-:Y:S01]  /*26720*/  PRMT R24, R23, 0x7632, R24 ;  /* 0x0000763217187816 */ /* 0x000fe20000000018 */
[----:B0-----:R-:W-:-:S04]  /*26730*/  VIADD R23, R7, 0x14 ;  /* 0x0000001407177836 */ /* 0x001fc80000000000 */
[----:B------:R0:W-:Y:S01]  /*26740*/  @P2 STG.E.U16 desc[UR8][R20.64], R24 ;  /* 0x0000001814002986 */ /* 0x0001e2000c101508 */
[----:B------:R-:W-:Y:S01]  /*26750*/  ISETP.LT.AND P2, PT, R23, UR5, !P0 ;  /* 0x0000000517007c0c */ /* 0x000fe2000c741270 */
[----:B------:R-:W-:Y:S02]  /*26760*/  ULDC UR5, c[0x0][0x22c] ;  /* 0x00008b0000057ab9 */ /* 0x000fe40000000800 */
[----:B------:R-:W3:Y:S01]  /*26770*/  LDL.LU R23, [R1+0x90] ;  /* 0x0000900001177983 */ /* 0x000ee20000300800 */
[----:B------:R-:W-:-:S04]  /*26780*/  LEA R2, P6, R22, R0, 0x1 ;  /* 0x0000000016027211 */ /* 0x000fc800078c08ff */
[C---:B------:R-:W-:Y:S01]  /*26790*/  LEA.HI.X.SX32 R3, R22.reuse, R28, 0x1, P6 ;  /* 0x0000001c16037211 */ /* 0x040fe200030f0eff */
[----:B------:R-:W-:-:S05]  /*267a0*/  VIADD R22, R22, UR4 ;  /* 0x0000000416167c36 */ /* 0x000fca0008000000 */
[----:B0-----:R-:W-:-:S04]  /*267b0*/  LEA R20, P6, R22, R0, 0x1 ;  /* 0x0000000016147211 */ /* 0x001fc800078c08ff */
[----:B------:R-:W-:Y:S02]  /*267c0*/  LEA.HI.X.SX32 R21, R22, R28, 0x1, P6 ;  /* 0x0000001c16157211 */ /* 0x000fe400030f0eff */
[----:B---3--:R-:W-:Y:S01]  /*267d0*/  PRMT R24, R23, 0x7632, R24 ;  /* 0x0000763217187816 */ /* 0x008fe20000000018 */
[----:B------:R-:W-:Y:S04]  /*267e0*/  @P1 STG.E.U16 desc[UR8][R2.64], R23 ;  /* 0x0000001702001986 */ /* 0x000fe8000c101508 */
[----:B------:R0:W-:Y:S04]  /*267f0*/  @P5 STG.E.U16 desc[UR8][R20.64], R24 ;  /* 0x0000001814005986 */ /* 0x0001e8000c101508 */
[----:B0-----:R-:W3:Y:S01]  /*26800*/  LDL.LU R21, [R1+0x94] ;  /* 0x0000940001157983 */ /* 0x001ee20000300800 */
[----:B------:R-:W-:-:S02]  /*26810*/  VIADD R2, R7, 0x15 ;  /* 0x0000001507027836 */ /* 0x000fc40000000000 */
[----:B------:R-:W-:-:S03]  /*26820*/  VIADD R3, R22, UR4 ;  /* 0x0000000416037c36 */ /* 0x000fc60008000000 */
[----:B------:R-:W-:Y:S01]  /*26830*/  ISETP.LT.AND P1, PT, R2, UR5, !P0 ;  /* 0x0000000502007c0c */ /* 0x000fe2000c721270 */
[C---:B------:R-:W-:Y:S01]  /*26840*/  VIADD R22, R3.reuse, UR4 ;  /* 0x0000000403167c36 */ /* 0x040fe20008000000 */
[----:B------:R-:W-:Y:S01]  /*26850*/  LEA R2, P6, R3, R0, 0x1 ;  /* 0x0000000003027211 */ /* 0x000fe200078c08ff */
[----:B------:R-:W-:Y:S01]  /*26860*/  VIADD R23, R7, 0x16 ;  /* 0x0000001607177836 */ /* 0x000fe20000000000 */
[----:B------:R-:W-:Y:S02]  /*26870*/  ULDC UR5, c[0x0][0x22c] ;  /* 0x00008b0000057ab9 */ /* 0x000fe40000000800 */
[----:B------:R-:W-:Y:S02]  /*26880*/  LEA.HI.X.SX32 R3, R3, R28, 0x1, P6 ;  /* 0x0000001c03037211 */ /* 0x000fe400030f0eff */
[C---:B------:R-:W-:Y:S02]  /*26890*/  LEA R20, P6, R22.reuse, R0, 0x1 ;  /* 0x0000000016147211 */ /* 0x040fe400078c08ff */
[----:B------:R-:W-:Y:S01]  /*268a0*/  ISETP.LT.AND P5, PT, R23, UR5, !P0 ;  /* 0x0000000517007c0c */ /* 0x000fe2000c7a1270 */
[----:B------:R-:W-:Y:S01]  /*268b0*/  ULDC UR5, c[0x0][0x22c] ;  /* 0x00008b0000057ab9 */ /* 0x000fe20000000800 */
[----:B-----5:R-:W-:Y:S01]  /*268c0*/  PRMT R24, R27, 0x7632, R24 ;  /* 0x000076321b187816 */ /* 0x020fe20000000018 */
[----:B---3--:R0:W-:Y:S02]  /*268d0*/  @P4 STG.E.U16 desc[UR8][R2.64], R21 ;  /* 0x0000001502004986 */ /* 0x0081e4000c101508 */
[----:B0-----:R-:W-:Y:S01]  /*268e0*/  IMAD.MOV.U32 R3, RZ, RZ, R21 ;  /* 0x000000ffff037224 */ /* 0x001fe200078e0015 */
[----:B------:R-:W-:Y:S01]  /*268f0*/  LEA.HI.X.SX32 R21, R22, R28, 0x1, P6 ;  /* 0x0000001c16157211 */ /* 0x000fe200030f0eff */
[----:B------:R-:W-:-:S03]  /*26900*/  VIADD R2, R7, 0x17 ;  /* 0x0000001707027836 */ /* 0x000fc60000000000 */
[----:B------:R-:W-:Y:S01]  /*26910*/  PRMT R23, R3, 0x7632, R23 ;  /* 0x0000763203177816 */ /* 0x000fe20000000017 */
[----:B------:R-:W-:Y:S01]  /*26920*/  VIADD R3, R22, UR4 ;  /* 0x0000000416037c36 */ /* 0x000fe20008000000 */
[----:B------:R-:W-:Y:S01]  /*26930*/  ISETP.LT.AND P4, PT, R2, UR5, !P0 ;  /* 0x0000000502007c0c */ /* 0x000fe2000c781270 */
[----:B------:R-:W-:Y:S02]  /*26940*/  ULDC UR5, c[0x0][0x22c] ;  /* 0x00008b0000057ab9 */ /* 0x000fe40000000800 */
[----:B------:R0:W-:Y:S01]  /*26950*/  @P3 STG.E.U16 desc[UR8][R20.64], R23 ;  /* 0x0000001714003986 */ /* 0x0001e2000c101508 */
[----:B------:R-:W-:Y:S01]  /*26960*/  LEA R2, P3, R3, R0, 0x1 ;  /* 0x0000000003027211 */ /* 0x000fe200078608ff */
[----:B0-----:R-:W-:Y:S02]  /*26970*/  VIADD R20, R7, 0x18 ;  /* 0x0000001807147836 */ /* 0x001fe40000000000 */
[C---:B------:R-:W-:Y:S01]  /*26980*/  VIADD R21, R3.reuse, UR4 ;  /* 0x0000000403157c36 */ /* 0x040fe20008000000 */
[----:B------:R-:W-:-:S02]  /*26990*/  LEA.HI.X.SX32 R3, R3, R28, 0x1, P3 ;  /* 0x0000001c03037211 */ /* 0x000fc400018f0eff */
[----:B------:R-:W-:Y:S01]  /*269a0*/  ISETP.LT.AND P3, PT, R20, UR5, !P0 ;  /* 0x0000000514007c0c */ /* 0x000fe2000c761270 */
[----:B------:R-:W-:Y:S01]  /*269b0*/  VIADD R22, R7, 0x19 ;  /* 0x0000001907167836 */ /* 0x000fe20000000000 */
[----:B------:R-:W-:Y:S01]  /*269c0*/  LEA R20, P6, R21, R0, 0x1 ;  /* 0x0000000015147211 */ /* 0x000fe200078c08ff */
[----:B--2---:R0:W-:Y:S01]  /*269d0*/  @P2 STG.E.U16 desc[UR8][R2.64], R25 ;  /* 0x0000001902002986 */ /* 0x0041e2000c101508 */
[----:B------:R-:W-:Y:S01]  /*269e0*/  PRMT R23, R25, 0x7632, R23 ;  /* 0x0000763219177816 */ /* 0x000fe20000000017 */
[----:B------:R-:W-:Y:S02]  /*269f0*/  ULDC UR5, c[0x0][0x22c] ;  /* 0x00008b0000057ab9 */ /* 0x000fe40000000800 */
[----:B------:R-:W-:Y:S01]  /*26a00*/  ISETP.LT.AND P2, PT, R22, UR5, !P0 ;  /* 0x0000000516007c0c */ /* 0x000fe2000c741270 */
[C---:B0-----:R-:W-:Y:S01]  /*26a10*/  VIADD R3, R21.reuse, UR4 ;  /* 0x0000000415037c36 */ /* 0x041fe20008000000 */
[----:B------:R-:W-:Y:S01]  /*26a20*/  LEA.HI.X.SX32 R21, R21, R28, 0x1, P6 ;  /* 0x0000001c15157211 */ /* 0x000fe200030f0eff */
[----:B------:R-:W-:Y:S01]  /*26a30*/  VIADD R22, R7, 0x1a ;  /* 0x0000001a07167836 */ /* 0x000fe20000000000 */
[----:B------:R-:W-:Y:S01]  /*26a40*/  ULDC UR5, c[0x0][0x22c] ;  /* 0x00008b0000057ab9 */ /* 0x000fe20000000800 */
[----:B------:R-:W2:Y:S01]  /*26a50*/  LDL.LU R25, [R1+0xa8] ;  /* 0x0000a80001197983 */ /* 0x000ea20000300800 */
        /* <DEDUP_REMOVED lines=8> */
[----:B------:R-:W-:Y:S01]  /*26ae0*/  VIADD R22, R21, UR4 ;  /* 0x0000000415167c36 */ /* 0x000fe20008000000 */
[----:B------:R0:W-:Y:S01]  /*26af0*/  @P5 STG.E.U16 desc[UR8][R2.64], R27 ;  /* 0x0000001b02005986 */ /* 0x0001e2000c101508 */
[----:B------:R-:W-:Y:S01]  /*26b00*/  ISETP.LT.AND P5, PT, R23, UR5, !P0 ;  /* 0x0000000517007c0c */ /* 0x000fe2000c7a1270 */
[----:B------:R-:W-:Y:S01]  /*26b10*/  VIADD R23, R7, 0x1c ;  /* 0x0000001c07177836 */ /* 0x000fe20000000000 */
[----:B------:R-:W-:Y:S01]  /*26b20*/  LEA.HI.X.SX32 R21, R21, R28, 0x1, P6 ;  /* 0x0000001c15157211 */ /* 0x000fe200030f0eff */
[----:B------:R-:W-:-:S04]  /*26b30*/  ULDC UR5, c[0x0][0x22c] ;  /* 0x00008b0000057ab9 */ /* 0x000fc80000000800 */
[----:B------:R3:W-:Y:S01]  /*26b40*/  @P4 STG.E.U16 desc[UR8][R20.64], R24 ;  /* 0x0000001814004986 */ /* 0x0007e2000c101508 */
[----:B------:R-:W-:Y:S01]  /*26b50*/  ISETP.LT.AND P4, PT, R23, UR5, !P0 ;  /* 0x0000000517007c0c */ /* 0x000fe2000c781270 */
[----:B------:R-:W-:Y:S02]  /*26b60*/  ULDC UR5, c[0x0][0x22c] ;  /* 0x00008b0000057ab9 */ /* 0x000fe40000000800 */
[----:B0-----:R-:W4:Y:S04]  /*26b70*/  LDL.LU R27, [R1+0xac] ;  /* 0x0000ac00011b7983 */ /* 0x001f280000300800 */
[----:B------:R-:W5:Y:S01]  /*26b80*/  LDL.LU R23, [R1+0xa0] ;  /* 0x0000a00001177983 */ /* 0x000f620000300800 */
[----:B------:R-:W-:-:S04]  /*26b90*/  LEA R2, P6, R22, R0, 0x1 ;  /* 0x0000000016027211 */ /* 0x000fc800078c08ff */
[C---:B------:R-:W-:Y:S01]  /*26ba0*/  LEA.HI.X.SX32 R3, R22.reuse, R28, 0x1, P6 ;  /* 0x0000001c16037211 */ /* 0x040fe200030f0eff */
[----:B------:R-:W-:-:S05]  /*26bb0*/  VIADD R22, R22, UR4 ;  /* 0x0000000416167c36 */ /* 0x000fca0008000000 */
[----:B---3--:R-:W-:-:S04]  /*26bc0*/  LEA R20, P6, R22, R0, 0x1 ;  /* 0x0000000016147211 */ /* 0x008fc800078c08ff */
[----:B------:R-:W-:Y:S02]  /*26bd0*/  LEA.HI.X.SX32 R21, R22, R28, 0x1, P6 ;  /* 0x0000001c16157211 */ /* 0x000fe400030f0eff */
[----:B-----5:R-:W-:Y:S01]  /*26be0*/  PRMT R24, R23, 0x7632, R24 ;  /* 0x0000763217187816 */ /* 0x020fe20000000018 */
        /* <DEDUP_REMOVED lines=14> */
[----:B------:R-:W-:Y:S01]  /*26cd0*/  LEA.HI.X.SX32 R21, R22, R28, 0x1, P6 ;  /* 0x0000001c16157211 */ /* 0x000fe200030f0eff */
[----:B---3--:R0:W-:Y:S01]  /*26ce0*/  @P1 STG.E.U16 desc[UR8][R2.64], R24 ;  /* 0x0000001802001986 */ /* 0x0081e2000c101508 */
[----:B------:R-:W-:-:S05]  /*26cf0*/  PRMT R23, R24, 0x7632, R23 ;  /* 0x0000763218177816 */ /* 0x000fca0000000017 */
[----:B------:R3:W-:Y:S01]  /*26d00*/  @P5 STG.E.U16 desc[UR8][R20.64], R23 ;  /* 0x0000001714005986 */ /* 0x0007e2000c101508 */
[----:B0-----:R-:W-:Y:S02]  /*26d10*/  VIADD R2, R7, 0x1f ;  /* 0x0000001f07027836 */ /* 0x001fe40000000000 */
[----:B------:R-:W-:-:S03]  /*26d20*/  VIADD R3, R22, UR4 ;  /* 0x0000000416037c36 */ /* 0x000fc60008000000 */
[----:B------:R-:W-:Y:S01]  /*26d30*/  ISETP.LT.AND P1, PT, R2, UR5, !P0 ;  /* 0x0000000502007c0c */ /* 0x000fe2000c721270 */
[----:B---3--:R-:W-:Y:S01]  /*26d40*/  VIADD R20, R7, 0x20 ;  /* 0x0000002007147836 */ /* 0x008fe20000000000 */
[C---:B------:R-:W-:Y:S01]  /*26d50*/  LEA R2, P5, R3.reuse, R0, 0x1 ;  /* 0x0000000003027211 */ /* 0x040fe200078a08ff */
[----:B------:R-:W-:Y:S01]  /*26d60*/  VIADD R21, R3, UR4 ;  /* 0x0000000403157c36 */ /* 0x000fe20008000000 */
[----:B------:R-:W-:Y:S01]  /*26d70*/  ULDC UR5, c[0x0][0x22c] ;  /* 0x00008b0000057ab9 */ /* 0x000fe20000000800 */
[----:B------:R-:W-:Y:S01]  /*26d80*/  VIADD R22, R7, 0x21 ;  /* 0x0000002107167836 */ /* 0x000fe20000000000 */
[----:B------:R-:W-:Y:S02]  /*26d90*/  LEA.HI.X.SX32 R3, R3, R28, 0x1, P5 ;  /* 0x0000001c03037211 */ /* 0x000fe400028f0eff */
[----:B------:R-:W-:Y:S01]  /*26da0*/  ISETP.LT.AND P5, PT, R20, UR5, !P0 ;  /* 0x0000000514007c0c */ /* 0x000fe2000c7a1270 */
[----:B------:R-:W-:Y:S01]  /*26db0*/  ULDC UR5, c[0x0][0x22c] ;  /* 0x00008b0000057ab9 */ /* 0x000fe20000000800 */
[----:B------:R-:W-:Y:S01]  /*26dc0*/  LEA R20, P6, R21, R0, 0x1 ;  /* 0x0000000015147211 */ /* 0x000fe200078c08ff */
[----:B--2---:R0:W-:Y:S01]  /*26dd0*/  @P4 STG.E.U16 desc[UR8][R2.64], R25 ;  /* 0x0000001902004986 */ /* 0x0041e2000c101508 */
[----:B------:R-:W-:Y:S01]  /*26de0*/  ISETP.LT.AND P4, PT, R22, UR5, !P0 ;  /* 0x0000000516007c0c */ /* 0x000fe2000c781270 */
[----:B------:R-:W-:Y:S01]  /*26df0*/  VIADD R23, R7, 0x22 ;  /* 0x0000002207177836 */ /* 0x000fe20000000000 */
[----:B------:R-:W-:Y:S01]  /*26e00*/  PRMT R22, R25, 0x7632, R22 ;  /* 0x0000763219167816 */ /* 0x000fe20000000016 */
[----:B------:R-:W-:Y:S01]  /*26e10*/  ULDC UR5, c[0x0][0x22c] ;  /* 0x00008b0000057ab9 */ /* 0x000fe20000000800 */
[C---:B0-----:R-:W-:Y:S01]  /*26e20*/  VIADD R3, R21.reuse, UR4 ;  /* 0x0000000415037c36 */ /* 0x041fe20008000000 */
[----:B------:R-:W-:Y:S01]  /*26e30*/  LEA.HI.X.SX32 R21, R21, R28, 0x1, P6 ;  /* 0x0000001c15157211 */ /* 0x000fe200030f0eff */
[----:B------:R-:W-:Y:S01]  /*26e40*/  VIADD R24, R7, 0x24 ;  /* 0x0000002407187836 */ /* 0x000fe20000000000 */
[----:B------:R-:W2:Y:S02]  /*26e50*/  LDL.LU R25, [R1+0xb8] ;  /* 0x0000b80001197983 */ /* 0x000ea40000300800 */
[----:B------:R-:W-:-:S02]  /*26e60*/  LEA R2, P6, R3, R0, 0x1 ;  /* 0x0000000003027211 */ /* 0x000fc400078c08ff */
[----:B------:R0:W-:Y:S01]  /*26e70*/  @P3 STG.E.U16 desc[UR8][R20.64], R22 ;  /* 0x0000001614003986 */ /* 0x0001e2000c101508 */
[----:B------:R-:W-:Y:S01]  /*26e80*/  ISETP.LT.AND P3, PT, R23, UR5, !P0 ;  /* 0x0000000517007c0c */ /* 0x000fe2000c761270 */
[----:B------:R-:W-:Y:S01]  /*26e90*/  VIADD R23, R7, 0x23 ;  /* 0x0000002307177836 */ /* 0x000fe20000000000 */
[----:B------:R-:W-:Y:S01]  /*26ea0*/  ULDC UR5, c[0x0][0x22c] ;  /* 0x00008b0000057ab9 */ /* 0x000fe20000000800 */
[C---:B0-----:R-:W-:Y:S01]  /*26eb0*/  VIADD R21, R3.reuse, UR4 ;  /* 0x0000000403157c36 */ /* 0x041fe20008000000 */
[----:B------:R-:W-:-:S04]  /*26ec0*/  LEA.HI.X.SX32 R3, R3, R28, 0x1, P6 ;  /* 0x0000001c03037211 */ /* 0x000fc800030f0eff */
[C---:B------:R-:W-:Y:S01]  /*26ed0*/  LEA R20, P6, R21.reuse, R0, 0x1 ;  /* 0x0000000015147211 */ /* 0x040fe200078c08ff */
[----:B----4-:R0:W-:Y:S01]  /*26ee0*/  @P2 STG.E.U16 desc[UR8][R2.64], R27 ;  /* 0x0000001b02002986 */ /* 0x0101e2000c101508 */
[----:B------:R-:W-:Y:S01]  /*26ef0*/  VIADD R22, R21, UR4 ;  /* 0x0000000415167c36 */ /* 0x000fe20008000000 */
[----:B------:R-:W-:Y:S01]  /*26f00*/  ISETP.LT.AND P2, PT, R23, UR5, !P0 ;  /* 0x0000000517007c0c */ /* 0x000fe2000c741270 */
[----:B------:R-:W-:Y:S01]  /*26f10*/  ULDC UR5, c[0x0][0x22c] ;  /* 0x00008b0000057ab9 */ /* 0x000fe20000000800 */
[----:B------:R-:W-:Y:S02]  /*26f20*/  LEA.HI.X.SX32 R21, R21, R28, 0x1, P6 ;  /* 0x0000001c15157211 */ /* 0x000fe400030f0eff */
[----:B------:R-:W-:-:S05]  /*26f30*/  PRMT R23, R27, 0x7632, R23 ;  /* 0x000076321b177816 */ /* 0x000fca0000000017 */
        /* <DEDUP_REMOVED lines=9> */
[----:B------:R-:W-:Y:S01]  /*26fd0*/  LEA.HI.X.SX32 R21, R22, R28, 0x1, P6 ;  /* 0x0000001c16157211 */ /* 0x000fe200030f0eff */
[----:B-----5:R0:W-:Y:S01]  /*26fe0*/  @P5 STG.E.U16 desc[UR8][R2.64], R24 ;  /* 0x0000001802005986 */ /* 0x0201e2000c101508 */
[----:B------:R-:W-:Y:S01]  /*26ff0*/  PRMT R23, R24, 0x7632, R23 ;  /* 0x0000763218177816 */ /* 0x000fe20000000017 */
[C---:B0-----:R-:W-:Y:S02]  /*27000*/  VIADD R2, R7.reuse, 0x25 ;  /* 0x0000002507027836 */ /* 0x041fe40000000000 */
[----:B------:R-:W-:Y:S02]  /*27010*/  VIADD R24, R7, 0x26 ;  /* 0x0000002607187836 */ /* 0x000fe40000000000 */
[----:B------:R0:W-:Y:S01]  /*27020*/  @P4 STG.E.U16 desc[UR8][R20.64], R23 ;  /* 0x0000001714004986 */ /* 0x0001e2000c101508 */
[----:B------:R-:W-:Y:S01]  /*27030*/  ISETP.LT.AND P5, PT, R2, UR5, !P0 ;  /* 0x0000000502007c0c */ /* 0x000fe2000c7a1270 */
[----:B------:R-:W-:Y:S02]  /*27040*/  ULDC UR5, c[0x0][0x22c] ;  /* 0x00008b0000057ab9 */ /* 0x000fe40000000800 */
[----:B------:R-:W-:Y:S01]  /*27050*/  ISETP.LT.AND P4, PT, R24, UR5, !P0 ;  /* 0x0000000518007c0c */ /* 0x000fe2000c781270 */
[----:B------:R-:W-:Y:S01]  /*27060*/  VIADD R3, R22, UR4 ;  /* 0x0000000416037c36 */ /* 0x000fe20008000000 */
[----:B------:R-:W3:Y:S01]  /*27070*/  LDL.LU R24, [R1+0xb4] ;  /* 0x0000b40001187983 */ /* 0x000ee20000300800 */
[----:B------:R-:W-:-:S02]  /*27080*/  ULDC UR5, c[0x0][0x22c] ;  /* 0x00008b0000057ab9 */ /* 0x000fc40000000800 */
[C---:B------:R-:W-:Y:S01]  /*27090*/  VIADD R22, R3.reuse, UR4 ;  /* 0x0000000403167c36 */ /* 0x040fe20008000000 */
[----:B------:R-:W-:-:S04]  /*270a0*/  LEA R2, P6, R3, R0, 0x1 ;  /* 0x0000000003027211 */ /* 0x000fc800078c08ff */
[----:B------:R-:W-:Y:S02]  /*270b0*/  LEA.HI.X.SX32 R3, R3, R28, 0x1, P6 ;  /* 0x0000001c03037211 */ /* 0x000fe400030f0eff */
[----:B0-----:R-:W-:-:S04]  /*270c0*/  LEA R20, P6, R22, R0, 0x1 ;  /* 0x0000000016147211 */ /* 0x001fc800078c08ff */
        /* <DEDUP_REMOVED lines=214> */
[----:B------:R-:W-:-:S04]  /*27e30*/  LEA.HI.X.SX32 R21, R21, R28, 0x1, P6 ;  /* 0x0000001c15157211 */ /* 0x000fc800030f0eff */
[----:B------:R-:W-:Y:S01]  /*27e40*/  LEA R2, P6, R3, R0, 0x1 ;  /* 0x0000000003027211 */ /* 0x000fe200078c08ff */
        /* <DEDUP_REMOVED lines=10> */
[----:B------:R-:W-:Y:S01]  /*27ef0*/  VIADD R24, R7, 0x44 ;  /* 0x0000004407187836 */ /* 0x000fe20000000000 */
[----:B------:R-:W-:Y:S01]  /*27f00*/  LEA.HI.X.SX32 R21, R21, R28, 0x1, P6 ;  /* 0x0000001c15157211 */ /* 0x000fe200030f0eff */
[----:B------:R-:W-:Y:S01]  /*27f10*/  ULDC UR5, c[0x0][0x22c] ;  /* 0x00008b0000057ab9 */ /* 0x000fe20000000800 */
[----:B------:R-:W-:-:S05]  /*27f20*/  PRMT R23, R27, 0x7632, R23 ;  /* 0x000076321b177816 */ /* 0x000fca0000000017 */
[----:B------:R2:W-:Y:S01]  /*27f30*/  @P4 STG.E.U16 desc[UR8][R20.64], R23 ;  /* 0x0000001714004986 */ /* 0x0005e2000c101508 */
[----:B------:R-:W-:Y:S01]  /*27f40*/  ISETP.LT.AND P4, PT, R24, UR5, !P0 ;  /* 0x0000000518007c0c */ /* 0x000fe2000c781270 */
[----:B------:R-:W-:Y:S02]  /*27f50*/  ULDC UR5, c[0x0][0x22c] ;  /* 0x00008b0000057ab9 */ /* 0x000fe40000000800 */
[----:B0-----:R-:W3:Y:S04]  /*27f60*/  LDL.LU R27, [R1+0x2c] ;  /* 0x00002c00011b7983 */ /* 0x001ee80000300800 */
[----:B------:R-:W4:Y:S04]  /*27f70*/  LDL.LU R25, [R1+0x34] ;  /* 0x0000340001197983 */ /* 0x000f280000300800 */
[----:B------:R-:W5:Y:S01]  /*27f80*/  LDL.LU R24, [R1+0x20] ;  /* 0x0000200001187983 */ /* 0x000f620000300800 */
[----:B------:R-:W-:-:S04]  /*27f90*/  LEA R2, P6, R22, R0, 0x1 ;  /* 0x0000000016027211 */ /* 0x000fc800078c08ff */
[C---:B------:R-:W-:Y:S01]  /*27fa0*/  LEA.HI.X.SX32 R3, R22.reuse, R28, 0x1, P6 ;  /* 0x0000001c16037211 */ /* 0x040fe200030f0eff */
[----:B------:R-:W-:-:S05]  /*27fb0*/  VIADD R22, R22, UR4 ;  /* 0x0000000416167c36 */ /* 0x000fca0008000000 */
[----:B--2---:R-:W-:-:S04]  /*27fc0*/  LEA R20, P6, R22, R0, 0x1 ;  /* 0x0000000016147211 */ /* 0x004fc800078c08ff */
        /* <DEDUP_REMOVED lines=10> */
[----:B------:R-:W2:Y:S01]  /*28070*/  LDL.LU R24, [R1+0x28] ;  /* 0x0000280001187983 */ /* 0x000ea20000300800 */
[----:B------:R-:W-:-:S03]  /*28080*/  ULDC UR5, c[0x0][0x22c] ;  /* 0x00008b0000057ab9 */ /* 0x000fc60000000800 */
[----:B0-----:R-:W5:Y:S01]  /*28090*/  LDL.LU R21, [R1+0x24] ;  /* 0x0000240001157983 */ /* 0x001f620000300800 */
[C---:B------:R-:W-:Y:S01]  /*280a0*/  LEA R2, P6, R3.reuse, R0, 0x1 ;  /* 0x0000000003027211 */ /* 0x040fe200078c08ff */
[----:B------:R-:W-:-:S03]  /*280b0*/  VIADD R22, R3, UR4 ;  /* 0x0000000403167c36 */ /* 0x000fc60008000000 */
[----:B------:R-:W-:Y:S02]  /*280c0*/  LEA.HI.X.SX32 R3, R3, R28, 0x1, P6 ;  /* 0x0000001c03037211 */ /* 0x000fe400030f0eff */
[----:B------:R-:W-:-:S03]  /*280d0*/  LEA R20, P6, R22, R0, 0x1 ;  /* 0x0000000016147211 */ /* 0x000fc600078c08ff */
[----:B-----5:R0:W-:Y:S02]  /*280e0*/  @P1 STG.E.U16 desc[UR8][R2.64], R21 ;  /* 0x0000001502001986 */ /* 0x0201e4000c101508 */
        /* <DEDUP_REMOVED lines=9> */
[C---:B------:R-:W-:Y:S02]  /*28180*/  VIADD R22, R7.reuse, 0x49 ;  /* 0x0000004907167836 */ /* 0x040fe40000000000 */
[----:B0-----:R-:W-:Y:S02]  /*28190*/  VIADD R20, R7, 0x48 ;  /* 0x0000004807147836 */ /* 0x001fe40000000000 */
[C---:B------:R-:W-:Y:S01]  /*281a0*/  VIADD R21, R3.reuse, UR4 ;  /* 0x0000000403157c36 */ /* 0x040fe20008000000 */
[----:B------:R-:W-:-:S02]  /*281b0*/  LEA.HI.X.SX32 R3, R3, R28, 0x1, P5 ;  /* 0x0000001c03037211 */ /* 0x000fc400028f0eff */
        /* <DEDUP_REMOVED lines=18> */
[----:B---3--:R0:W-:Y:S01]  /*282e0*/  @P2 STG.E.U16 desc[UR8][R2.64], R27 ;  /* 0x0000001b02002986 */ /* 0x0081e2000c101508 */
[----:B------:R-:W-:Y:S01]  /*282f0*/  VIADD R22, R21, UR4 ;  /* 0x0000000415167c36 */ /* 0x000fe20008000000 */
[----:B------:R-:W-:Y:S01]  /*28300*/  ISETP.LT.AND P2, PT, R23, UR5, !P0 ;  /* 0x0000000517007c0c */ /* 0x000fe2000c741270 */
[----:B------:R-:W-:Y:S01]  /*28310*/  VIADD R24, R7, 0x4c ;  /* 0x0000004c07187836 */ /* 0x000fe20000000000 */
[----:B------:R-:W-:Y:S01]  /*28320*/  LEA.HI.X.SX32 R21, R21, R28, 0x1, P6 ;  /* 0x0000001c15157211 */ /* 0x000fe200030f0eff */
[----:B------:R-:W-:Y:S01]  /*28330*/  ULDC UR5, c[0x0][0x22c] ;  /* 0x00008b0000057ab9 */ /* 0x000fe20000000800 */
[----:B------:R-:W-:-:S05]  /*28340*/  PRMT R23, R27, 0x7632, R23 ;  /* 0x000076321b177816 */ /* 0x000fca0000000017 */
[----:B------:R2:W-:Y:S04]  /*28350*/  @P1 STG.E.U16 desc[UR8][R20.64], R23 ;  /* 0x0000001714001986 */ /* 0x0005e8000c101508 */
[----:B0-----:R-:W3:Y:S04]  /*28360*/  LDL.LU R27, [R1+0x38] ;  /* 0x00003800011b7983 */ /* 0x001ee80000300800 */
[----:B--2---:R-:W2:Y:S01]  /*28370*/  LDL.LU R21, [R1+0x30] ;  /* 0x0000300001157983 */ /* 0x004ea20000300800 */
[----:B------:R-:W-:-:S04]  /*28380*/  LEA R2, P6, R22, R0, 0x1 ;  /* 0x0000000016027211 */ /* 0x000fc800078c08ff */
[C---:B------:R-:W-:Y:S01]  /*28390*/  LEA.HI.X.SX32 R3, R22.reuse, R28, 0x1, P6 ;  /* 0x0000001c16037211 */ /* 0x040fe200030f0eff */
[----:B------:R-:W-:Y:S01]  /*283a0*/  VIADD R22, R22, UR4 ;  /* 0x0000000416167c36 */ /* 0x000fe20008000000 */
[----:B------:R-:W-:Y:S01]  /*283b0*/  ISETP.LT.AND P1, PT, R24, UR5, !P0 ;  /* 0x0000000518007c0c */ /* 0x000fe2000c721270 */
[C---:B------:R-:W-:Y:S01]  /*283c0*/  VIADD R24, R7.reuse, 0x4d ;  /* 0x0000004d07187836 */ /* 0x040fe20000000000 */
[----:B------:R-:W-:Y:S02]  /*283d0*/  ULDC UR5, c[0x0][0x22c] ;  /* 0x00008b0000057ab9 */ /* 0x000fe40000000800 */
[----:B------:R-:W-:Y:S01]  /*283e0*/  LEA R20, P6, R22, R0, 0x1 ;  /* 0x0000000016147211 */ /* 0x000fe200078c08ff */
[----:B--2---:R0:W-:Y:S01]  /*283f0*/  @P5 STG.E.U16 desc[UR8][R2.64], R21 ;  /* 0x0000001502005986 */ /* 0x0041e2000c101508 */
[----:B------:R-:W-:Y:S01]  /*28400*/  ISETP.LT.AND P5, PT, R24, UR5, !P0 ;  /* 0x0000000518007c0c */ /* 0x000fe2000c7a1270 */
[----:B------:R-:W-:Y:S01]  /*28410*/  VIADD R24, R7, 0x4e ;  /* 0x0000004e07187836 */ /* 0x000fe20000000000 */
[----:B------:R-:W-:Y:S01]  /*28420*/  ULDC UR5, c[0x0][0x22c] ;  /* 0x00008b0000057ab9 */ /* 0x000fe20000000800 */
[----:B0-----:R-:W-:-:S02]  /*28430*/  IMAD.MOV.U32 R2, RZ, RZ, R21 ;  /* 0x000000ffff027224 */ /* 0x001fc400078e0015 */
[C---:B------:R-:W-:Y:S01]  /*28440*/  VIADD R3, R22.reuse, UR4 ;  /* 0x0000000416037c36 */ /* 0x040fe20008000000 */
[----:B------:R-:W-:Y:S02]  /*28450*/  LEA.HI.X.SX32 R21, R22, R28, 0x1, P6 ;  /* 0x0000001c16157211 */ /* 0x000fe400030f0eff */
[----:B------:R-:W-:Y:S02]  /*28460*/  PRMT R23, R2, 0x7632, R23 ;  /* 0x0000763202177816 */ /* 0x000fe40000000017 */
[C---:B------:R-:W-:Y:S01]  /*28470*/  LEA R2, P6, R3.reuse, R0, 0x1 ;  /* 0x0000000003027211 */ /* 0x040fe200078c08ff */
[C---:B------:R-:W-:Y:S02]  /*28480*/  VIADD R22, R3.reuse, UR4 ;  /* 0x0000000403167c36 */ /* 0x040fe40008000000 */
[----:B------:R0:W-:Y:S01]  /*28490*/  @P4 STG.E.U16 desc[UR8][R20.64], R23 ;  /* 0x0000001714004986 */ /* 0x0001e2000c101508 */
[----:B------:R-:W-:Y:S02]  /*284a0*/  LEA.HI.X.SX32 R3, R3, R28, 0x1, P6 ;  /* 0x0000001c03037211 */ /* 0x000fe400030f0eff */
[----:B------:R-:W-:Y:S01]  /*284b0*/  ISETP.LT.AND P4, PT, R24, UR5, !P0 ;  /* 0x0000000518007c0c */ /* 0x000fe2000c781270 */
[----:B------:R-:W-:Y:S01]  /*284c0*/  VIADD R24, R7, 0x4f ;  /* 0x0000004f07187836 */ /* 0x000fe20000000000 */
[----:B------:R-:W-:Y:S01]  /*284d0*/  ULDC UR5, c[0x0][0x22c] ;  /* 0x00008b0000057ab9 */ /* 0x000fe20000000800 */
[----:B----4-:R2:W-:Y:S03]  /*284e0*/  @P3 STG.E.U16 desc[UR8][R2.64], R25 ;  /* 0x0000001902003986 */ /* 0x0105e6000c101508 */
[----:B------:R-:W-:Y:S01]  /*284f0*/  ISETP.LT.AND P3, PT, R24, UR5, !P0 ;  /* 0x0000000518007c0c */ /* 0x000fe2000c761270 */
[----:B------:R-:W-:Y:S01]  /*28500*/  ULDC UR5, c[0x0][0x22c] ;  /* 0x00008b0000057ab9 */ /* 0x000fe20000000800 */
[----:B------:R-:W4:Y:S01]  /*28510*/  LDL.LU R24, [R1+0x3c] ;  /* 0x00003c0001187983 */ /* 0x000f220000300800 */
[----:B0-----:R-:W-:-:S04]  /*28520*/  LEA R20, P6, R22, R0, 0x1 ;  /* 0x0000000016147211 */ /* 0x001fc800078c08ff */
[C---:B------:R-:W-:Y:S02]  /*28530*/  LEA.HI.X.SX32 R21, R22.reuse, R28, 0x1, P6 ;  /* 0x0000001c16157211 */ /* 0x040fe400030f0eff */
[----:B--2---:R-:W-:Y:S01]  /*28540*/  PRMT R3, R25, 0x7632, R3 ;  /* 0x0000763219037816 */ /* 0x004fe20000000003 */
[----:B------:R-:W-:Y:S02]  /*28550*/  VIADD R25, R22, UR4 ;  /* 0x0000000416197c36 */ /* 0x000fe40008000000 */
[----:B------:R-:W-:Y:S02]  /*28560*/  VIADD R22, R7, 0x50 ;  /* 0x0000005007167836 */ /* 0x000fe40000000000 */
[----:B------:R0:W-:Y:S01]  /*28570*/  @P2 STG.E.U16 desc[UR8][R20.64], R3 ;  /* 0x0000000314002986 */ /* 0x0001e2000c101508 */
[C---:B------:R-:W-:Y:S01]  /*28580*/  LEA R2, P2, R25.reuse, R0, 0x1 ;  /* 0x0000000019027211 */ /* 0x040fe200078408ff */
[----:B------:R-:W-:-:S03]  /*28590*/  VIADD R23, R25, UR4 ;  /* 0x0000000419177c36 */ /* 0x000fc60008000000 */
[----:B0-----:R-:W-:Y:S01]  /*285a0*/  LEA.HI.X.SX32 R3, R25, R28, 0x1, P2 ;  /* 0x0000001c19037211 */ /* 0x001fe200010f0eff */
[----:B------:R-:W-:Y:S01]  /*285b0*/  VIADD R25, R23, UR4 ;  /* 0x0000000417197c36 */ /* 0x000fe20008000000 */
[----:B------:R-:W-:Y:S01]  /*285c0*/  ISETP.LT.AND P2, PT, R22, UR5, !P0 ;  /* 0x0000000516007c0c */ /* 0x000fe2000c741270 */
[----:B------:R-:W-:Y:S01]  /*285d0*/  VIADD R22, R7, 0x51 ;  /* 0x0000005107167836 */ /* 0x000fe20000000000 */
[C---:B------:R-:W-:Y:S01]  /*285e0*/  LEA R20, P6, R23.reuse, R0, 0x1 ;  /* 0x0000000017147211 */ /* 0x040fe200078c08ff */
[----:B---3--:R0:W-:Y:S01]  /*285f0*/  @P1 STG.E.U16 desc[UR8][R2.64], R27 ;  /* 0x0000001b02001986 */ /* 0x0081e2000c101508 */
[----:B------:R-:W-:Y:S02]  /*28600*/  ULDC UR5, c[0x0][0x22c] ;  /* 0x00008b0000057ab9 */ /* 0x000fe40000000800 */
[----:B------:R-:W-:Y:S02]  /*28610*/  LEA.HI.X.SX32 R21, R23, R28, 0x1, P6 ;  /* 0x0000001c17157211 */ /* 0x000fe400030f0eff */
[----:B------:R-:W-:Y:S01]  /*28620*/  ISETP.LT.AND P1, PT, R22, UR5, !P0 ;  /* 0x0000000516007c0c */ /* 0x000fe2000c721270 */
[----:B------:R-:W-:Y:S01]  /*28630*/  VIADD R22, R7, 0x52 ;  /* 0x0000005207167836 */ /* 0x000fe20000000000 */
[----:B------:R-:W-:Y:S01]  /*28640*/  ULDC UR5, c[0x0][0x22c] ;  /* 0x00008b0000057ab9 */ /* 0x000fe20000000800 */
[----:B0-----:R-:W-:Y:S01]  /*28650*/  PRMT R3, R27, 0x7632, R3 ;  /* 0x000076321b037816 */ /* 0x001fe20000000003 */
[C---:B------:R-:W-:Y:S01]  /*28660*/  VIADD R27, R25.reuse, UR4 ;  /* 0x00000004191b7c36 */ /* 0x040fe20008000000 */
[----:B------:R-:W-:-:S03]  /*28670*/  LEA R2, P6, R25, R0, 0x1 ;  /* 0x0000000019027211 */ /* 0x000fc600078c08ff */
[----:B------:R0:W-:Y:S01]  /*28680*/  @P5 STG.E.U16 desc[UR8][R20.64], R3 ;  /* 0x0000000314005986 */ /* 0x0001e2000c101508 */
[----:B------:R-:W-:Y:S01]  /*28690*/  ISETP.LT.AND P5, PT, R22, UR5, !P0 ;  /* 0x0000000516007c0c */ /* 0x000fe2000c7a1270 */
[----:B------:R-:W-:Y:S01]  /*286a0*/  VIADD R22, R7, 0x53 ;  /* 0x0000005307167836 */ /* 0x000fe20000000000 */
[----:B------:R-:W-:Y:S01]  /*286b0*/  ULDC UR5, c[0x0][0x22c] ;  /* 0x00008b0000057ab9 */ /* 0x000fe20000000800 */
[----:B0-----:R-:W-:Y:S02]  /*286c0*/  LEA.HI.X.SX32 R3, R25, R28, 0x1, P6 ;  /* 0x0000001c19037211 */ /* 0x001fe400030f0eff */
[----:B------:R-:W-:-:S04]  /*286d0*/  LEA R20, P6, R27, R0, 0x1 ;  /* 0x000000001b147211 */ /* 0x000fc800078c08ff */
[----:B------:R-:W-:Y:S02]  /*286e0*/  LEA.HI.X.SX32 R21, R27, R28, 0x1, P6 ;  /* 0x0000001c1b157211 */ /* 0x000fe400030f0eff */
[----:B----4-:R-:W-:Y:S01]  /*286f0*/  PRMT R26, R24, 0x7632, R26 ;  /* 0x00007632181a7816 */ /* 0x010fe2000000001a */
[----:B------:R-:W-:Y:S01]  /*28700*/  @P4 STG.E.U16 desc[UR8][R2.64], R24 ;  /* 0x0000001802004986 */ /* 0x000fe2000c101508 */
[----:B------:R-:W-:Y:S01]  /*28710*/  ISETP.LT.AND P4, PT, R22, UR5, !P0 ;  /* 0x0000000516007c0c */ /* 0x000fe2000c781270 */
[----:B------:R-:W-:Y:S01]  /*28720*/  VIADD R22, R7, 0x54 ;  /* 0x0000005407167836 */ /* 0x000fe20000000000 */
[----:B------:R-:W-:Y:S01]  /*28730*/  ULDC UR5, c[0x0][0x22c] ;  /* 0x00008b0000057ab9 */ /* 0x000fe20000000800 */
[----:B------:R-:W2:Y:S04]  /*28740*/  LDL.LU R7, [R1+0x978] ;  /* 0x0009780001077983 */ /* 0x000ea80000300800 */
[----:B------:R0:W-:Y:S04]  /*28750*/  @P3 STG.E.U16 desc[UR8][R20.64], R26 ;  /* 0x0000001a14003986 */ /* 0x0001e8000c101508 */
[----:B0-----:R-:W3:Y:S01]  /*28760*/  LDL.LU R26, [R1+0x274] ;  /* 0x00027400011a7983 */ /* 0x001ee20000300800 */
[----:B------:R-:W-:-:S05]  /*28770*/  VIADD R23, R27, UR4 ;  /* 0x000000041b177c36 */ /* 0x000fca0008000000 */
[----:B------:R-:W-:-:S04]  /*28780*/  LEA R2, P6, R23, R0, 0x1 ;  /* 0x0000000017027211 */ /* 0x000fc800078c08ff */
[C---:B------:R-:W-:Y:S01]  /*28790*/  LEA.HI.X.SX32 R3, R23.reuse, R28, 0x1, P6 ;  /* 0x0000001c17037211 */ /* 0x040fe200030f0eff */
[----:B------:R-:W-:Y:S01]  /*287a0*/  VIADD R23, R23, UR4 ;  /* 0x0000000417177c36 */ /* 0x000fe20008000000 */
[----:B------:R-:W-:Y:S01]  /*287b0*/  ISETP.LT.AND P3, PT, R22, UR5, !P0 ;  /* 0x0000000516007c0c */ /* 0x000fe2000c761270 */
[----:B------:R-:W-:Y:S02]  /*287c0*/  ULDC UR5, c[0x0][0x22c] ;  /* 0x00008b0000057ab9 */ /* 0x000fe40000000800 */
[C---:B------:R-:W-:Y:S01]  /*287d0*/  VIADD R25, R23.reuse, UR4 ;  /* 0x0000000417197c36 */ /* 0x040fe20008000000 */
[C---:B------:R-:W-:Y:S01]  /*287e0*/  LEA R22, P6, R23.reuse, R0, 0x1 ;  /* 0x0000000017167211 */ /* 0x040fe200078c08ff */
[----:B------:R0:W-:Y:S03]  /*287f0*/  @P2 STG.E.U16 desc[UR8][R2.64], R4 ;  /* 0x0000000402002986 */ /* 0x0001e6000c101508 */
[----:B------:R-:W-:Y:S01]  /*28800*/  LEA.HI.X.SX32 R23, R23, R28, 0x1, P6 ;  /* 0x0000001c17177211 */ /* 0x000fe200030f0eff */
[C---:B------:R-:W-:Y:S01]  /*28810*/  VIADD R27, R25.reuse, UR4 ;  /* 0x00000004191b7c36 */ /* 0x040fe20008000000 */
[----:B------:R-:W-:-:S04]  /*28820*/  LEA R20, P6, R25, R0, 0x1 ;  /* 0x0000000019147211 */ /* 0x000fc800078c08ff */
[----:B------:R-:W-:Y:S02]  /*28830*/  LEA.HI.X.SX32 R21, R25, R28, 0x1, P6 ;  /* 0x0000001c19157211 */ /* 0x000fe400030f0eff */
[----:B0-----:R-:W-:Y:S02]  /*28840*/  PRMT R3, R4, 0x7632, R3 ;  /* 0x0000763204037816 */ /* 0x001fe40000000003 */
[----:B------:R-:W-:-:S03]  /*28850*/  LEA R2, P6, R27, R0, 0x1 ;  /* 0x000000001b027211 */ /* 0x000fc600078c08ff */
[----:B------:R0:W-:Y:S04]  /*28860*/  @P1 STG.E.U16 desc[UR8][R22.64], R3 ;  /* 0x0000000316001986 */ /* 0x0001e8000c101508 */
[----:B------:R4:W-:Y:S01]  /*28870*/  @P5 STG.E.U16 desc[UR8][R20.64], R5 ;  /* 0x0000000514005986 */ /* 0x0009e2000c101508 */
[C---:B0-----:R-:W-:Y:S01]  /*28880*/  LEA.HI.X.SX32 R3, R27.reuse, R28, 0x1, P6 ;  /* 0x0000001c1b037211 */ /* 0x041fe200030f0eff */
[----:B------:R-:W-:Y:S01]  /*28890*/  VIADD R27, R27, UR4 ;  /* 0x000000041b1b7c36 */ /* 0x000fe20008000000 */
[----:B----4-:R-:W-:-:S03]  /*288a0*/  PRMT R21, R5, 0x7632, R21 ;  /* 0x0000763205157816 */ /* 0x010fc60000000015 */
[C---:B------:R-:W-:Y:S02]  /*288b0*/  VIADD R5, R27.reuse, UR4 ;  /* 0x000000041b057c36 */ /* 0x040fe40008000000 */
[----:B------:R0:W-:Y:S01]  /*288c0*/  @P4 STG.E.U16 desc[UR8][R2.64], R21 ;  /* 0x0000001502004986 */ /* 0x0001e2000c101508 */
[----:B------:R-:W-:-:S04]  /*288d0*/  LEA R22, P4, R27, R0, 0x1 ;  /* 0x000000001b167211 */ /* 0x000fc800078808ff */
[----:B------:R-:W-:-:S05]  /*288e0*/  LEA.HI.X.SX32 R23, R27, R28, 0x1, P4 ;  /* 0x0000001c1b177211 */ /* 0x000fca00020f0eff */
[----:B------:R4:W-:Y:S01]  /*288f0*/  @P3 STG.E.U16 desc[UR8][R22.64], R6 ;  /* 0x0000000616003986 */ /* 0x0009e2000c101508 */
[----:B0-----:R-:W-:-:S04]  /*28900*/  VIADD R3, R5, UR4 ;  /* 0x0000000405037c36 */ /* 0x001fc80008000000 */
[----:B------:R-:W-:-:S04]  /*28910*/  VIADD R21, R3, UR4 ;  /* 0x0000000403157c36 */ /* 0x000fc80008000000 */
[----:B----4-:R-:W-:Y:S02]  /*28920*/  VIADD R23, R21, UR4 ;  /* 0x0000000415177c36 */ /* 0x010fe40008000000 */
[----:B---3--:R-:W-:-:S05]  /*28930*/  VIADD R24, R26, 0x55 ;  /* 0x000000551a187836 */ /* 0x008fca0000000000 */
[----:B------:R-:W-:Y:S01]  /*28940*/  ISETP.LT.AND P2, PT, R24, UR5, !P0 ;  /* 0x0000000518007c0c */ /* 0x000fe2000c741270 */
[C---:B------:R-:W-:Y:S01]  /*28950*/  VIADD R24, R26.reuse, 0x56 ;  /* 0x000000561a187836 */ /* 0x040fe20000000000 */
[----:B------:R-:W-:Y:S01]  /*28960*/  ULDC UR5, c[0x0][0x22c] ;  /* 0x00008b0000057ab9 */ /* 0x000fe20000000800 */
[----:B------:R-:W-:-:S03]  /*28970*/  VIADD R4, R26, 0x57 ;  /* 0x000000571a047836 */ /* 0x000fc60000000000 */
[----:B------:R-:W-:Y:S01]  /*28980*/  ISETP.LT.AND P1, PT, R24, UR5, !P0 ;  /* 0x0000000518007c0c */ /* 0x000fe2000c721270 */
[----:B------:R-:W-:Y:S02]  /*28990*/  ULDC UR5, c[0x0][0x22c] ;  /* 0x00008b0000057ab9 */ /* 0x000fe40000000800 */
[----:B------:R-:W-:Y:S01]  /*289a0*/  ISETP.LT.AND P5, PT, R4, UR5, !P0 ;  /* 0x0000000504007c0c */ /* 0x000fe2000c7a1270 */
[C---:B------:R-:W-:Y:S01]  /*289b0*/  VIADD R4, R26.reuse, 0x58 ;  /* 0x000000581a047836 */ /* 0x040fe20000000000 */
[----:B------:R-:W-:Y:S01]  /*289c0*/  ULDC UR5, c[0x0][0x22c] ;  /* 0x00008b0000057ab9 */ /* 0x000fe20000000800 */
[----:B------:R-:W-:-:S03]  /*289d0*/  VIADD R20, R26, 0x59 ;  /* 0x000000591a147836 */ /* 0x000fc60000000000 */
[----:B------:R-:W-:Y:S01]  /*289e0*/  ISETP.LT.AND P4, PT, R4, UR5, !P0 ;  /* 0x0000000504007c0c */ /* 0x000fe2000c781270 */
[----:B------:R-:W-:Y:S01]  /*289f0*/  ULDC UR5, c[0x0][0x22c] ;  /* 0x00008b0000057ab9 */ /* 0x000fe20000000800 */
[C---:B------:R-:W-:Y:S02]  /*28a00*/  LEA R4, P6, R5.reuse, R0, 0x1 ;  /* 0x0000000005047211 */ /* 0x040fe400078c08ff */
[----:B------:R-:W-:Y:S01]  /*28a10*/  ISETP.LT.AND P3, PT, R20, UR5, !P0 ;  /* 0x0000000514007c0c */ /* 0x000fe2000c761270 */
[----:B------:R-:W-:Y:S01]  /*28a20*/  VIADD R20, R26, 0x5a ;  /* 0x0000005a1a147836 */ /* 0x000fe20000000000 */
[----:B------:R-:W-:Y:S01]  /*28a30*/  LEA.HI.X.SX32 R5, R5, R28, 0x1, P6 ;  /* 0x0000001c05057211 */ /* 0x000fe200030f0eff */
[----:B------:R-:W-:Y:S01]  /*28a40*/  ULDC UR5, c[0x0][0x22c] ;  /* 0x00008b0000057ab9 */ /* 0x000fe20000000800 */
[----:B------:R-:W-:Y:S02]  /*28a50*/  PRMT R24, R6, 0x7632, R24 ;  /* 0x0000763206187816 */ /* 0x000fe40000000018 */
[----:B------:R-:W-:-:S03]  /*28a60*/  LEA R2, P6, R3, R0, 0x1 ;  /* 0x0000000003027211 */ /* 0x000fc600078c08ff */
[----:B------:R0:W-:Y:S01]  /*28a70*/  @P2 STG.E.U16 desc[UR8][R4.64], R24 ;  /* 0x0000001804002986 */ /* 0x0001e2000c101508 */
[----:B------:R-:W-:Y:S01]  /*28a80*/  ISETP.LT.AND P2, PT, R20, UR5, !P0 ;  /* 0x0000000514007c0c */ /* 0x000fe2000c741270 */
[----:B------:R-:W-:Y:S01]  /*28a90*/  VIADD R6, R26, 0x5b ;  /* 0x0000005b1a067836 */ /* 0x000fe20000000000 */
[----:B------:R-:W-:Y:S01]  /*28aa0*/  LEA.HI.X.SX32 R3, R3, R28, 0x1, P6 ;  /* 0x0000001c03037211 */ /* 0x000fe200030f0eff */
[----:B------:R-:W-:Y:S01]  /*28ab0*/  ULDC UR5, c[0x0][0x22c] ;  /* 0x00008b0000057ab9 */ /* 0x000fe20000000800 */
[----:B------:R-:W-:-:S04]  /*28ac0*/  LEA R20, P6, R21, R0, 0x1 ;  /* 0x0000000015147211 */ /* 0x000fc800078c08ff */
[----:B------:R-:W-:Y:S01]  /*28ad0*/  LEA.HI.X.SX32 R21, R21, R28, 0x1, P6 ;  /* 0x0000001c15157211 */ /* 0x000fe200030f0eff */
[----:B--2---:R2:W-:Y:S01]  /*28ae0*/  @P1 STG.E.U16 desc[UR8][R2.64], R7 ;  /* 0x0000000702001986 */ /* 0x0045e2000c101508 */
[----:B0-----:R-:W-:Y:S02]  /*28af0*/  LEA R4, P6, R23, R0, 0x1 ;  /* 0x0000000017047211 */ /* 0x001fe400078c08ff */
[----:B------:R-:W-:Y:S01]  /*28b00*/  ISETP.LT.AND P1, PT, R6, UR5, !P0 ;  /* 0x0000000506007c0c */ /* 0x000fe2000c721270 */
[----:B------:R-:W-:Y:S01]  /*28b10*/  VIADD R6, R26, 0x5c ;  /* 0x0000005c1a067836 */ /* 0x000fe20000000000 */
[----:B------:R-:W-:Y:S01]  /*28b20*/  PRMT R22, R7, 0x7632, R22 ;  /* 0x0000763207167816 */ /* 0x000fe20000000016 */
[----:B------:R-:W-:Y:S01]  /*28b30*/  ULDC UR5, c[0x0][0x22c] ;  /* 0x00008b0000057ab9 */ /* 0x000fe20000000800 */
[C---:B------:R-:W-:Y:S01]  /*28b40*/  LEA.HI.X.SX32 R5, R23.reuse, R28, 0x1, P6 ;  /* 0x0000001c17057211 */ /* 0x040fe200030f0eff */
[----:B------:R-:W-:Y:S02]  /*28b50*/  VIADD R23, R23, UR4 ;  /* 0x0000000417177c36 */ /* 0x000fe40008000000 */
[----:B------:R0:W-:Y:S01]  /*28b60*/  @P5 STG.E.U16 desc[UR8][R20.64], R22 ;  /* 0x0000001614005986 */ /* 0x0001e2000c101508 */
[----:B------:R-:W-:Y:S01]  /*28b70*/  ISETP.LT.AND P5, PT, R6, UR5, !P0 ;  /* 0x0000000506007c0c */ /* 0x000fe2000c7a1270 */
[----:B--2---:R-:W-:Y:S01]  /*28b80*/  VIADD R2, R26, 0x5d ;  /* 0x0000005d1a027836 */ /* 0x004fe20000000000 */
[C---:B------:R-:W-:Y:S01]  /*28b90*/  LEA R6, P6, R23.reuse, R0, 0x1 ;  /* 0x0000000017067211 */ /* 0x040fe200078c08ff */
[C---:B------:R-:W-:Y:S01]  /*28ba0*/  VIADD R3, R23.reuse, UR4 ;  /* 0x0000000417037c36 */ /* 0x040fe20008000000 */
[----:B------:R-:W-:Y:S01]  /*28bb0*/  ULDC UR5, c[0x0][0x22c] ;  /* 0x00008b0000057ab9 */ /* 0x000fe20000000800 */
[----:B-1----:R1:W-:Y:S01]  /*28bc0*/  @P4 STG.E.U16 desc[UR8][R4.64], R8 ;  /* 0x0000000804004986 */ /* 0x0023e2000c101508 */
[----:B------:R-:W-:Y:S01]  /*28bd0*/  ISETP.LT.AND P4, PT, R2, UR5, !P0 ;  /* 0x0000000502007c0c */ /* 0x000fe2000c781270 */
[----:B------:R-:W-:Y:S01]  /*28be0*/  ULDC UR5, c[0x0][0x22c] ;  /* 0x00008b0000057ab9 */ /* 0x000fe20000000800 */
[----:B------:R-:W-:-:S02]  /*28bf0*/  LEA.HI.X.SX32 R7, R23, R28, 0x1, P6 ;  /* 0x0000001c17077211 */ /* 0x000fc400030f0eff */
[C---:B------:R-:W-:Y:S01]  /*28c00*/  LEA R2, P6, R3.reuse, R0, 0x1 ;  /* 0x0000000003027211 */ /* 0x040fe200078c08ff */
[----:B0-----:R-:W-:-:S03]  /*28c10*/  VIADD R21, R3, UR4 ;  /* 0x0000000403157c36 */ /* 0x001fc60008000000 */
[----:B------:R-:W-:Y:S02]  /*28c20*/  LEA.HI.X.SX32 R3, R3, R28, 0x1, P6 ;  /* 0x0000001c03037211 */ /* 0x000fe400030f0eff */
[----:B-1----:R-:W-:Y:S01]  /*28c30*/  PRMT R5, R8, 0x7632, R5 ;  /* 0x0000763208057816 */ /* 0x002fe20000000005 */
[C---:B------:R-:W-:Y:S01]  /*28c40*/  VIADD R20, R26.reuse, 0x5e ;  /* 0x0000005e1a147836 */ /* 0x040fe20000000000 */
[C---:B------:R-:W-:Y:S01]  /*28c50*/  LEA R4, P6, R21.reuse, R0, 0x1 ;  /* 0x0000000015047211 */ /* 0x040fe200078c08ff */
[----:B------:R-:W-:Y:S02]  /*28c60*/  VIADD R8, R26, 0x5f ;  /* 0x0000005f1a087836 */ /* 0x000fe40000000000 */
[----:B------:R0:W-:Y:S01]  /*28c70*/  @P3 STG.E.U16 desc[UR8][R6.64], R5 ;  /* 0x0000000506003986 */ /* 0x0001e2000c101508 */
[----:B------:R-:W-:Y:S01]  /*28c80*/  ISETP.LT.AND P3, PT, R20, UR5, !P0 ;  /* 0x0000000514007c0c */ /* 0x000fe2000c761270 */
[----:B------:R-:W-:Y:S02]  /*28c90*/  ULDC UR5, c[0x0][0x22c] ;  /* 0x00008b0000057ab9 */ /* 0x000fe40000000800 */
[----:B------:R1:W-:Y:S01]  /*28ca0*/  @P2 STG.E.U16 desc[UR8][R2.64], R9 ;  /* 0x0000000902002986 */ /* 0x0003e2000c101508 */
[----:B------:R-:W-:Y:S01]  /*28cb0*/  ISETP.LT.AND P2, PT, R8, UR5, !P0 ;  /* 0x0000000508007c0c */ /* 0x000fe2000c741270 */
[----:B------:R-:W-:Y:S01]  /*28cc0*/  VIADD R8, R26, 0x60 ;  /* 0x000000601a087836 */ /* 0x000fe20000000000 */
[----:B------:R-:W-:Y:S01]  /*28cd0*/  ULDC UR5, c[0x0][0x22c] ;  /* 0x00008b0000057ab9 */ /* 0x000fe20000000800 */
[C---:B0-----:R-:W-:Y:S01]  /*28ce0*/  LEA.HI.X.SX32 R5, R21.reuse, R28, 0x1, P6 ;  /* 0x0000001c15057211 */ /* 0x041fe200030f0eff */
[----:B------:R-:W-:Y:S01]  /*28cf0*/  VIADD R21, R21, UR4 ;  /* 0x0000000415157c36 */ /* 0x000fe20008000000 */
[----:B------:R-:W-:-:S03]  /*28d00*/  PRMT R7, R9, 0x7632, R7 ;  /* 0x0000763209077816 */ /* 0x000fc60000000007 */
[C---:B-1----:R-:W-:Y:S02]  /*28d10*/  VIADD R3, R21.reuse, UR4 ;  /* 0x0000000415037c36 */ /* 0x042fe40008000000 */
[----:B------:R0:W-:Y:S01]  /*28d20*/  @P1 STG.E.U16 desc[UR8][R4.64], R7 ;  /* 0x0000000704001986 */ /* 0x0001e2000c101508 */
[----:B------:R-:W-:Y:S01]  /*28d30*/  LEA R6, P1, R21, R0, 0x1 ;  /* 0x0000000015067211 */ /* 0x000fe200078208ff */
[----:B------:R-:W-:-:S03]  /*28d40*/  VIADD R2, R26, 0x61 ;  /* 0x000000611a027836 */ /* 0x000fc60000000000 */
[----:B0-----:R-:W-:Y:S02]  /*28d50*/  LEA.HI.X.SX32 R7, R21, R28, 0x1, P1 ;  /* 0x0000001c15077211 */ /* 0x001fe400008f0eff */
[----:B------:R-:W-:Y:S01]  /*28d60*/  ISETP.LT.AND P1, PT, R8, UR5, !P0 ;  /* 0x0000000508007c0c */ /* 0x000fe2000c721270 */
[C---:B------:R-:W-:Y:S01]  /*28d70*/  VIADD R5, R3.reuse, UR4 ;  /* 0x0000000403057c36 */ /* 0x040fe20008000000 */
[C---:B------:R-:W-:Y:S01]  /*28d80*/  LEA R8, P6, R3.reuse, R0, 0x1 ;  /* 0x0000000003087211 */ /* 0x040fe200078c08ff */
[----:B------:R0:W-:Y:S01]  /*28d90*/  @P5 STG.E.U16 desc[UR8][R6.64], R10 ;  /* 0x0000000a06005986 */ /* 0x0001e2000c101508 */
[----:B------:R-:W-:Y:S02]  /*28da0*/  ULDC UR5, c[0x0][0x22c] ;  /* 0x00008b0000057ab9 */ /* 0x000fe40000000800 */
[----:B------:R-:W-:Y:S01]  /*28db0*/  LEA.HI.X.SX32 R9, R3, R28, 0x1, P6 ;  /* 0x0000001c03097211 */ /* 0x000fe200030f0eff */
[----:B------:R-:W-:Y:S01]  /*28dc0*/  VIADD R3, R26, 0x62 ;  /* 0x000000621a037836 */ /* 0x000fe20000000000 */
[----:B------:R-:W-:Y:S01]  /*28dd0*/  ISETP.LT.AND P5, PT, R2, UR5, !P0 ;  /* 0x0000000502007c0c */ /* 0x000fe2000c7a1270 */
[----:B------:R-:W-:Y:S01]  /*28de0*/  ULDC UR5, c[0x0][0x22c] ;  /* 0x00008b0000057ab9 */ /* 0x000fe20000000800 */
[----:B------:R-:W-:-:S02]  /*28df0*/  LEA R2, P6, R5, R0, 0x1 ;  /* 0x0000000005027211 */ /* 0x000fc400078c08ff */
[----:B0-----:R-:W-:Y:S01]  /*28e00*/  PRMT R7, R10, 0x7632, R7 ;  /* 0x000076320a077816 */ /* 0x001fe20000000007 */
[----:B------:R-:W-:-:S04]  /*28e10*/  VIADD R21, R5, UR4 ;  /* 0x0000000405157c36 */ /* 0x000fc80008000000 */
[----:B------:R0:W-:Y:S01]  /*28e20*/  @P4 STG.E.U16 desc[UR8][R8.64], R7 ;  /* 0x0000000708004986 */ /* 0x0001e2000c101508 */
[----:B------:R-:W-:Y:S01]  /*28e30*/  ISETP.LT.AND P4, PT, R3, UR5, !P0 ;  /* 0x0000000503007c0c */ /* 0x000fe2000c781270 */
[----:B------:R-:W-:Y:S01]  /*28e40*/  VIADD R23, R21, UR4 ;  /* 0x0000000415177c36 */ /* 0x000fe20008000000 */
[----:B------:R-:W-:Y:S01]  /*28e50*/  LEA.HI.X.SX32 R3, R5, R28, 0x1, P6 ;  /* 0x0000001c05037211 */ /* 0x000fe200030f0eff */
[----:B------:R-:W-:Y:S01]  /*28e60*/  VIADD R5, R26, 0x63 ;  /* 0x000000631a057836 */ /* 0x000fe20000000000 */
[----:B------:R-:W-:Y:S01]  /*28e70*/  LEA R4, P6, R21, R0, 0x1 ;  /* 0x0000000015047211 */ /* 0x000fe200078c08ff */
[----:B------:R-:W-:Y:S02]  /*28e80*/  ULDC UR5, c[0x0][0x22c] ;  /* 0x00008b0000057ab9 */ /* 0x000fe40000000800 */
[----:B------:R1:W-:Y:S01]  /*28e90*/  @P3 STG.E.U16 desc[UR8][R2.64], R11 ;  /* 0x0000000b02003986 */ /* 0x0003e2000c101508 */
[----:B------:R-:W-:Y:S01]  /*28ea0*/  ISETP.LT.AND P3, PT, R5, UR5, !P0 ;  /* 0x0000000505007c0c */ /* 0x000fe2000c761270 */
[----:B------:R-:W-:Y:S01]  /*28eb0*/  ULDC UR5, c[0x0][0x22c] ;  /* 0x00008b0000057ab9 */ /* 0x000fe20000000800 */
[----:B------:R-:W-:-:S02]  /*28ec0*/  LEA.HI.X.SX32 R5, R21, R28, 0x1, P6 ;  /* 0x0000001c15057211 */ /* 0x000fc400030f0eff */
[----:B------:R-:W-:Y:S01]  /*28ed0*/  LEA R6, P6, R23, R0, 0x1 ;  /* 0x0000000017067211 */ /* 0x000fe200078c08ff */
[C---:B0-----:R-:W-:Y:S01]  /*28ee0*/  VIADD R8, R26.reuse, 0x64 ;  /* 0x000000641a087836 */ /* 0x041fe20000000000 */
[----:B------:R-:W-:Y:S02]  /*28ef0*/  PRMT R10, R11, 0x7632, R10 ;  /* 0x000076320b0a7816 */ /* 0x000fe4000000000a */
[C---:B------:R-:W-:Y:S01]  /*28f00*/  LEA.HI.X.SX32 R7, R23.reuse, R28, 0x1, P6 ;  /* 0x0000001c17077211 */ /* 0x040fe200030f0eff */
[----:B------:R-:W-:Y:S02]  /*28f10*/  VIADD R23, R23, UR4 ;  /* 0x0000000417177c36 */ /* 0x000fe40008000000 */
[----:B-1----:R-:W-:Y:S01]  /*28f20*/  VIADD R3, R26, 0x65 ;  /* 0x000000651a037836 */ /* 0x002fe20000000000 */
[----:B------:R0:W-:Y:S01]  /*28f30*/  @P2 STG.E.U16 desc[UR8][R4.64], R10 ;  /* 0x0000000a04002986 */ /* 0x0001e2000c101508 */
[----:B------:R-:W-:Y:S01]  /*28f40*/  ISETP.LT.AND P2, PT, R8, UR5, !P0 ;  /* 0x0000000508007c0c */ /* 0x000fe2000c741270 */
[C---:B------:R-:W-:Y:S01]  /*28f50*/  VIADD R9, R23.reuse, UR4 ;  /* 0x0000000417097c36 */ /* 0x040fe20008000000 */
[----:B------:R-:W-:Y:S01]  /*28f60*/  LEA R2, P6, R23, R0, 0x1 ;  /* 0x0000000017027211 */ /* 0x000fe200078c08ff */
[----:B------:R-:W-:Y:S01]  /*28f70*/  ULDC UR5, c[0x0][0x22c] ;  /* 0x00008b0000057ab9 */ /* 0x000fe20000000800 */
[----:B------:R1:W-:Y:S01]  /*28f80*/  @P1 STG.E.U16 desc[UR8][R6.64], R12 ;  /* 0x0000000c06001986 */ /* 0x0003e2000c101508 */
[----:B------:R-:W-:Y:S01]  /*28f90*/  ISETP.LT.AND P1, PT, R3, UR5, !P0 ;  /* 0x0000000503007c0c */ /* 0x000fe2000c721270 */
[----:B------:R-:W-:Y:S01]  /*28fa0*/  VIADD R11, R9, UR4 ;  /* 0x00000004090b7c36 */ /* 0x000fe20008000000 */
[----:B------:R-:W-:Y:S01]  /*28fb0*/  LEA.HI.X.SX32 R3, R23, R28, 0x1, P6 ;  /* 0x0000001c17037211 */ /* 0x000fe200030f0eff */
[----:B------:R-:W-:Y:S01]  /*28fc0*/  VIADD R8, R26, 0x66 ;  /* 0x000000661a087836 */ /* 0x000fe20000000000 */
[----:B------:R-:W-:Y:S01]  /*28fd0*/  ULDC UR5, c[0x0][0x22c] ;  /* 0x00008b0000057ab9 */ /* 0x000fe20000000800 */
[----:B0-----:R-:W-:-:S04]  /*28fe0*/  LEA R4, P6, R9, R0, 0x1 ;  /* 0x0000000009047211 */ /* 0x001fc800078c08ff */
[----:B------:R-:W-:Y:S02]  /*28ff0*/  LEA.HI.X.SX32 R5, R9, R28, 0x1, P6 ;  /* 0x0000001c09057211 */ /* 0x000fe400030f0eff */
[----:B-1----:R-:W-:Y:S02]  /*29000*/  PRMT R7, R12, 0x7632, R7 ;  /* 0x000076320c077816 */ /* 0x002fe40000000007 */
[----:B------:R-:W-:-:S03]  /*29010*/  LEA R6, P6, R11, R0, 0x1 ;  /* 0x000000000b067211 */ /* 0x000fc600078c08ff */
[----:B------:R0:W-:Y:S01]  /*29020*/  @P5 STG.E.U16 desc[UR8][R2.64], R7 ;  /* 0x0000000702005986 */ /* 0x0001e2000c101508 */
[----:B------:R-:W-:Y:S01]  /*29030*/  ISETP.LT.AND P5, PT, R8, UR5, !P0 ;  /* 0x0000000508007c0c */ /* 0x000fe2000c7a1270 */
[----:B------:R-:W-:Y:S01]  /*29040*/  VIADD R8, R26, 0x67 ;  /* 0x000000671a087836 */ /* 0x000fe20000000000 */
[----:B------:R-:W-:Y:S01]  /*29050*/  ULDC UR5, c[0x0][0x22c] ;  /* 0x00008b0000057ab9 */ /* 0x000fe20000000800 */
[----:B------:R1:W-:Y:S03]  /*29060*/  @P4 STG.E.U16 desc[UR8][R4.64], R13 ;  /* 0x0000000d04004986 */ /* 0x0003e6000c101508 */
[----:B------:R-:W-:Y:S01]  /*29070*/  ISETP.LT.AND P4, PT, R8, UR5, !P0 ;  /* 0x0000000508007c0c */ /* 0x000fe2000c781270 */
[----:B------:R-:W-:Y:S01]  /*29080*/  ULDC UR5, c[0x0][0x22c] ;  /* 0x00008b0000057ab9 */ /* 0x000fe20000000800 */
[C---:B0-----:R-:W-:Y:S01]  /*29090*/  LEA.HI.X.SX32 R7, R11.reuse, R28, 0x1, P6 ;  /* 0x0000001c0b077211 */ /* 0x041fe200030f0eff */
[----:B------:R-:W-:Y:S01]  /*290a0*/  VIADD R11, R11, UR4 ;  /* 0x000000040b0b7c36 */ /* 0x000fe20008000000 */
[----:B-1----:R-:W-:Y:S01]  /*290b0*/  PRMT R5, R13, 0x7632, R5 ;  /* 0x000076320d057816 */ /* 0x002fe20000000005 */
[----:B------:R-:W-:-:S02]  /*290c0*/  VIADD R2, R26, 0x68 ;  /* 0x000000681a027836 */ /* 0x000fc40000000000 */
[C---:B------:R-:W-:Y:S02]  /*290d0*/  VIADD R3, R11.reuse, UR4 ;  /* 0x000000040b037c36 */ /* 0x040fe40008000000 */
[----:B------:R0:W-:Y:S01]  /*290e0*/  @P3 STG.E.U16 desc[UR8][R6.64], R5 ;  /* 0x0000000506003986 */ /* 0x0001e2000c101508 */
[-C--:B------:R-:W-:Y:S02]  /*290f0*/  LEA R8, P3, R11, R0.reuse, 0x1 ;  /* 0x000000000b087211 */ /* 0x080fe400078608ff */
[----:B------:R-:W-:Y:S02]  /*29100*/  LEA R4, P6, R3, R0, 0x1 ;  /* 0x0000000003047211 */ /* 0x000fe400078c08ff */
[-C--:B------:R-:W-:Y:S02]  /*29110*/  LEA.HI.X.SX32 R9, R11, R28.reuse, 0x1, P3 ;  /* 0x0000001c0b097211 */ /* 0x080fe400018f0eff */
[----:B------:R-:W-:Y:S01]  /*29120*/  ISETP.LT.AND P3, PT, R2, UR5, !P0 ;  /* 0x0000000502007c0c */ /* 0x000fe2000c761270 */
[----:B------:R-:W-:Y:S01]  /*29130*/  VIADD R2, R26, 0x69 ;  /* 0x000000691a027836 */ /* 0x000fe20000000000 */
[----:B------:R-:W-:Y:S01]  /*29140*/  ULDC UR5, c[0x0][0x22c] ;  /* 0x00008b0000057ab9 */ /* 0x000fe20000000800 */
[----:B------:R-:W-:Y:S01]  /*29150*/  PRMT R10, R14, 0x7632, R10 ;  /* 0x000076320e0a7816 */ /* 0x000fe2000000000a */
[C---:B0-----:R-:W-:Y:S01]  /*29160*/  VIADD R7, R3.reuse, UR4 ;  /* 0x0000000403077c36 */ /* 0x041fe20008000000 */
[----:B------:R-:W-:Y:S01]  /*29170*/  LEA.HI.X.SX32 R5, R3, R28, 0x1, P6 ;  /* 0x0000001c03057211 */ /* 0x000fe200030f0eff */
[----:B------:R0:W-:Y:S01]  /*29180*/  @P2 STG.E.U16 desc[UR8][R8.64], R14 ;  /* 0x0000000e08002986 */ /* 0x0001e2000c101508 */
[----:B------:R-:W-:Y:S01]  /*29190*/  VIADD R3, R26, 0x6a ;  /* 0x0000006a1a037836 */ /* 0x000fe20000000000 */
[----:B------:R-:W-:Y:S01]  /*291a0*/  ISETP.LT.AND P2, PT, R2, UR5, !P0 ;  /* 0x0000000502007c0c */ /* 0x000fe2000c741270 */
[----:B------:R-:W-:Y:S01]  /*291b0*/  ULDC UR5, c[0x0][0x22c] ;  /* 0x00008b0000057ab9 */ /* 0x000fe20000000800 */
[C---:B------:R-:W-:Y:S01]  /*291c0*/  LEA R2, P6, R7.reuse, R0, 0x1 ;  /* 0x0000000007027211 */ /* 0x040fe200078c08ff */
[----:B------:R1:W-:Y:S01]  /*291d0*/  @P1 STG.E.U16 desc[UR8][R4.64], R10 ;  /* 0x0000000a04001986 */ /* 0x0003e2000c101508 */
[----:B------:R-:W-:Y:S01]  /*291e0*/  VIADD R11, R7, UR4 ;  /* 0x00000004070b7c36 */ /* 0x000fe20008000000 */
[----:B------:R-:W-:Y:S01]  /*291f0*/  ISETP.LT.AND P1, PT, R3, UR5, !P0 ;  /* 0x0000000503007c0c */ /* 0x000fe2000c721270 */
[----:B------:R-:W-:Y:S01]  /*29200*/  ULDC UR5, c[0x0][0x22c] ;  /* 0x00008b0000057ab9 */ /* 0x000fe20000000800 */
[----:B------:R-:W-:Y:S01]  /*29210*/  LEA.HI.X.SX32 R3, R7, R28, 0x1, P6 ;  /* 0x0000001c07037211 */ /* 0x000fe200030f0eff */
[----:B------:R-:W-:Y:S01]  /*29220*/  VIADD R7, R26, 0x6b ;  /* 0x0000006b1a077836 */ /* 0x000fe20000000000 */
[C---:B------:R-:W-:Y:S01]  /*29230*/  LEA R6, P6, R11.reuse, R0, 0x1 ;  /* 0x000000000b067211 */ /* 0x040fe200078c08ff */
[----:B0-----:R-:W-:-:S02]  /*29240*/  VIADD R9, R11, UR4 ;  /* 0x000000040b097c36 */ /* 0x001fc40008000000 */
[----:B------:R0:W-:Y:S01]  /*29250*/  @P5 STG.E.U16 desc[UR8][R2.64], R15 ;  /* 0x0000000f02005986 */ /* 0x0001e2000c101508 */
[----:B------:R-:W-:Y:S01]  /*29260*/  ISETP.LT.AND P5, PT, R7, UR5, !P0 ;  /* 0x0000000507007c0c */ /* 0x000fe2000c7a1270 */
[----:B------:R-:W-:Y:S01]  /*29270*/  VIADD R8, R26, 0x6c ;  /* 0x0000006c1a087836 */ /* 0x000fe20000000000 */
[----:B------:R-:W-:Y:S01]  /*29280*/  LEA.HI.X.SX32 R7, R11, R28, 0x1, P6 ;  /* 0x0000001c0b077211 */ /* 0x000fe200030f0eff */
[----:B------:R-:W-:Y:S01]  /*29290*/  ULDC UR5, c[0x0][0x22c] ;  /* 0x00008b0000057ab9 */ /* 0x000fe20000000800 */
[----:B-1----:R-:W-:Y:S02]  /*292a0*/  LEA R4, P6, R9, R0, 0x1 ;  /* 0x0000000009047211 */ /* 0x002fe400078c08ff */
[----:B------:R-:W-:Y:S02]  /*292b0*/  PRMT R10, R15, 0x7632, R10 ;  /* 0x000076320f0a7816 */ /* 0x000fe4000000000a */
[C---:B------:R-:W-:Y:S01]  /*292c0*/  LEA.HI.X.SX32 R5, R9.reuse, R28, 0x1, P6 ;  /* 0x0000001c09057211 */ /* 0x040fe200030f0eff */
[----:B------:R-:W-:-:S02]  /*292d0*/  VIADD R9, R9, UR4 ;  /* 0x0000000409097c36 */ /* 0x000fc40008000000 */
[----:B------:R1:W-:Y:S01]  /*292e0*/  @P4 STG.E.U16 desc[UR8][R6.64], R10 ;  /* 0x0000000a06004986 */ /* 0x0003e2000c101508 */
[----:B------:R-:W-:Y:S01]  /*292f0*/  ISETP.LT.AND P4, PT, R8, UR5, !P0 ;  /* 0x0000000508007c0c */ /* 0x000fe2000c781270 */
[C---:B0-----:R-:W-:Y:S01]  /*29300*/  VIADD R3, R9.reuse, UR4 ;  /* 0x0000000409037c36 */ /* 0x041fe20008000000 */
[C---:B------:R-:W-:Y:S01]  /*29310*/  LEA R8, P6, R9.reuse, R0, 0x1 ;  /* 0x0000000009087211 */ /* 0x040fe200078c08ff */
[----:B------:R-:W-:Y:S01]  /*29320*/  VIADD R2, R26, 0x6d ;  /* 0x0000006d1a027836 */ /* 0x000fe20000000000 */
[----:B------:R-:W-:Y:S02]  /*29330*/  ULDC UR5, c[0x0][0x22c] ;  /* 0x00008b0000057ab9 */ /* 0x000fe40000000800 */
[----:B------:R-:W-:Y:S01]  /*29340*/  LEA.HI.X.SX32 R9, R9, R28, 0x1, P6 ;  /* 0x0000001c09097211 */ /* 0x000fe200030f0eff */
[----:B------:R0:W-:Y:S01]  /*29350*/  @P3 STG.E.U16 desc[UR8][R4.64], R16 ;  /* 0x0000001004003986 */ /* 0x0001e2000c101508 */
[----:B------:R-:W-:Y:S02]  /*29360*/  ISETP.LT.AND P3, PT, R2, UR5, !P0 ;  /* 0x0000000502007c0c */ /* 0x000fe4000c761270 */
[----:B-1----:R-:W-:Y:S01]  /*29370*/  LEA R10, P6, R3, R0, 0x1 ;  /* 0x00000000030a7211 */ /* 0x002fe200078c08ff */
[----:B------:R-:W-:Y:S01]  /*29380*/  VIADD R2, R26, 0x6e ;  /* 0x0000006e1a027836 */ /* 0x000fe20000000000 */
[----:B------:R-:W-:-:S02]  /*29390*/  ULDC UR5, c[0x0][0x22c] ;  /* 0x00008b0000057ab9 */ /* 0x000fc40000000800 */
[C---:B------:R-:W-:Y:S01]  /*293a0*/  LEA.HI.X.SX32 R11, R3.reuse, R28, 0x1, P6 ;  /* 0x0000001c030b7211 */ /* 0x040fe200030f0eff */
[----:B------:R-:W-:Y:S01]  /*293b0*/  VIADD R3, R3, UR4 ;  /* 0x0000000403037c36 */ /* 0x000fe20008000000 */
[----:B0-----:R-:W-:Y:S01]  /*293c0*/  PRMT R5, R16, 0x7632, R5 ;  /* 0x0000763210057816 */ /* 0x001fe20000000005 */
[----:B------:R-:W-:-:S04]  /*293d0*/  VIADD R4, R26, 0x6f ;  /* 0x0000006f1a047836 */ /* 0x000fc80000000000 */
[----:B------:R0:W-:Y:S01]  /*293e0*/  @P2 STG.E.U16 desc[UR8][R8.64], R5 ;  /* 0x0000000508002986 */ /* 0x0001e2000c101508 */
[----:B------:R-:W-:Y:S01]  /*293f0*/  ISETP.LT.AND P2, PT, R2, UR5, !P0 ;  /* 0x0000000502007c0c */ /* 0x000fe2000c741270 */
[----:B------:R-:W-:Y:S01]  /*29400*/  ULDC UR5, c[0x0][0x22c] ;  /* 0x00008b0000057ab9 */ /* 0x000fe20000000800 */
[C---:B------:R-:W-:Y:S01]  /*29410*/  LEA R2, P6, R3.reuse, R0, 0x1 ;  /* 0x0000000003027211 */ /* 0x040fe200078c08ff */
[----:B------:R1:W-:Y:S01]  /*29420*/  @P1 STG.E.U16 desc[UR8][R10.64], R17 ;  /* 0x000000110a001986 */ /* 0x0003e2000c101508 */
[C---:B------:R-:W-:Y:S01]  /*29430*/  VIADD R15, R3.reuse, UR4 ;  /* 0x00000004030f7c36 */ /* 0x040fe20008000000 */
[----:B------:R-:W-:Y:S01]  /*29440*/  ISETP.LT.AND P1, PT, R4, UR5, !P0 ;  /* 0x0000000504007c0c */ /* 0x000fe2000c721270 */
[----:B------:R-:W-:Y:S01]  /*29450*/  ULDC UR5, c[0x0][0x22c] ;  /* 0x00008b0000057ab9 */ /* 0x000fe20000000800 */
[----:B------:R-:W2:Y:S01]  /*29460*/  LDS.128 R4, [R29] ;  /* 0x000000001d047984 */ /* 0x000ea20000000c00 */
[----:B------:R-:W-:Y:S02]  /*29470*/  LEA.HI.X.SX32 R3, R3, R28, 0x1, P6 ;  /* 0x0000001c03037211 */ /* 0x000fe400030f0eff */
[----:B------:R-:W-:Y:S01]  /*29480*/  LEA R12, P6, R15, R0, 0x1 ;  /* 0x000000000f0c7211 */ /* 0x000fe200078c08ff */
[----:B0-----:R-:W-:Y:S01]  /*29490*/  VIADD R8, R26, 0x70 ;  /* 0x000000701a087836 */ /* 0x001fe20000000000 */
[----:B------:R-:W-:-:S02]  /*294a0*/  PRMT R14, R17, 0x7632, R14 ;  /* 0x00007632110e7816 */ /* 0x000fc4000000000e */
[C---:B------:R-:W-:Y:S01]  /*294b0*/  LEA.HI.X.SX32 R13, R15.reuse, R28, 0x1, P6 ;  /* 0x0000001c0f0d7211 */ /* 0x040fe200030f0eff */
[----:B------:R-:W-:Y:S02]  /*294c0*/  VIADD R15, R15, UR4 ;  /* 0x000000040f0f7c36 */ /* 0x000fe40008000000 */
[----:B------:R0:W-:Y:S01]  /*294d0*/  @P5 STG.E.U16 desc[UR8][R2.64], R14 ;  /* 0x0000000e02005986 */ /* 0x0001e2000c101508 */
[----:B------:R-:W-:Y:S01]  /*294e0*/  VIADD R9, R26, 0x71 ;  /* 0x000000711a097836 */ /* 0x000fe20000000000 */
[----:B------:R-:W-:Y:S01]  /*294f0*/  ISETP.LT.AND P5, PT, R8, UR5, !P0 ;  /* 0x0000000508007c0c */ /* 0x000fe2000c7a1270 */
[----:B------:R-:W-:Y:S01]  /*29500*/  ULDC UR5, c[0x0][0x22c] ;  /* 0x00008b0000057ab9 */ /* 0x000fe20000000800 */
[C---:B------:R-:W-:Y:S01]  /*29510*/  LEA R8, P6, R15.reuse, R0, 0x1 ;  /* 0x000000000f087211 */ /* 0x040fe200078c08ff */
[----:B-1----:R-:W-:Y:S01]  /*29520*/  VIADD R11, R15, UR4 ;  /* 0x000000040f0b7c36 */ /* 0x002fe20008000000 */
[----:B------:R1:W-:Y:S01]  /*29530*/  @P4 STG.E.U16 desc[UR8][R12.64], R18 ;  /* 0x000000120c004986 */ /* 0x0003e2000c101508 */
[----:B------:R-:W-:Y:S01]  /*29540*/  ISETP.LT.AND P4, PT, R9, UR5, !P0 ;  /* 0x0000000509007c0c */ /* 0x000fe2000c781270 */
[----:B------:R-:W-:Y:S01]  /*29550*/  VIADD R10, R26, 0x72 ;  /* 0x000000721a0a7836 */ /* 0x000fe20000000000 */
[----:B------:R-:W-:Y:S01]  /*29560*/  PRMT R16, R18, 0x7632, R16 ;  /* 0x0000763212107816 */ /* 0x000fe20000000010 */
[----:B------:R-:W-:Y:S01]  /*29570*/  ULDC UR5, c[0x0][0x22c] ;  /* 0x00008b0000057ab9 */ /* 0x000fe20000000800 */
[----:B------:R-:W-:Y:S01]  /*29580*/  LEA.HI.X.SX32 R9, R15, R28, 0x1, P6 ;  /* 0x0000001c0f097211 */ /* 0x000fe200030f0eff */
[C---:B------:R-:W-:Y:S01]  /*29590*/  VIADD R15, R11.reuse, UR4 ;  /* 0x000000040b0f7c36 */ /* 0x040fe20008000000 */
[----:B0-----:R-:W-:-:S03]  /*295a0*/  LEA R2, P6, R11, R0, 0x1 ;  /* 0x000000000b027211 */ /* 0x001fc600078c08ff */
[----:B------:R0:W-:Y:S01]  /*295b0*/  @P3 STG.E.U16 desc[UR8][R8.64], R16 ;  /* 0x0000001008003986 */ /* 0x0001e2000c101508 */
[----:B------:R-:W-:Y:S01]  /*295c0*/  LEA.HI.X.SX32 R3, R11, R28, 0x1, P6 ;  /* 0x0000001c0b037211 */ /* 0x000fe200030f0eff */
[C---:B------:R-:W-:Y:S01]  /*295d0*/  VIADD R17, R15.reuse, UR4 ;  /* 0x000000040f117c36 */ /* 0x040fe20008000000 */
[----:B------:R-:W-:Y:S01]  /*295e0*/  ISETP.LT.AND P3, PT, R10, UR5, !P0 ;  /* 0x000000050a007c0c */ /* 0x000fe2000c761270 */
[----:B-1----:R-:W-:Y:S01]  /*295f0*/  VIADD R13, R26, 0x73 ;  /* 0x000000731a0d7836 */ /* 0x002fe20000000000 */
[----:B------:R-:W-:Y:S01]  /*29600*/  LEA R10, P6, R15, R0, 0x1 ;  /* 0x000000000f0a7211 */ /* 0x000fe200078c08ff */
[----:B------:R-:W-:-:S03]  /*29610*/  ULDC UR5, c[0x0][0x22c] ;  /* 0x00008b0000057ab9 */ /* 0x000fc60000000800 */
[----:B------:R-:W-:Y:S02]  /*29620*/  LEA.HI.X.SX32 R11, R15, R28, 0x1, P6 ;  /* 0x0000001c0f0b7211 */ /* 0x000fe400030f0eff */
[----:B------:R-:W-:Y:S01]  /*29630*/  LEA R12, P6, R17, R0, 0x1 ;  /* 0x00000000110c7211 */ /* 0x000fe200078c08ff */
[----:B------:R1:W-:Y:S01]  /*29640*/  @P2 STG.E.U16 desc[UR8][R2.64], R19 ;  /* 0x0000001302002986 */ /* 0x0003e2000c101508 */
[----:B------:R-:W-:Y:S02]  /*29650*/  ISETP.LT.AND P2, PT, R13, UR5, !P0 ;  /* 0x000000050d007c0c */ /* 0x000fe4000c741270 */
[----:B------:R-:W-:Y:S01]  /*29660*/  PRMT R14, R19, 0x7632, R14 ;  /* 0x00007632130e7816 */ /* 0x000fe2000000000e */
[----:B0-----:R-:W-:Y:S01]  /*29670*/  VIADD R8, R26, 0x74 ;  /* 0x000000741a087836 */ /* 0x001fe20000000000 */
[C---:B------:R-:W-:Y:S01]  /*29680*/  LEA.HI.X.SX32 R13, R17.reuse, R28, 0x1, P6 ;  /* 0x0000001c110d7211 */ /* 0x040fe200030f0eff */
[----:B------:R-:W-:Y:S01]  /*29690*/  VIADD R17, R17, UR4 ;  /* 0x0000000411117c36 */ /* 0x000fe20008000000 */
[----:B------:R-:W-:Y:S01]  /*296a0*/  ULDC UR5, c[0x0][0x22c] ;  /* 0x00008b0000057ab9 */ /* 0x000fe20000000800 */
[----:B------:R0:W-:Y:S02]  /*296b0*/  @P1 STG.E.U16 desc[UR8][R10.64], R14 ;  /* 0x0000000e0a001986 */ /* 0x0001e4000c101508 */
[----:B------:R-:W-:-:S02]  /*296c0*/  VIADD R15, R17, UR4 ;  /* 0x00000004110f7c36 */ /* 0x000fc40008000000 */
[----:B--2---:R2:W-:Y:S01]  /*296d0*/  @P5 STG.E.U16 desc[UR8][R12.64], R4 ;  /* 0x000000040c005986 */ /* 0x0045e2000c101508 */
[-C--:B-1----:R-:W-:Y:S01]  /*296e0*/  LEA R2, P5, R17, R0.reuse, 0x1 ;  /* 0x0000000011027211 */ /* 0x082fe200078a08ff */
[----:B------:R-:W-:Y:S01]  /*296f0*/  VIADD R9, R26, 0x75 ;  /* 0x000000751a097836 */ /* 0x000fe20000000000 */
[----:B------:R-:W-:Y:S01]  /*29700*/  ISETP.LT.AND P1, PT, R8, UR5, !P0 ;  /* 0x0000000508007c0c */ /* 0x000fe2000c721270 */
[----:B------:R-:W-:Y:S01]  /*29710*/  ULDC UR5, c[0x0][0x22c] ;  /* 0x00008b0000057ab9 */ /* 0x000fe20000000800 */
[----:B------:R-:W-:Y:S02]  /*29720*/  LEA R8, P6, R15, R0, 0x1 ;  /* 0x000000000f087211 */ /* 0x000fe400078c08ff */
[-C--:B------:R-:W-:Y:S02]  /*29730*/  LEA.HI.X.SX32 R3, R17, R28.reuse, 0x1, P5 ;  /* 0x0000001c11037211 */ /* 0x080fe400028f0eff */
[----:B------:R-:W-:Y:S02]  /*29740*/  ISETP.LT.AND P5, PT, R9, UR5, !P0 ;  /* 0x0000000509007c0c */ /* 0x000fe4000c7a1270 */
[----:B0-----:R-:W-:Y:S01]  /*29750*/  PRMT R11, R4, 0x7632, R11 ;  /* 0x00007632040b7816 */ /* 0x001fe2000000000b */
[----:B------:R-:W-:Y:S01]  /*29760*/  VIADD R10, R26, 0x76 ;  /* 0x000000761a0a7836 */ /* 0x000fe20000000000 */
[C---:B------:R-:W-:Y:S01]  /*29770*/  LEA.HI.X.SX32 R9, R15.reuse, R28, 0x1, P6 ;  /* 0x0000001c0f097211 */ /* 0x040fe200030f0eff */
[----:B------:R-:W-:Y:S01]  /*29780*/  VIADD R15, R15, UR4 ;  /* 0x000000040f0f7c36 */ /* 0x000fe20008000000 */
[----:B------:R-:W-:Y:S01]  /*29790*/  ULDC UR5, c[0x0][0x22c] ;  /* 0x00008b0000057ab9 */ /* 0x000fe20000000800 */
[----:B------:R0:W-:Y:S02]  /*297a0*/  @P4 STG.E.U16 desc[UR8][R2.64], R11 ;  /* 0x0000000b02004986 */ /* 0x0001e4000c101508 */
[----:B------:R-:W-:-:S02]  /*297b0*/  VIADD R17, R15, UR4 ;  /* 0x000000040f117c36 */ /* 0x000fc40008000000 */
[----:B------:R1:W-:Y:S01]  /*297c0*/  @P3 STG.E.U16 desc[UR8][R8.64], R5 ;  /* 0x0000000508003986 */ /* 0x0003e2000c101508 */
[-C--:B--2---:R-:W-:Y:S01]  /*297d0*/  LEA R12, P3, R15, R0.reuse, 0x1 ;  /* 0x000000000f0c7211 */ /* 0x084fe200078608ff */
[----:B------:R-:W-:Y:S01]  /*297e0*/  VIADD R4, R26, 0x77 ;  /* 0x000000771a047836 */ /* 0x000fe20000000000 */
[----:B------:R-:W-:Y:S02]  /*297f0*/  LEA R14, P6, R17, R0, 0x1 ;  /* 0x00000000110e7211 */ /* 0x000fe400078c08ff */
[----:B------:R-:W-:Y:S01]  /*29800*/  ISETP.LT.AND P4, PT, R10, UR5, !P0 ;  /* 0x000000050a007c0c */ /* 0x000fe2000c781270 */
[----:B------:R-:W-:Y:S01]  /*29810*/  ULDC UR5, c[0x0][0x22c] ;  /* 0x00008b0000057ab9 */ /* 0x000fe20000000800 */
[-C--:B------:R-:W-:Y:S01]  /*29820*/  LEA.HI.X.SX32 R13, R15, R28.reuse, 0x1, P3 ;  /* 0x0000001c0f0d7211 */ /* 0x080fe200018f0eff */
[----:B0-----:R-:W-:Y:S01]  /*29830*/  VIADD R2, R26, 0x78 ;  /* 0x000000781a027836 */ /* 0x001fe20000000000 */
[----:B------:R-:W-:Y:S01]  /*29840*/  PRMT R3, R5, 0x7632, R3 ;  /* 0x0000763205037816 */ /* 0x000fe20000000003 */
[----:B------:R-:W0:Y:S01]  /*29850*/  LDS.128 R8, [R29+0x400] ;  /* 0x000400001d087984 */ /* 0x000e220000000c00 */
[C---:B------:R-:W-:Y:S01]  /*29860*/  LEA.HI.X.SX32 R15, R17.reuse, R28, 0x1, P6 ;  /* 0x0000001c110f7211 */ /* 0x040fe200030f0eff */
[----:B------:R-:W-:Y:S01]  /*29870*/  VIADD R17, R17, UR4 ;  /* 0x0000000411117c36 */ /* 0x000fe20008000000 */
[----:B------:R-:W-:Y:S01]  /*29880*/  ISETP.LT.AND P3, PT, R4, UR5, !P0 ;  /* 0x0000000504007c0c */ /* 0x000fe2000c761270 */
[----:B------:R-:W-:Y:S01]  /*29890*/  ULDC UR5, c[0x0][0x22c] ;  /* 0x00008b0000057ab9 */ /* 0x000fe20000000800 */
[----:B------:R2:W-:Y:S01]  /*298a0*/  @P2 STG.E.U16 desc[UR8][R12.64], R3 ;  /* 0x000000030c002986 */ /* 0x0005e2000c101508 */
[----:B------:R-:W-:Y:S01]  /*298b0*/  ISETP.LT.AND P2, PT, R2, UR5, !P0 ;  /* 0x0000000502007c0c */ /* 0x000fe2000c741270 */
[----:B------:R-:W-:Y:S01]  /*298c0*/  VIADD R2, R26, 0x79 ;  /* 0x000000791a027836 */ /* 0x000fe20000000000 */
[C---:B------:R-:W-:Y:S01]  /*298d0*/  LEA R4, P6, R17.reuse, R0, 0x1 ;  /* 0x0000000011047211 */ /* 0x040fe200078c08ff */
[----:B------:R-:W-:Y:S01]  /*298e0*/  ULDC UR5, c[0x0][0x22c] ;  /* 0x00008b0000057ab9 */ /* 0x000fe20000000800 */
[----:B------:R3:W-:Y:S02]  /*298f0*/  @P1 STG.E.U16 desc[UR8][R14.64], R6 ;  /* 0x000000060e001986 */ /* 0x0007e4000c101508 */
[C---:B-1----:R-:W-:Y:S01]  /*29900*/  LEA.HI.X.SX32 R5, R17.reuse, R28, 0x1, P6 ;  /* 0x0000001c11057211 */ /* 0x042fe200030f0eff */
[----:B--2---:R-:W-:Y:S01]  /*29910*/  VIADD R3, R17, UR4 ;  /* 0x0000000411037c36 */ /* 0x004fe20008000000 */
[----:B------:R-:W-:Y:S01]  /*29920*/  PRMT R13, R6, 0x7632, R13 ;  /* 0x00007632060d7816 */ /* 0x000fe2000000000d */
[----:B------:R-:W-:Y:S01]  /*29930*/  VIADD R12, R26, 0x7a ;  /* 0x0000007a1a0c7836 */ /* 0x000fe20000000000 */
[----:B------:R-:W-:Y:S01]  /*29940*/  ISETP.LT.AND P1, PT, R2, UR5, !P0 ;  /* 0x0000000502007c0c */ /* 0x000fe2000c721270 */
[C---:B------:R-:W-:Y:S01]  /*29950*/  VIADD R17, R3.reuse, UR4 ;  /* 0x0000000403117c36 */ /* 0x040fe20008000000 */
[----:B------:R-:W-:Y:S01]  /*29960*/  LEA R2, P6, R3, R0, 0x1 ;  /* 0x0000000003027211 */ /* 0x000fe200078c08ff */
[----:B------:R-:W-:Y:S01]  /*29970*/  ULDC UR5, c[0x0][0x22c] ;  /* 0x00008b0000057ab9 */ /* 0x000fe20000000800 */
[----:B------:R1:W-:Y:S01]  /*29980*/  @P5 STG.E.U16 desc[UR8][R4.64], R13 ;  /* 0x0000000d04005986 */ /* 0x0003e2000c101508 */
[----:B------:R-:W-:-:S02]  /*29990*/  ISETP.LT.AND P5, PT, R12, UR5, !P0 ;  /* 0x000000050c007c0c */ /* 0x000fc4000c7a1270 */
[----:B---3--:R-:W-:Y:S01]  /*299a0*/  PRMT R15, R7, 0x7632, R15 ;  /* 0x00007632070f7816 */ /* 0x008fe2000000000f */
[----:B------:R-:W-:Y:S01]  /*299b0*/  VIADD R6, R26, 0x7b ;  /* 0x0000007b1a067836 */ /* 0x000fe20000000000 */
[----:B------:R-:W-:Y:S01]  /*299c0*/  LEA.HI.X.SX32 R3, R3, R28, 0x1, P6 ;  /* 0x0000001c03037211 */ /* 0x000fe200030f0eff */
[----:B------:R-:W-:Y:S01]  /*299d0*/  ULDC UR5, c[0x0][0x22c] ;  /* 0x00008b0000057ab9 */ /* 0x000fe20000000800 */
[----:B------:R-:W-:-:S04]  /*299e0*/  LEA R12, P6, R17, R0, 0x1 ;  /* 0x00000000110c7211 */ /* 0x000fc800078c08ff */
[C---:B-1----:R-:W-:Y:S01]  /*299f0*/  LEA.HI.X.SX32 R13, R17.reuse, R28, 0x1, P6 ;  /* 0x0000001c110d7211 */ /* 0x042fe200030f0eff */
[----:B------:R-:W-:Y:S01]  /*29a00*/  VIADD R17, R17, UR4 ;  /* 0x0000000411117c36 */ /* 0x000fe20008000000 */
[----:B------:R1:W-:Y:S03]  /*29a10*/  @P4 STG.E.U16 desc[UR8][R2.64], R7 ;  /* 0x0000000702004986 */ /* 0x0003e6000c101508 */
[C---:B------:R-:W-:Y:S01]  /*29a20*/  VIADD R5, R17.reuse, UR4 ;  /* 0x0000000411057c36 */ /* 0x040fe20008000000 */
[----:B------:R-:W-:Y:S01]  /*29a30*/  LEA R14, P6, R17, R0, 0x1 ;  /* 0x00000000110e7211 */ /* 0x000fe200078c08ff */
[----:B------:R2:W-:Y:S01]  /*29a40*/  @P3 STG.E.U16 desc[UR8][R12.64], R15 ;  /* 0x0000000f0c003986 */ /* 0x0005e2000c101508 */
[----:B------:R-:W-:Y:S02]  /*29a50*/  VIADD R4, R26, 0x7c ;  /* 0x0000007c1a047836 */ /* 0x000fe40000000000 */
[----:B-1----:R-:W-:Y:S01]  /*29a60*/  VIADD R3, R5, UR4 ;  /* 0x0000000405037c36 */ /* 0x002fe20008000000 */
[----:B--2---:R-:W-:-:S02]  /*29a70*/  LEA.HI.X.SX32 R15, R17, R28, 0x1, P6 ;  /* 0x0000001c110f7211 */ /* 0x004fc400030f0eff */
[----:B------:R-:W-:-:S04]  /*29a80*/  LEA R16, P6, R5, R0, 0x1 ;  /* 0x0000000005107211 */ /* 0x000fc800078c08ff */
[----:B------:R-:W-:Y:S01]  /*29a90*/  LEA.HI.X.SX32 R17, R5, R28, 0x1, P6 ;  /* 0x0000001c05117211 */ /* 0x000fe200030f0eff */
[----:B------:R-:W-:Y:S01]  /*29aa0*/  VIADD R5, R3, UR4 ;  /* 0x0000000403057c36 */ /* 0x000fe20008000000 */
[----:B------:R-:W-:Y:S01]  /*29ab0*/  ISETP.LT.AND P4, PT, R6, UR5, !P0 ;  /* 0x0000000506007c0c */ /* 0x000fe2000c781270 */
[----:B------:R-:W-:Y:S01]  /*29ac0*/  ULDC UR5, c[0x0][0x22c] ;  /* 0x00008b0000057ab9 */ /* 0x000fe20000000800 */
[----:B------:R-:W-:Y:S01]  /*29ad0*/  VIADD R2, R26, 0x7d ;  /* 0x0000007d1a027836 */ /* 0x000fe20000000000 */
[----:B0-----:R-:W-:Y:S01]  /*29ae0*/  PRMT R12, R8, 0x7632, R12 ;  /* 0x00007632080c7816 */ /* 0x001fe2000000000c */
[----:B------:R-:W-:Y:S01]  /*29af0*/  VIADD R7, R5, UR4 ;  /* 0x0000000405077c36 */ /* 0x000fe20008000000 */
[----:B------:R-:W-:Y:S01]  /*29b00*/  ISETP.LT.AND P3, PT, R4, UR5, !P0 ;  /* 0x0000000504007c0c */ /* 0x000fe2000c761270 */
[----:B------:R-:W-:Y:S01]  /*29b10*/  ULDC UR5, c[0x0][0x22c] ;  /* 0x00008b0000057ab9 */ /* 0x000fe20000000800 */
[----:B------:R0:W-:Y:S01]  /*29b20*/  @P2 STG.E.U16 desc[UR8][R14.64], R8 ;  /* 0x000000080e002986 */ /* 0x0001e2000c101508 */
[----:B------:R-:W-:Y:S01]  /*29b30*/  VIADD R13, R7, UR4 ;  /* 0x00000004070d7c36 */ /* 0x000fe20008000000 */
[----:B------:R-:W-:Y:S01]  /*29b40*/  ISETP.LT.AND P2, PT, R2, UR5, !P0 ;  /* 0x0000000502007c0c */ /* 0x000fe2000c741270 */
[C---:B------:R-:W-:Y:S01]  /*29b50*/  VIADD R18, R26.reuse, 0x7e ;  /* 0x0000007e1a127836 */ /* 0x040fe20000000000 */
[----:B------:R1:W-:Y:S01]  /*29b60*/  @P1 STG.E.U16 desc[UR8][R16.64], R12 ;  /* 0x0000000c10001986 */ /* 0x0003e2000c101508 */
[-C--:B------:R-:W-:Y:S01]  /*29b70*/  LEA R2, P1, R3, R0.reuse, 0x1 ;  /* 0x0000000003027211 */ /* 0x080fe200078208ff */
[----:B------:R-:W-:Y:S01]  /*29b80*/  VIADD R19, R13, UR4 ;  /* 0x000000040d137c36 */ /* 0x000fe20008000000 */
[----:B------:R-:W-:Y:S01]  /*29b90*/  LEA R4, P6, R5, R0, 0x1 ;  /* 0x0000000005047211 */ /* 0x000fe200078c08ff */
[----:B------:R-:W-:Y:S01]  /*29ba0*/  VIADD R20, R26, 0x7f ;  /* 0x0000007f1a147836 */ /* 0x000fe20000000000 */
[----:B------:R-:W-:Y:S01]  /*29bb0*/  LEA.HI.X.SX32 R3, R3, R28, 0x1, P1 ;  /* 0x0000001c03037211 */ /* 0x000fe200008f0eff */
[----:B------:R-:W-:Y:S01]  /*29bc0*/  ULDC UR5, c[0x0][0x22c] ;  /* 0x00008b0000057ab9 */ /* 0x000fe20000000800 */
[----:B------:R-:W-:Y:S01]  /*29bd0*/  LEA R6, P1, R7, R0, 0x1 ;  /* 0x0000000007067211 */ /* 0x000fe200078208ff */
[----:B0-----:R-:W-:Y:S01]  /*29be0*/  VIADD R15, R19, UR4 ;  /* 0x00000004130f7c36 */ /* 0x001fe20008000000 */
[-C--:B------:R-:W-:Y:S01]  /*29bf0*/  LEA.HI.X.SX32 R5, R5, R28.reuse, 0x1, P6 ;  /* 0x0000001c05057211 */ /* 0x080fe200030f0eff */
[----:B------:R-:W-:Y:S01]  /*29c00*/  ULDC UR4, c[0x0][0x22c] ;  /* 0x00008b0000047ab9 */ /* 0x000fe20000000800 */
[----:B------:R-:W-:-:S02]  /*29c10*/  LEA.HI.X.SX32 R7, R7, R28, 0x1, P1 ;  /* 0x0000001c07077211 */ /* 0x000fc400008f0eff */
[-C--:B------:R-:W-:Y:S02]  /*29c20*/  LEA R14, P1, R15, R0.reuse, 0x1 ;  /* 0x000000000f0e7211 */ /* 0x080fe400078208ff */
[----:B-1----:R-:W-:Y:S02]  /*29c30*/  LEA R12, P6, R13, R0, 0x1 ;  /* 0x000000000d0c7211 */ /* 0x002fe400078c08ff */
[-C--:B------:R-:W-:Y:S02]  /*29c40*/  LEA.HI.X.SX32 R15, R15, R28.reuse, 0x1, P1 ;  /* 0x0000001c0f0f7211 */ /* 0x080fe400008f0eff */
[----:B------:R-:W-:Y:S02]  /*29c50*/  ISETP.LT.AND P1, PT, R18, UR4, !P0 ;  /* 0x0000000412007c0c */ /* 0x000fe4000c721270 */
[----:B------:R-:W-:Y:S02]  /*29c60*/  ISETP.LT.AND P0, PT, R20, UR5, !P0 ;  /* 0x0000000514007c0c */ /* 0x000fe4000c701270 */
[----:B------:R-:W-:-:S02]  /*29c70*/  LEA.HI.X.SX32 R13, R13, R28, 0x1, P6 ;  /* 0x0000001c0d0d7211 */ /* 0x000fc400030f0eff */
[----:B------:R-:W-:Y:S01]  /*29c80*/  LEA R16, P6, R19, R0, 0x1 ;  /* 0x0000000013107211 */ /* 0x000fe200078c08ff */
[----:B------:R0:W-:Y:S01]  /*29c90*/  @P5 STG.E.U16 desc[UR8][R2.64], R9 ;  /* 0x0000000902005986 */ /* 0x0001e2000c101508 */
[----:B------:R-:W-:Y:S02]  /*29ca0*/  PRMT R0, R9, 0x7632, R0 ;  /* 0x0000763209007816 */ /* 0x000fe40000000000 */
[----:B------:R-:W-:-:S03]  /*29cb0*/  LEA.HI.X.SX32 R17, R19, R28, 0x1, P6 ;  /* 0x0000001c13117211 */ /* 0x000fc600030f0eff */
[----:B------:R1:W-:Y:S01]  /*29cc0*/  @P4 STG.E.U16 desc[UR8][R4.64], R0 ;  /* 0x0000000004004986 */ /* 0x0003e2000c101508 */
[----:B0-----:R-:W-:-:S03]  /*29cd0*/  PRMT R3, R10, 0x7632, R3 ;  /* 0x000076320a037816 */ /* 0x001fc60000000003 */
[----:B------:R1:W-:Y:S04]  /*29ce0*/  @P3 STG.E.U16 desc[UR8][R6.64], R10 ;  /* 0x0000000a06003986 */ /* 0x0003e8000c101508 */
[----:B------:R1:W-:Y:S04]  /*29cf0*/  @P2 STG.E.U16 desc[UR8][R12.64], R3 ;  /* 0x000000030c002986 */ /* 0x0003e8000c101508 */
[----:B------:R1:W-:Y:S01]  /*29d00*/  @P1 STG.E.U16 desc[UR8][R16.64], R11 ;  /* 0x0000000b10001986 */ /* 0x0003e2000c101508 */
[----:B------:R-:W-:Y:S05]  /*29d10*/  @!P0 EXIT ;  /* 0x000000000000894d */ /* 0x000fea0003800000 */
[----:B-1----:R-:W-:-:S05]  /*29d20*/  PRMT R7, R11, 0x7632, R7 ;  /* 0x000076320b077816 */ /* 0x002fca0000000007 */
[----:B------:R-:W-:Y:S01]  /*29d30*/  STG.E.U16 desc[UR8][R14.64], R7 ;  /* 0x000000070e007986 */ /* 0x000fe2000c101508 */
[----:B------:R-:W-:Y:S05]  /*29d40*/  EXIT ;  /* 0x000000000000794d */ /* 0x000fea0003800000 */
.L_x_3:
[----:B------:R-:W-:-:S00]  /*29d50*/  BRA `(.L_x_3) ;  /* 0xfffffffc00fc7947 */ /* 0x000fc0000383ffff */
[----:B------:R-:W-:-:S00]  /*29d60*/  NOP ;  /* 0x0000000000007918 */ /* 0x000fc00000000000 */
        /* <DEDUP_REMOVED lines=9> */
.L_x_4:


//--------------------- .nv.shared.matmul_kernel  --------------------------
	.section	.nv.shared.matmul_kernel,"aw",@nobits
	.sectionflags	@""
	.align	16
	.zero		1024


//--------------------- .nv.shared.reserved.0     --------------------------
	.section	.nv.shared.reserved.0,"aw",@nobits
	.weak		__nv_reservedSMEM_offset_0_alias
	.size		__nv_reservedSMEM_offset_0_alias, 0, 0
	.other		__nv_reservedSMEM_offset_0_alias,@"STO_CUDA_RESERVED_SHARED STV_DEFAULT"
__nv_reservedSMEM_offset_0_alias:
	.zero		0


//--------------------- .nv.constant0.matmul_kernel --------------------------
	.section	.nv.constant0.matmul_kernel,"a",@progbits
	.sectionflags	@""
	.align	4
.nv.constant0.matmul_kernel:
	.zero		608


//--------------------- SYMBOLS --------------------------

	.type		.nv.reservedSmem.offset0,@object
	.size		.nv.reservedSmem.offset0,0x4
